//
// Generated by NVIDIA NVVM Compiler
//
// Compiler Build ID: CL-36424714
// Cuda compilation tools, release 13.0, V13.0.88
// Based on NVVM 20.0.0
//

.version 9.0
.target sm_100
.address_size 64

	// .globl	_Z18mergeSortAndMerge1Piii
.extern .func  (.param .b64 func_retval0) malloc
(
	.param .b64 malloc_param_0
)
;
.extern .func free
(
	.param .b64 free_param_0
)
;
// _ZZN3cub18CUB_300001_SM_10006detail10radix_sort31DeviceRadixSortSingleTileKernelINS1_5radix10policy_hubIiNS0_8NullTypeEyE10Policy1000ELNS0_9SortOrderE0EiS6_yNS1_21identity_decomposer_tEEEvPKT1_PSB_PKT2_PSF_T3_iiT4_E12temp_storage has been demoted
// _ZZN3cub18CUB_300001_SM_10006detail10radix_sort30DeviceRadixSortHistogramKernelINS1_5radix10policy_hubIiNS0_8NullTypeEyE10Policy1000ELNS0_9SortOrderE0EiyNS1_21identity_decomposer_tEEEvPT2_PKT1_SB_iiT3_E12temp_storage has been demoted
// _ZZN3cub18CUB_300001_SM_10006detail10radix_sort33DeviceRadixSortExclusiveSumKernelINS1_5radix10policy_hubIiNS0_8NullTypeEyE10Policy1000EyEEvPT0_E12temp_storage has been demoted
// _ZZN3cub18CUB_300001_SM_10006detail10radix_sort29DeviceRadixSortOnesweepKernelINS1_5radix10policy_hubIiNS0_8NullTypeEyE10Policy1000ELNS0_9SortOrderE0EiS6_yiiNS1_21identity_decomposer_tEEEvPT5_SC_PT3_PKSD_PT1_PKSH_PT2_PKSL_T4_iiT6_E1s has been demoted
.global .align 1 .b8 _ZN34_INTERNAL_5d2ac672_4_k_cu_480078124cuda3std3__45__cpo5beginE[1];
.global .align 1 .b8 _ZN34_INTERNAL_5d2ac672_4_k_cu_480078124cuda3std3__45__cpo3endE[1];
.global .align 1 .b8 _ZN34_INTERNAL_5d2ac672_4_k_cu_480078124cuda3std3__45__cpo6cbeginE[1];
.global .align 1 .b8 _ZN34_INTERNAL_5d2ac672_4_k_cu_480078124cuda3std3__45__cpo4cendE[1];
.global .align 1 .b8 _ZN34_INTERNAL_5d2ac672_4_k_cu_480078124cuda3std3__45__cpo6rbeginE[1];
.global .align 1 .b8 _ZN34_INTERNAL_5d2ac672_4_k_cu_480078124cuda3std3__45__cpo4rendE[1];
.global .align 1 .b8 _ZN34_INTERNAL_5d2ac672_4_k_cu_480078124cuda3std3__45__cpo7crbeginE[1];
.global .align 1 .b8 _ZN34_INTERNAL_5d2ac672_4_k_cu_480078124cuda3std3__45__cpo5crendE[1];
.global .align 1 .b8 _ZN34_INTERNAL_5d2ac672_4_k_cu_480078124cuda3std3__436_GLOBAL__N__5d2ac672_4_k_cu_480078126ignoreE[1];
.global .align 1 .b8 _ZN34_INTERNAL_5d2ac672_4_k_cu_480078124cuda3std3__419piecewise_constructE[1];
.global .align 1 .b8 _ZN34_INTERNAL_5d2ac672_4_k_cu_480078124cuda3std3__48in_placeE[1];
.global .align 1 .b8 _ZN34_INTERNAL_5d2ac672_4_k_cu_480078124cuda3std3__420unreachable_sentinelE[1];
.global .align 1 .b8 _ZN34_INTERNAL_5d2ac672_4_k_cu_480078124cuda3std3__47nulloptE[1];
.global .align 1 .b8 _ZN34_INTERNAL_5d2ac672_4_k_cu_480078124cuda3std3__48unexpectE[1];
.global .align 1 .b8 _ZN34_INTERNAL_5d2ac672_4_k_cu_480078124cuda3std6ranges3__45__cpo4swapE[1];
.global .align 1 .b8 _ZN34_INTERNAL_5d2ac672_4_k_cu_480078124cuda3std6ranges3__45__cpo9iter_moveE[1];
.global .align 1 .b8 _ZN34_INTERNAL_5d2ac672_4_k_cu_480078124cuda3std6ranges3__45__cpo5beginE[1];
.global .align 1 .b8 _ZN34_INTERNAL_5d2ac672_4_k_cu_480078124cuda3std6ranges3__45__cpo3endE[1];
.global .align 1 .b8 _ZN34_INTERNAL_5d2ac672_4_k_cu_480078124cuda3std6ranges3__45__cpo6cbeginE[1];
.global .align 1 .b8 _ZN34_INTERNAL_5d2ac672_4_k_cu_480078124cuda3std6ranges3__45__cpo4cendE[1];
.global .align 1 .b8 _ZN34_INTERNAL_5d2ac672_4_k_cu_480078124cuda3std6ranges3__45__cpo7advanceE[1];
.global .align 1 .b8 _ZN34_INTERNAL_5d2ac672_4_k_cu_480078124cuda3std6ranges3__45__cpo9iter_swapE[1];
.global .align 1 .b8 _ZN34_INTERNAL_5d2ac672_4_k_cu_480078124cuda3std6ranges3__45__cpo4nextE[1];
.global .align 1 .b8 _ZN34_INTERNAL_5d2ac672_4_k_cu_480078124cuda3std6ranges3__45__cpo4prevE[1];
.global .align 1 .b8 _ZN34_INTERNAL_5d2ac672_4_k_cu_480078124cuda3std6ranges3__45__cpo4dataE[1];
.global .align 1 .b8 _ZN34_INTERNAL_5d2ac672_4_k_cu_480078124cuda3std6ranges3__45__cpo5cdataE[1];
.global .align 1 .b8 _ZN34_INTERNAL_5d2ac672_4_k_cu_480078124cuda3std6ranges3__45__cpo4sizeE[1];
.global .align 1 .b8 _ZN34_INTERNAL_5d2ac672_4_k_cu_480078124cuda3std6ranges3__45__cpo5ssizeE[1];
.global .align 1 .b8 _ZN34_INTERNAL_5d2ac672_4_k_cu_480078124cuda3std6ranges3__45__cpo8distanceE[1];
.global .align 1 .b8 _ZN34_INTERNAL_5d2ac672_4_k_cu_480078126thrust24THRUST_300001_SM_1000_NS8cuda_cub3parE[1];
.global .align 1 .b8 _ZN34_INTERNAL_5d2ac672_4_k_cu_480078126thrust24THRUST_300001_SM_1000_NS8cuda_cub10par_nosyncE[1];
.global .align 1 .b8 _ZN34_INTERNAL_5d2ac672_4_k_cu_480078126thrust24THRUST_300001_SM_1000_NS6system6detail10sequential3seqE[1];
.global .align 1 .b8 _ZN34_INTERNAL_5d2ac672_4_k_cu_480078126thrust24THRUST_300001_SM_1000_NS6system3cpp3parE[1];
.global .align 1 .b8 _ZN34_INTERNAL_5d2ac672_4_k_cu_480078126thrust24THRUST_300001_SM_1000_NS12placeholders2_1E[1];
.global .align 1 .b8 _ZN34_INTERNAL_5d2ac672_4_k_cu_480078126thrust24THRUST_300001_SM_1000_NS12placeholders2_2E[1];
.global .align 1 .b8 _ZN34_INTERNAL_5d2ac672_4_k_cu_480078126thrust24THRUST_300001_SM_1000_NS12placeholders2_3E[1];
.global .align 1 .b8 _ZN34_INTERNAL_5d2ac672_4_k_cu_480078126thrust24THRUST_300001_SM_1000_NS12placeholders2_4E[1];
.global .align 1 .b8 _ZN34_INTERNAL_5d2ac672_4_k_cu_480078126thrust24THRUST_300001_SM_1000_NS12placeholders2_5E[1];
.global .align 1 .b8 _ZN34_INTERNAL_5d2ac672_4_k_cu_480078126thrust24THRUST_300001_SM_1000_NS12placeholders2_6E[1];
.global .align 1 .b8 _ZN34_INTERNAL_5d2ac672_4_k_cu_480078126thrust24THRUST_300001_SM_1000_NS12placeholders2_7E[1];
.global .align 1 .b8 _ZN34_INTERNAL_5d2ac672_4_k_cu_480078126thrust24THRUST_300001_SM_1000_NS12placeholders2_8E[1];
.global .align 1 .b8 _ZN34_INTERNAL_5d2ac672_4_k_cu_480078126thrust24THRUST_300001_SM_1000_NS12placeholders2_9E[1];
.global .align 1 .b8 _ZN34_INTERNAL_5d2ac672_4_k_cu_480078126thrust24THRUST_300001_SM_1000_NS12placeholders3_10E[1];
.global .align 1 .b8 _ZN34_INTERNAL_5d2ac672_4_k_cu_480078126thrust24THRUST_300001_SM_1000_NS3seqE[1];
.global .align 1 .b8 _ZN34_INTERNAL_5d2ac672_4_k_cu_480078126thrust24THRUST_300001_SM_1000_NS6deviceE[1];

.visible .entry _Z18mergeSortAndMerge1Piii(
	.param .u64 .ptr .align 1 _Z18mergeSortAndMerge1Piii_param_0,
	.param .u32 _Z18mergeSortAndMerge1Piii_param_1,
	.param .u32 _Z18mergeSortAndMerge1Piii_param_2
)
{
	.reg .pred 	%p<33>;
	.reg .b32 	%r<176>;
	.reg .b64 	%rd<95>;

	ld.param.u64 	%rd33, [_Z18mergeSortAndMerge1Piii_param_0];
	ld.param.u32 	%r78, [_Z18mergeSortAndMerge1Piii_param_1];
	ld.param.u32 	%r77, [_Z18mergeSortAndMerge1Piii_param_2];
	cvta.to.global.u64 	%rd1, %rd33;
	mov.u32 	%r79, %tid.x;
	mov.u32 	%r80, %ctaid.x;
	mov.u32 	%r81, %ntid.x;
	mad.lo.s32 	%r82, %r80, %r81, %r79;
	mul.lo.s32 	%r83, %r82, %r77;
	shl.b32 	%r165, %r83, 1;
	add.s32 	%r2, %r165, %r77;
	shl.b32 	%r84, %r77, 1;
	add.s32 	%r85, %r84, %r165;
	add.s32 	%r86, %r85, -1;
	add.s32 	%r87, %r78, -1;
	min.s32 	%r3, %r86, %r87;
	setp.ge.s32 	%p1, %r165, %r87;
	@%p1 bra 	$L__BB0_40;
	add.s32 	%r88, %r2, -1;
	sub.s32 	%r4, %r88, %r165;
	sub.s32 	%r5, %r3, %r88;
	cvt.s64.s32 	%rd2, %r165;
	cvt.s64.s32 	%rd3, %r2;
	mul.wide.s32 	%rd34, %r4, 4;
	add.s64 	%rd35, %rd34, 4;
	{ // callseq 0, 0
	.param .b64 param0;
	st.param.b64 	[param0], %rd35;
	.param .b64 retval0;
	call.uni (retval0), 
	malloc, 
	(
	param0
	);
	ld.param.b64 	%rd36, [retval0];
	} // callseq 0
	mul.wide.s32 	%rd37, %r5, 4;
	{ // callseq 1, 0
	.param .b64 param0;
	st.param.b64 	[param0], %rd37;
	.param .b64 retval0;
	call.uni (retval0), 
	malloc, 
	(
	param0
	);
	ld.param.b64 	%rd38, [retval0];
	} // callseq 1
	setp.lt.s32 	%p2, %r4, 0;
	@%p2 bra 	$L__BB0_14;
	and.b32  	%r6, %r77, 15;
	setp.lt.u32 	%p3, %r4, 15;
	mov.b32 	%r143, 0;
	@%p3 bra 	$L__BB0_5;
	and.b32  	%r143, %r77, -16;
	neg.s32 	%r147, %r143;
	shl.b64 	%rd39, %rd2, 2;
	add.s64 	%rd40, %rd39, %rd1;
	add.s64 	%rd90, %rd40, 32;
	add.s64 	%rd89, %rd36, 32;
$L__BB0_4:
	.pragma "nounroll";
	ld.global.u32 	%r90, [%rd90+-32];
	st.u32 	[%rd89+-32], %r90;
	ld.global.u32 	%r91, [%rd90+-28];
	st.u32 	[%rd89+-28], %r91;
	ld.global.u32 	%r92, [%rd90+-24];
	st.u32 	[%rd89+-24], %r92;
	ld.global.u32 	%r93, [%rd90+-20];
	st.u32 	[%rd89+-20], %r93;
	ld.global.u32 	%r94, [%rd90+-16];
	st.u32 	[%rd89+-16], %r94;
	ld.global.u32 	%r95, [%rd90+-12];
	st.u32 	[%rd89+-12], %r95;
	ld.global.u32 	%r96, [%rd90+-8];
	st.u32 	[%rd89+-8], %r96;
	ld.global.u32 	%r97, [%rd90+-4];
	st.u32 	[%rd89+-4], %r97;
	ld.global.u32 	%r98, [%rd90];
	st.u32 	[%rd89], %r98;
	ld.global.u32 	%r99, [%rd90+4];
	st.u32 	[%rd89+4], %r99;
	ld.global.u32 	%r100, [%rd90+8];
	st.u32 	[%rd89+8], %r100;
	ld.global.u32 	%r101, [%rd90+12];
	st.u32 	[%rd89+12], %r101;
	ld.global.u32 	%r102, [%rd90+16];
	st.u32 	[%rd89+16], %r102;
	ld.global.u32 	%r103, [%rd90+20];
	st.u32 	[%rd89+20], %r103;
	ld.global.u32 	%r104, [%rd90+24];
	st.u32 	[%rd89+24], %r104;
	ld.global.u32 	%r105, [%rd90+28];
	st.u32 	[%rd89+28], %r105;
	add.s32 	%r147, %r147, 16;
	add.s64 	%rd90, %rd90, 64;
	add.s64 	%rd89, %rd89, 64;
	setp.eq.s32 	%p4, %r147, 0;
	@%p4 bra 	$L__BB0_5;
	bra.uni 	$L__BB0_4;
$L__BB0_5:
	setp.eq.s32 	%p5, %r6, 0;
	@%p5 bra 	$L__BB0_14;
	and.b32  	%r10, %r77, 7;
	setp.lt.u32 	%p6, %r6, 8;
	@%p6 bra 	$L__BB0_8;
	cvt.u64.u32 	%rd41, %r143;
	add.s64 	%rd42, %rd41, %rd2;
	shl.b64 	%rd43, %rd42, 2;
	add.s64 	%rd44, %rd1, %rd43;
	ld.global.u32 	%r106, [%rd44];
	mul.wide.u32 	%rd45, %r143, 4;
	add.s64 	%rd46, %rd36, %rd45;
	st.u32 	[%rd46], %r106;
	ld.global.u32 	%r107, [%rd44+4];
	st.u32 	[%rd46+4], %r107;
	ld.global.u32 	%r108, [%rd44+8];
	st.u32 	[%rd46+8], %r108;
	ld.global.u32 	%r109, [%rd44+12];
	st.u32 	[%rd46+12], %r109;
	ld.global.u32 	%r110, [%rd44+16];
	st.u32 	[%rd46+16], %r110;
	ld.global.u32 	%r111, [%rd44+20];
	st.u32 	[%rd46+20], %r111;
	ld.global.u32 	%r112, [%rd44+24];
	st.u32 	[%rd46+24], %r112;
	ld.global.u32 	%r113, [%rd44+28];
	st.u32 	[%rd46+28], %r113;
	add.s32 	%r143, %r143, 8;
$L__BB0_8:
	setp.eq.s32 	%p7, %r10, 0;
	@%p7 bra 	$L__BB0_14;
	and.b32  	%r13, %r77, 3;
	setp.lt.u32 	%p8, %r10, 4;
	@%p8 bra 	$L__BB0_11;
	cvt.u64.u32 	%rd47, %r143;
	add.s64 	%rd48, %rd47, %rd2;
	shl.b64 	%rd49, %rd48, 2;
	add.s64 	%rd50, %rd1, %rd49;
	ld.global.u32 	%r114, [%rd50];
	mul.wide.u32 	%rd51, %r143, 4;
	add.s64 	%rd52, %rd36, %rd51;
	st.u32 	[%rd52], %r114;
	ld.global.u32 	%r115, [%rd50+4];
	st.u32 	[%rd52+4], %r115;
	ld.global.u32 	%r116, [%rd50+8];
	st.u32 	[%rd52+8], %r116;
	ld.global.u32 	%r117, [%rd50+12];
	st.u32 	[%rd52+12], %r117;
	add.s32 	%r143, %r143, 4;
$L__BB0_11:
	setp.eq.s32 	%p9, %r13, 0;
	@%p9 bra 	$L__BB0_14;
	cvt.u64.u32 	%rd53, %r143;
	mul.wide.u32 	%rd54, %r143, 4;
	add.s64 	%rd88, %rd36, %rd54;
	add.s64 	%rd55, %rd2, %rd53;
	shl.b64 	%rd56, %rd55, 2;
	add.s64 	%rd87, %rd1, %rd56;
	neg.s32 	%r146, %r13;
$L__BB0_13:
	.pragma "nounroll";
	ld.global.u32 	%r118, [%rd87];
	st.u32 	[%rd88], %r118;
	add.s64 	%rd88, %rd88, 4;
	add.s64 	%rd87, %rd87, 4;
	add.s32 	%r146, %r146, 1;
	setp.ne.s32 	%p10, %r146, 0;
	@%p10 bra 	$L__BB0_13;
$L__BB0_14:
	setp.lt.s32 	%p11, %r5, 1;
	@%p11 bra 	$L__BB0_21;
	sub.s32 	%r120, %r3, %r2;
	and.b32  	%r19, %r5, 3;
	setp.lt.u32 	%p12, %r120, 3;
	mov.b32 	%r148, 0;
	@%p12 bra 	$L__BB0_18;
	and.b32  	%r148, %r5, 2147483644;
	neg.s32 	%r150, %r148;
	shl.b64 	%rd57, %rd3, 2;
	add.s64 	%rd58, %rd57, %rd1;
	add.s64 	%rd94, %rd58, 8;
	add.s64 	%rd93, %rd38, 8;
$L__BB0_17:
	ld.global.u32 	%r121, [%rd94+-8];
	st.u32 	[%rd93+-8], %r121;
	ld.global.u32 	%r122, [%rd94+-4];
	st.u32 	[%rd93+-4], %r122;
	ld.global.u32 	%r123, [%rd94];
	st.u32 	[%rd93], %r123;
	ld.global.u32 	%r124, [%rd94+4];
	st.u32 	[%rd93+4], %r124;
	add.s32 	%r150, %r150, 4;
	add.s64 	%rd94, %rd94, 16;
	add.s64 	%rd93, %rd93, 16;
	setp.eq.s32 	%p13, %r150, 0;
	@%p13 bra 	$L__BB0_18;
	bra.uni 	$L__BB0_17;
$L__BB0_18:
	setp.eq.s32 	%p14, %r19, 0;
	@%p14 bra 	$L__BB0_21;
	cvt.u64.u32 	%rd59, %r148;
	mul.wide.u32 	%rd60, %r148, 4;
	add.s64 	%rd92, %rd38, %rd60;
	add.s64 	%rd61, %rd3, %rd59;
	shl.b64 	%rd62, %rd61, 2;
	add.s64 	%rd91, %rd1, %rd62;
	neg.s32 	%r149, %r19;
$L__BB0_20:
	.pragma "nounroll";
	ld.global.u32 	%r125, [%rd91];
	st.u32 	[%rd92], %r125;
	add.s64 	%rd92, %rd92, 4;
	add.s64 	%rd91, %rd91, 4;
	add.s32 	%r149, %r149, 1;
	setp.ne.s32 	%p15, %r149, 0;
	@%p15 bra 	$L__BB0_20;
$L__BB0_21:
	setp.lt.s32 	%p16, %r5, 1;
	setp.lt.s32 	%p17, %r4, 0;
	mov.b32 	%r151, 0;
	or.pred  	%p18, %p17, %p16;
	mov.u32 	%r152, %r151;
	@%p18 bra 	$L__BB0_25;
	mov.b32 	%r152, 0;
	mov.u32 	%r151, %r152;
$L__BB0_23:
	mul.wide.s32 	%rd63, %r151, 4;
	add.s64 	%rd64, %rd36, %rd63;
	ld.u32 	%r48, [%rd64];
	mul.wide.s32 	%rd65, %r152, 4;
	add.s64 	%rd66, %rd38, %rd65;
	ld.u32 	%r49, [%rd66];
	setp.gt.s32 	%p19, %r48, %r49;
	@%p19 bra 	$L__BB0_41;
	mul.wide.s32 	%rd67, %r165, 4;
	add.s64 	%rd68, %rd1, %rd67;
	st.global.u32 	[%rd68], %r48;
	add.s32 	%r151, %r151, 1;
	bra.uni 	$L__BB0_42;
$L__BB0_25:
	setp.gt.s32 	%p23, %r151, %r4;
	@%p23 bra 	$L__BB0_32;
	sub.s32 	%r129, %r77, %r151;
	and.b32  	%r33, %r129, 3;
	setp.eq.s32 	%p24, %r33, 0;
	mov.u32 	%r158, %r151;
	@%p24 bra 	$L__BB0_29;
	neg.s32 	%r154, %r33;
	mov.u32 	%r158, %r151;
$L__BB0_28:
	.pragma "nounroll";
	mul.wide.s32 	%rd71, %r165, 4;
	add.s64 	%rd72, %rd1, %rd71;
	mul.wide.s32 	%rd73, %r158, 4;
	add.s64 	%rd74, %rd36, %rd73;
	ld.u32 	%r130, [%rd74];
	st.global.u32 	[%rd72], %r130;
	add.s32 	%r158, %r158, 1;
	add.s32 	%r165, %r165, 1;
	add.s32 	%r154, %r154, 1;
	setp.ne.s32 	%p25, %r154, 0;
	@%p25 bra 	$L__BB0_28;
$L__BB0_29:
	sub.s32 	%r131, %r151, %r77;
	setp.gt.u32 	%p26, %r131, -4;
	@%p26 bra 	$L__BB0_32;
	add.s64 	%rd30, %rd1, 8;
	sub.s32 	%r171, %r158, %r77;
$L__BB0_31:
	mul.wide.s32 	%rd75, %r165, 4;
	add.s64 	%rd76, %rd30, %rd75;
	mul.wide.s32 	%rd77, %r158, 4;
	add.s64 	%rd78, %rd36, %rd77;
	ld.u32 	%r132, [%rd78];
	st.global.u32 	[%rd76+-8], %r132;
	ld.u32 	%r133, [%rd78+4];
	st.global.u32 	[%rd76+-4], %r133;
	ld.u32 	%r134, [%rd78+8];
	st.global.u32 	[%rd76], %r134;
	ld.u32 	%r135, [%rd78+12];
	st.global.u32 	[%rd76+4], %r135;
	add.s32 	%r158, %r158, 4;
	add.s32 	%r165, %r165, 4;
	add.s32 	%r171, %r171, 4;
	setp.eq.s32 	%p27, %r171, 0;
	@%p27 bra 	$L__BB0_32;
	bra.uni 	$L__BB0_31;
$L__BB0_32:
	setp.ge.s32 	%p28, %r152, %r5;
	@%p28 bra 	$L__BB0_39;
	add.s32 	%r136, %r2, %r152;
	sub.s32 	%r56, %r3, %r136;
	add.s32 	%r137, %r56, 1;
	and.b32  	%r57, %r137, 3;
	setp.eq.s32 	%p29, %r57, 0;
	@%p29 bra 	$L__BB0_36;
	neg.s32 	%r166, %r57;
$L__BB0_35:
	.pragma "nounroll";
	mul.wide.s32 	%rd79, %r165, 4;
	add.s64 	%rd80, %rd1, %rd79;
	mul.wide.s32 	%rd81, %r152, 4;
	add.s64 	%rd82, %rd38, %rd81;
	ld.u32 	%r138, [%rd82];
	st.global.u32 	[%rd80], %r138;
	add.s32 	%r152, %r152, 1;
	add.s32 	%r165, %r165, 1;
	add.s32 	%r166, %r166, 1;
	setp.ne.s32 	%p30, %r166, 0;
	@%p30 bra 	$L__BB0_35;
$L__BB0_36:
	setp.lt.u32 	%p31, %r56, 3;
	@%p31 bra 	$L__BB0_39;
	add.s64 	%rd31, %rd38, 8;
	add.s64 	%rd32, %rd1, 8;
$L__BB0_38:
	mul.wide.s32 	%rd83, %r152, 4;
	add.s64 	%rd84, %rd31, %rd83;
	mul.wide.s32 	%rd85, %r165, 4;
	add.s64 	%rd86, %rd32, %rd85;
	ld.u32 	%r139, [%rd84+-8];
	st.global.u32 	[%rd86+-8], %r139;
	ld.u32 	%r140, [%rd84+-4];
	st.global.u32 	[%rd86+-4], %r140;
	ld.u32 	%r141, [%rd84];
	st.global.u32 	[%rd86], %r141;
	ld.u32 	%r142, [%rd84+4];
	st.global.u32 	[%rd86+4], %r142;
	add.s32 	%r152, %r152, 4;
	add.s32 	%r165, %r165, 4;
	setp.lt.s32 	%p32, %r152, %r5;
	@%p32 bra 	$L__BB0_38;
$L__BB0_39:
	{ // callseq 2, 0
	.param .b64 param0;
	st.param.b64 	[param0], %rd36;
	call.uni 
	free, 
	(
	param0
	);
	} // callseq 2
	{ // callseq 3, 0
	.param .b64 param0;
	st.param.b64 	[param0], %rd38;
	call.uni 
	free, 
	(
	param0
	);
	} // callseq 3
$L__BB0_40:
	ret;
$L__BB0_41:
	mul.wide.s32 	%rd69, %r165, 4;
	add.s64 	%rd70, %rd1, %rd69;
	st.global.u32 	[%rd70], %r49;
	add.s32 	%r152, %r152, 1;
$L__BB0_42:
	add.s32 	%r165, %r165, 1;
	setp.le.s32 	%p20, %r151, %r4;
	setp.lt.s32 	%p21, %r152, %r5;
	and.pred  	%p22, %p20, %p21;
	@%p22 bra 	$L__BB0_23;
	bra.uni 	$L__BB0_25;

}
	// .globl	_Z17mergeSortAndMergePiS_ii
.visible .entry _Z17mergeSortAndMergePiS_ii(
	.param .u64 .ptr .align 1 _Z17mergeSortAndMergePiS_ii_param_0,
	.param .u64 .ptr .align 1 _Z17mergeSortAndMergePiS_ii_param_1,
	.param .u32 _Z17mergeSortAndMergePiS_ii_param_2,
	.param .u32 _Z17mergeSortAndMergePiS_ii_param_3
)
{
	.reg .pred 	%p<24>;
	.reg .b32 	%r<123>;
	.reg .b64 	%rd<41>;

	ld.param.u64 	%rd9, [_Z17mergeSortAndMergePiS_ii_param_0];
	ld.param.u64 	%rd10, [_Z17mergeSortAndMergePiS_ii_param_1];
	ld.param.u32 	%r66, [_Z17mergeSortAndMergePiS_ii_param_2];
	ld.param.u32 	%r65, [_Z17mergeSortAndMergePiS_ii_param_3];
	cvta.to.global.u64 	%rd1, %rd10;
	cvta.to.global.u64 	%rd2, %rd9;
	mov.u32 	%r67, %tid.x;
	mov.u32 	%r68, %ctaid.x;
	mov.u32 	%r69, %ntid.x;
	mad.lo.s32 	%r70, %r68, %r69, %r67;
	mul.lo.s32 	%r71, %r70, %r65;
	shl.b32 	%r1, %r71, 1;
	add.s32 	%r2, %r1, %r65;
	add.s32 	%r72, %r2, %r65;
	min.s32 	%r3, %r72, %r66;
	setp.ge.s32 	%p1, %r1, %r66;
	@%p1 bra 	$L__BB1_27;
	setp.lt.s32 	%p2, %r65, 1;
	setp.ge.s32 	%p3, %r2, %r3;
	or.pred  	%p4, %p2, %p3;
	mov.u32 	%r95, %r1;
	mov.u32 	%r96, %r2;
	mov.u32 	%r106, %r1;
	@%p4 bra 	$L__BB1_2;
	bra.uni 	$L__BB1_15;
$L__BB1_2:
	setp.ge.s32 	%p9, %r95, %r2;
	@%p9 bra 	$L__BB1_9;
	sub.s32 	%r74, %r2, %r95;
	and.b32  	%r7, %r74, 3;
	setp.eq.s32 	%p10, %r7, 0;
	mov.u32 	%r102, %r95;
	@%p10 bra 	$L__BB1_6;
	neg.s32 	%r98, %r7;
	mov.u32 	%r102, %r95;
$L__BB1_5:
	.pragma "nounroll";
	mul.wide.s32 	%rd19, %r106, 4;
	add.s64 	%rd20, %rd1, %rd19;
	mul.wide.s32 	%rd21, %r102, 4;
	add.s64 	%rd22, %rd2, %rd21;
	ld.global.u32 	%r75, [%rd22];
	st.global.u32 	[%rd20], %r75;
	add.s32 	%r102, %r102, 1;
	add.s32 	%r106, %r106, 1;
	add.s32 	%r98, %r98, 1;
	setp.ne.s32 	%p11, %r98, 0;
	@%p11 bra 	$L__BB1_5;
$L__BB1_6:
	sub.s32 	%r76, %r95, %r2;
	setp.gt.u32 	%p12, %r76, -4;
	@%p12 bra 	$L__BB1_9;
	add.s64 	%rd3, %rd2, 8;
	sub.s32 	%r112, %r102, %r2;
	add.s64 	%rd4, %rd1, 8;
$L__BB1_8:
	mul.wide.s32 	%rd23, %r102, 4;
	add.s64 	%rd24, %rd3, %rd23;
	mul.wide.s32 	%rd25, %r106, 4;
	add.s64 	%rd26, %rd4, %rd25;
	ld.global.u32 	%r77, [%rd24+-8];
	st.global.u32 	[%rd26+-8], %r77;
	ld.global.u32 	%r78, [%rd24+-4];
	st.global.u32 	[%rd26+-4], %r78;
	ld.global.u32 	%r79, [%rd24];
	st.global.u32 	[%rd26], %r79;
	ld.global.u32 	%r80, [%rd24+4];
	st.global.u32 	[%rd26+4], %r80;
	add.s32 	%r102, %r102, 4;
	add.s32 	%r106, %r106, 4;
	add.s32 	%r112, %r112, 4;
	setp.eq.s32 	%p13, %r112, 0;
	@%p13 bra 	$L__BB1_9;
	bra.uni 	$L__BB1_8;
$L__BB1_9:
	setp.ge.s32 	%p14, %r96, %r3;
	@%p14 bra 	$L__BB1_20;
	sub.s32 	%r81, %r3, %r96;
	and.b32  	%r30, %r81, 3;
	setp.eq.s32 	%p15, %r30, 0;
	mov.u32 	%r111, %r96;
	@%p15 bra 	$L__BB1_13;
	neg.s32 	%r107, %r30;
	mov.u32 	%r111, %r96;
$L__BB1_12:
	.pragma "nounroll";
	mul.wide.s32 	%rd27, %r106, 4;
	add.s64 	%rd28, %rd1, %rd27;
	mul.wide.s32 	%rd29, %r111, 4;
	add.s64 	%rd30, %rd2, %rd29;
	ld.global.u32 	%r82, [%rd30];
	st.global.u32 	[%rd28], %r82;
	add.s32 	%r111, %r111, 1;
	add.s32 	%r106, %r106, 1;
	add.s32 	%r107, %r107, 1;
	setp.ne.s32 	%p16, %r107, 0;
	@%p16 bra 	$L__BB1_12;
$L__BB1_13:
	sub.s32 	%r83, %r96, %r3;
	setp.gt.u32 	%p17, %r83, -4;
	@%p17 bra 	$L__BB1_20;
	add.s64 	%rd5, %rd2, 8;
	sub.s32 	%r118, %r111, %r3;
	add.s64 	%rd6, %rd1, 8;
	bra.uni 	$L__BB1_19;
$L__BB1_15:
	mul.wide.s32 	%rd11, %r95, 4;
	add.s64 	%rd12, %rd2, %rd11;
	ld.global.u32 	%r22, [%rd12];
	mul.wide.s32 	%rd13, %r96, 4;
	add.s64 	%rd14, %rd2, %rd13;
	ld.global.u32 	%r23, [%rd14];
	setp.gt.s32 	%p5, %r22, %r23;
	@%p5 bra 	$L__BB1_17;
	mul.wide.s32 	%rd15, %r106, 4;
	add.s64 	%rd16, %rd1, %rd15;
	st.global.u32 	[%rd16], %r22;
	add.s32 	%r95, %r95, 1;
	bra.uni 	$L__BB1_18;
$L__BB1_17:
	mul.wide.s32 	%rd17, %r106, 4;
	add.s64 	%rd18, %rd1, %rd17;
	st.global.u32 	[%rd18], %r23;
	add.s32 	%r96, %r96, 1;
$L__BB1_18:
	add.s32 	%r106, %r106, 1;
	setp.lt.s32 	%p6, %r95, %r2;
	setp.lt.s32 	%p7, %r96, %r3;
	and.pred  	%p8, %p6, %p7;
	@%p8 bra 	$L__BB1_15;
	bra.uni 	$L__BB1_2;
$L__BB1_19:
	mul.wide.s32 	%rd31, %r111, 4;
	add.s64 	%rd32, %rd5, %rd31;
	mul.wide.s32 	%rd33, %r106, 4;
	add.s64 	%rd34, %rd6, %rd33;
	ld.global.u32 	%r84, [%rd32+-8];
	st.global.u32 	[%rd34+-8], %r84;
	ld.global.u32 	%r85, [%rd32+-4];
	st.global.u32 	[%rd34+-4], %r85;
	ld.global.u32 	%r86, [%rd32];
	st.global.u32 	[%rd34], %r86;
	ld.global.u32 	%r87, [%rd32+4];
	st.global.u32 	[%rd34+4], %r87;
	add.s32 	%r111, %r111, 4;
	add.s32 	%r106, %r106, 4;
	add.s32 	%r118, %r118, 4;
	setp.eq.s32 	%p18, %r118, 0;
	@%p18 bra 	$L__BB1_20;
	bra.uni 	$L__BB1_19;
$L__BB1_20:
	setp.ge.s32 	%p19, %r1, %r3;
	@%p19 bra 	$L__BB1_27;
	sub.s32 	%r88, %r3, %r1;
	and.b32  	%r47, %r88, 3;
	setp.eq.s32 	%p20, %r47, 0;
	mov.u32 	%r117, %r1;
	@%p20 bra 	$L__BB1_24;
	neg.s32 	%r115, %r47;
	mov.u32 	%r117, %r1;
$L__BB1_23:
	.pragma "nounroll";
	mul.wide.s32 	%rd35, %r117, 4;
	add.s64 	%rd36, %rd2, %rd35;
	add.s64 	%rd37, %rd1, %rd35;
	ld.global.u32 	%r89, [%rd37];
	st.global.u32 	[%rd36], %r89;
	add.s32 	%r117, %r117, 1;
	add.s32 	%r115, %r115, 1;
	setp.ne.s32 	%p21, %r115, 0;
	@%p21 bra 	$L__BB1_23;
$L__BB1_24:
	sub.s32 	%r90, %r1, %r3;
	setp.gt.u32 	%p22, %r90, -4;
	@%p22 bra 	$L__BB1_27;
	sub.s32 	%r121, %r117, %r3;
	add.s64 	%rd7, %rd1, 8;
	add.s64 	%rd8, %rd2, 8;
$L__BB1_26:
	mul.wide.s32 	%rd38, %r117, 4;
	add.s64 	%rd39, %rd7, %rd38;
	add.s64 	%rd40, %rd8, %rd38;
	ld.global.u32 	%r91, [%rd39+-8];
	st.global.u32 	[%rd40+-8], %r91;
	ld.global.u32 	%r92, [%rd39+-4];
	st.global.u32 	[%rd40+-4], %r92;
	ld.global.u32 	%r93, [%rd39];
	st.global.u32 	[%rd40], %r93;
	ld.global.u32 	%r94, [%rd39+4];
	st.global.u32 	[%rd40+4], %r94;
	add.s32 	%r117, %r117, 4;
	add.s32 	%r121, %r121, 4;
	setp.ne.s32 	%p23, %r121, 0;
	@%p23 bra 	$L__BB1_26;
$L__BB1_27:
	ret;

}
	// .globl	_ZN3cub18CUB_300001_SM_10006detail11EmptyKernelIvEEvv
.visible .entry _ZN3cub18CUB_300001_SM_10006detail11EmptyKernelIvEEvv()
{


	ret;

}
	// .globl	_ZN3cub18CUB_300001_SM_10006detail8for_each13static_kernelINS2_12policy_hub_t12policy_500_tEmN6thrust24THRUST_300001_SM_1000_NS8cuda_cub20__uninitialized_fill7functorINS7_10device_ptrIiEEiEEEEvT0_T1_
.visible .entry _ZN3cub18CUB_300001_SM_10006detail8for_each13static_kernelINS2_12policy_hub_t12policy_500_tEmN6thrust24THRUST_300001_SM_1000_NS8cuda_cub20__uninitialized_fill7functorINS7_10device_ptrIiEEiEEEEvT0_T1_(
	.param .u64 _ZN3cub18CUB_300001_SM_10006detail8for_each13static_kernelINS2_12policy_hub_t12policy_500_tEmN6thrust24THRUST_300001_SM_1000_NS8cuda_cub20__uninitialized_fill7functorINS7_10device_ptrIiEEiEEEEvT0_T1__param_0,
	.param .align 8 .b8 _ZN3cub18CUB_300001_SM_10006detail8for_each13static_kernelINS2_12policy_hub_t12policy_500_tEmN6thrust24THRUST_300001_SM_1000_NS8cuda_cub20__uninitialized_fill7functorINS7_10device_ptrIiEEiEEEEvT0_T1__param_1[16]
)
.maxntid 256
{
	.reg .pred 	%p<4>;
	.reg .b16 	%rs<5>;
	.reg .b32 	%r<12>;
	.reg .b64 	%rd<16>;

	ld.param.u32 	%r3, [_ZN3cub18CUB_300001_SM_10006detail8for_each13static_kernelINS2_12policy_hub_t12policy_500_tEmN6thrust24THRUST_300001_SM_1000_NS8cuda_cub20__uninitialized_fill7functorINS7_10device_ptrIiEEiEEEEvT0_T1__param_1+8];
	ld.param.u64 	%rd4, [_ZN3cub18CUB_300001_SM_10006detail8for_each13static_kernelINS2_12policy_hub_t12policy_500_tEmN6thrust24THRUST_300001_SM_1000_NS8cuda_cub20__uninitialized_fill7functorINS7_10device_ptrIiEEiEEEEvT0_T1__param_1];
	ld.param.u64 	%rd5, [_ZN3cub18CUB_300001_SM_10006detail8for_each13static_kernelINS2_12policy_hub_t12policy_500_tEmN6thrust24THRUST_300001_SM_1000_NS8cuda_cub20__uninitialized_fill7functorINS7_10device_ptrIiEEiEEEEvT0_T1__param_0];
	mov.u32 	%r9, %ctaid.x;
	mul.wide.u32 	%rd1, %r9, 512;
	sub.s64 	%rd2, %rd5, %rd1;
	setp.lt.u64 	%p1, %rd2, 512;
	@%p1 bra 	$L__BB3_2;
	mov.u32 	%r11, %tid.x;
	cvta.to.global.u64 	%rd11, %rd4;
	cvt.u64.u32 	%rd12, %r11;
	add.s64 	%rd13, %rd1, %rd12;
	shl.b64 	%rd14, %rd13, 2;
	add.s64 	%rd15, %rd11, %rd14;
	st.global.u32 	[%rd15], %r3;
	st.global.u32 	[%rd15+1024], %r3;
	bra.uni 	$L__BB3_6;
$L__BB3_2:
	cvta.to.global.u64 	%rd6, %rd4;
	mov.u32 	%r2, %tid.x;
	cvt.u64.u32 	%rd7, %r2;
	setp.le.u64 	%p2, %rd2, %rd7;
	add.s64 	%rd8, %rd1, %rd7;
	shl.b64 	%rd9, %rd8, 2;
	add.s64 	%rd3, %rd6, %rd9;
	@%p2 bra 	$L__BB3_4;
	st.global.u32 	[%rd3], %r3;
$L__BB3_4:
	add.s32 	%r10, %r2, 256;
	cvt.u64.u32 	%rd10, %r10;
	setp.le.u64 	%p3, %rd2, %rd10;
	@%p3 bra 	$L__BB3_6;
	st.global.u32 	[%rd3+1024], %r3;
$L__BB3_6:
	ret;

}
	// .globl	_ZN3cub18CUB_300001_SM_10006detail10radix_sort31DeviceRadixSortSingleTileKernelINS1_5radix10policy_hubIiNS0_8NullTypeEyE10Policy1000ELNS0_9SortOrderE0EiS6_yNS1_21identity_decomposer_tEEEvPKT1_PSB_PKT2_PSF_T3_iiT4_
.visible .entry _ZN3cub18CUB_300001_SM_10006detail10radix_sort31DeviceRadixSortSingleTileKernelINS1_5radix10policy_hubIiNS0_8NullTypeEyE10Policy1000ELNS0_9SortOrderE0EiS6_yNS1_21identity_decomposer_tEEEvPKT1_PSB_PKT2_PSF_T3_iiT4_(
	.param .u64 .ptr .align 1 _ZN3cub18CUB_300001_SM_10006detail10radix_sort31DeviceRadixSortSingleTileKernelINS1_5radix10policy_hubIiNS0_8NullTypeEyE10Policy1000ELNS0_9SortOrderE0EiS6_yNS1_21identity_decomposer_tEEEvPKT1_PSB_PKT2_PSF_T3_iiT4__param_0,
	.param .u64 .ptr .align 1 _ZN3cub18CUB_300001_SM_10006detail10radix_sort31DeviceRadixSortSingleTileKernelINS1_5radix10policy_hubIiNS0_8NullTypeEyE10Policy1000ELNS0_9SortOrderE0EiS6_yNS1_21identity_decomposer_tEEEvPKT1_PSB_PKT2_PSF_T3_iiT4__param_1,
	.param .u64 .ptr .align 1 _ZN3cub18CUB_300001_SM_10006detail10radix_sort31DeviceRadixSortSingleTileKernelINS1_5radix10policy_hubIiNS0_8NullTypeEyE10Policy1000ELNS0_9SortOrderE0EiS6_yNS1_21identity_decomposer_tEEEvPKT1_PSB_PKT2_PSF_T3_iiT4__param_2,
	.param .u64 .ptr .align 1 _ZN3cub18CUB_300001_SM_10006detail10radix_sort31DeviceRadixSortSingleTileKernelINS1_5radix10policy_hubIiNS0_8NullTypeEyE10Policy1000ELNS0_9SortOrderE0EiS6_yNS1_21identity_decomposer_tEEEvPKT1_PSB_PKT2_PSF_T3_iiT4__param_3,
	.param .u64 _ZN3cub18CUB_300001_SM_10006detail10radix_sort31DeviceRadixSortSingleTileKernelINS1_5radix10policy_hubIiNS0_8NullTypeEyE10Policy1000ELNS0_9SortOrderE0EiS6_yNS1_21identity_decomposer_tEEEvPKT1_PSB_PKT2_PSF_T3_iiT4__param_4,
	.param .u32 _ZN3cub18CUB_300001_SM_10006detail10radix_sort31DeviceRadixSortSingleTileKernelINS1_5radix10policy_hubIiNS0_8NullTypeEyE10Policy1000ELNS0_9SortOrderE0EiS6_yNS1_21identity_decomposer_tEEEvPKT1_PSB_PKT2_PSF_T3_iiT4__param_5,
	.param .u32 _ZN3cub18CUB_300001_SM_10006detail10radix_sort31DeviceRadixSortSingleTileKernelINS1_5radix10policy_hubIiNS0_8NullTypeEyE10Policy1000ELNS0_9SortOrderE0EiS6_yNS1_21identity_decomposer_tEEEvPKT1_PSB_PKT2_PSF_T3_iiT4__param_6,
	.param .align 1 .b8 _ZN3cub18CUB_300001_SM_10006detail10radix_sort31DeviceRadixSortSingleTileKernelINS1_5radix10policy_hubIiNS0_8NullTypeEyE10Policy1000ELNS0_9SortOrderE0EiS6_yNS1_21identity_decomposer_tEEEvPKT1_PSB_PKT2_PSF_T3_iiT4__param_7[1]
)
.maxntid 256
.minnctapersm 1
{
	.reg .pred 	%p<52>;
	.reg .b16 	%rs<39>;
	.reg .b32 	%r<744>;
	.reg .b64 	%rd<29>;
	// demoted variable
	.shared .align 16 .b8 _ZZN3cub18CUB_300001_SM_10006detail10radix_sort31DeviceRadixSortSingleTileKernelINS1_5radix10policy_hubIiNS0_8NullTypeEyE10Policy1000ELNS0_9SortOrderE0EiS6_yNS1_21identity_decomposer_tEEEvPKT1_PSB_PKT2_PSF_T3_iiT4_E12temp_storage[33856];
	ld.param.u64 	%rd5, [_ZN3cub18CUB_300001_SM_10006detail10radix_sort31DeviceRadixSortSingleTileKernelINS1_5radix10policy_hubIiNS0_8NullTypeEyE10Policy1000ELNS0_9SortOrderE0EiS6_yNS1_21identity_decomposer_tEEEvPKT1_PSB_PKT2_PSF_T3_iiT4__param_0];
	ld.param.u64 	%rd3, [_ZN3cub18CUB_300001_SM_10006detail10radix_sort31DeviceRadixSortSingleTileKernelINS1_5radix10policy_hubIiNS0_8NullTypeEyE10Policy1000ELNS0_9SortOrderE0EiS6_yNS1_21identity_decomposer_tEEEvPKT1_PSB_PKT2_PSF_T3_iiT4__param_1];
	ld.param.u64 	%rd4, [_ZN3cub18CUB_300001_SM_10006detail10radix_sort31DeviceRadixSortSingleTileKernelINS1_5radix10policy_hubIiNS0_8NullTypeEyE10Policy1000ELNS0_9SortOrderE0EiS6_yNS1_21identity_decomposer_tEEEvPKT1_PSB_PKT2_PSF_T3_iiT4__param_4];
	ld.param.u32 	%r189, [_ZN3cub18CUB_300001_SM_10006detail10radix_sort31DeviceRadixSortSingleTileKernelINS1_5radix10policy_hubIiNS0_8NullTypeEyE10Policy1000ELNS0_9SortOrderE0EiS6_yNS1_21identity_decomposer_tEEEvPKT1_PSB_PKT2_PSF_T3_iiT4__param_5];
	ld.param.u32 	%r190, [_ZN3cub18CUB_300001_SM_10006detail10radix_sort31DeviceRadixSortSingleTileKernelINS1_5radix10policy_hubIiNS0_8NullTypeEyE10Policy1000ELNS0_9SortOrderE0EiS6_yNS1_21identity_decomposer_tEEEvPKT1_PSB_PKT2_PSF_T3_iiT4__param_6];
	cvta.to.global.u64 	%rd6, %rd5;
	cvt.u32.u64 	%r1, %rd4;
	mov.u32 	%r2, %tid.x;
	mul.lo.s32 	%r3, %r2, 19;
	setp.ge.s32 	%p1, %r3, %r1;
	mul.wide.u32 	%rd7, %r3, 4;
	add.s64 	%rd1, %rd6, %rd7;
	mov.b32 	%r741, -1;
	@%p1 bra 	$L__BB4_2;
	ld.global.u32 	%r192, [%rd1];
	xor.b32  	%r741, %r192, -2147483648;
$L__BB4_2:
	add.s32 	%r194, %r3, 1;
	setp.ge.s32 	%p2, %r194, %r1;
	mov.b32 	%r740, -1;
	@%p2 bra 	$L__BB4_4;
	ld.global.u32 	%r195, [%rd1+4];
	xor.b32  	%r740, %r195, -2147483648;
$L__BB4_4:
	add.s32 	%r197, %r3, 2;
	setp.ge.s32 	%p3, %r197, %r1;
	mov.b32 	%r739, -1;
	@%p3 bra 	$L__BB4_6;
	ld.global.u32 	%r198, [%rd1+8];
	xor.b32  	%r739, %r198, -2147483648;
$L__BB4_6:
	add.s32 	%r200, %r3, 3;
	setp.ge.s32 	%p4, %r200, %r1;
	mov.b32 	%r738, -1;
	@%p4 bra 	$L__BB4_8;
	ld.global.u32 	%r201, [%rd1+12];
	xor.b32  	%r738, %r201, -2147483648;
$L__BB4_8:
	add.s32 	%r203, %r3, 4;
	setp.ge.s32 	%p5, %r203, %r1;
	mov.b32 	%r737, -1;
	@%p5 bra 	$L__BB4_10;
	ld.global.u32 	%r204, [%rd1+16];
	xor.b32  	%r737, %r204, -2147483648;
$L__BB4_10:
	add.s32 	%r206, %r3, 5;
	setp.ge.s32 	%p6, %r206, %r1;
	mov.b32 	%r736, -1;
	@%p6 bra 	$L__BB4_12;
	ld.global.u32 	%r207, [%rd1+20];
	xor.b32  	%r736, %r207, -2147483648;
$L__BB4_12:
	add.s32 	%r209, %r3, 6;
	setp.ge.s32 	%p7, %r209, %r1;
	mov.b32 	%r735, -1;
	@%p7 bra 	$L__BB4_14;
	ld.global.u32 	%r210, [%rd1+24];
	xor.b32  	%r735, %r210, -2147483648;
$L__BB4_14:
	add.s32 	%r212, %r3, 7;
	setp.ge.s32 	%p8, %r212, %r1;
	mov.b32 	%r734, -1;
	@%p8 bra 	$L__BB4_16;
	ld.global.u32 	%r213, [%rd1+28];
	xor.b32  	%r734, %r213, -2147483648;
$L__BB4_16:
	add.s32 	%r215, %r3, 8;
	setp.ge.s32 	%p9, %r215, %r1;
	mov.b32 	%r733, -1;
	@%p9 bra 	$L__BB4_18;
	ld.global.u32 	%r216, [%rd1+32];
	xor.b32  	%r733, %r216, -2147483648;
$L__BB4_18:
	add.s32 	%r218, %r3, 9;
	setp.ge.s32 	%p10, %r218, %r1;
	mov.b32 	%r732, -1;
	@%p10 bra 	$L__BB4_20;
	ld.global.u32 	%r219, [%rd1+36];
	xor.b32  	%r732, %r219, -2147483648;
$L__BB4_20:
	add.s32 	%r221, %r3, 10;
	setp.ge.s32 	%p11, %r221, %r1;
	mov.b32 	%r731, -1;
	@%p11 bra 	$L__BB4_22;
	ld.global.u32 	%r222, [%rd1+40];
	xor.b32  	%r731, %r222, -2147483648;
$L__BB4_22:
	add.s32 	%r224, %r3, 11;
	setp.ge.s32 	%p12, %r224, %r1;
	mov.b32 	%r730, -1;
	@%p12 bra 	$L__BB4_24;
	ld.global.u32 	%r225, [%rd1+44];
	xor.b32  	%r730, %r225, -2147483648;
$L__BB4_24:
	add.s32 	%r227, %r3, 12;
	setp.ge.s32 	%p13, %r227, %r1;
	mov.b32 	%r729, -1;
	@%p13 bra 	$L__BB4_26;
	ld.global.u32 	%r228, [%rd1+48];
	xor.b32  	%r729, %r228, -2147483648;
$L__BB4_26:
	add.s32 	%r230, %r3, 13;
	setp.ge.s32 	%p14, %r230, %r1;
	mov.b32 	%r728, -1;
	@%p14 bra 	$L__BB4_28;
	ld.global.u32 	%r231, [%rd1+52];
	xor.b32  	%r728, %r231, -2147483648;
$L__BB4_28:
	add.s32 	%r233, %r3, 14;
	setp.ge.s32 	%p15, %r233, %r1;
	mov.b32 	%r727, -1;
	@%p15 bra 	$L__BB4_30;
	ld.global.u32 	%r234, [%rd1+56];
	xor.b32  	%r727, %r234, -2147483648;
$L__BB4_30:
	add.s32 	%r236, %r3, 15;
	setp.ge.s32 	%p16, %r236, %r1;
	mov.b32 	%r726, -1;
	@%p16 bra 	$L__BB4_32;
	ld.global.u32 	%r237, [%rd1+60];
	xor.b32  	%r726, %r237, -2147483648;
$L__BB4_32:
	add.s32 	%r239, %r3, 16;
	setp.ge.s32 	%p17, %r239, %r1;
	mov.b32 	%r725, -1;
	@%p17 bra 	$L__BB4_34;
	ld.global.u32 	%r240, [%rd1+64];
	xor.b32  	%r725, %r240, -2147483648;
$L__BB4_34:
	add.s32 	%r242, %r3, 17;
	setp.ge.s32 	%p18, %r242, %r1;
	mov.b32 	%r724, -1;
	@%p18 bra 	$L__BB4_36;
	ld.global.u32 	%r243, [%rd1+68];
	xor.b32  	%r724, %r243, -2147483648;
$L__BB4_36:
	add.s32 	%r245, %r3, 18;
	setp.ge.s32 	%p19, %r245, %r1;
	mov.b32 	%r723, -1;
	@%p19 bra 	$L__BB4_38;
	ld.global.u32 	%r246, [%rd1+72];
	xor.b32  	%r723, %r246, -2147483648;
$L__BB4_38:
	bar.sync 	0;
	shr.u32 	%r42, %r2, 5;
	shl.b32 	%r248, %r2, 2;
	mov.u32 	%r249, _ZZN3cub18CUB_300001_SM_10006detail10radix_sort31DeviceRadixSortSingleTileKernelINS1_5radix10policy_hubIiNS0_8NullTypeEyE10Policy1000ELNS0_9SortOrderE0EiS6_yNS1_21identity_decomposer_tEEEvPKT1_PSB_PKT2_PSF_T3_iiT4_E12temp_storage;
	add.s32 	%r43, %r249, %r248;
	shl.b32 	%r250, %r2, 7;
	add.s32 	%r44, %r43, %r250;
	shl.b32 	%r251, %r42, 2;
	add.s32 	%r252, %r249, %r251;
	add.s32 	%r45, %r252, 33792;
	mad.lo.s32 	%r46, %r2, -56, %r44;
	add.s32 	%r722, %r189, 6;
	sub.s32 	%r721, %r190, %r189;
$L__BB4_39:
	add.s32 	%r312, %r722, -6;
	min.s32 	%r255, %r721, 6;
	mov.b32 	%r341, 0;
	st.shared.u32 	[%r43], %r341;
	st.shared.u32 	[%r43+1024], %r341;
	st.shared.u32 	[%r43+2048], %r341;
	st.shared.u32 	[%r43+3072], %r341;
	st.shared.u32 	[%r43+4096], %r341;
	st.shared.u32 	[%r43+5120], %r341;
	st.shared.u32 	[%r43+6144], %r341;
	st.shared.u32 	[%r43+7168], %r341;
	st.shared.u32 	[%r43+8192], %r341;
	st.shared.u32 	[%r43+9216], %r341;
	st.shared.u32 	[%r43+10240], %r341;
	st.shared.u32 	[%r43+11264], %r341;
	st.shared.u32 	[%r43+12288], %r341;
	st.shared.u32 	[%r43+13312], %r341;
	st.shared.u32 	[%r43+14336], %r341;
	st.shared.u32 	[%r43+15360], %r341;
	st.shared.u32 	[%r43+16384], %r341;
	st.shared.u32 	[%r43+17408], %r341;
	st.shared.u32 	[%r43+18432], %r341;
	st.shared.u32 	[%r43+19456], %r341;
	st.shared.u32 	[%r43+20480], %r341;
	st.shared.u32 	[%r43+21504], %r341;
	st.shared.u32 	[%r43+22528], %r341;
	st.shared.u32 	[%r43+23552], %r341;
	st.shared.u32 	[%r43+24576], %r341;
	st.shared.u32 	[%r43+25600], %r341;
	st.shared.u32 	[%r43+26624], %r341;
	st.shared.u32 	[%r43+27648], %r341;
	st.shared.u32 	[%r43+28672], %r341;
	st.shared.u32 	[%r43+29696], %r341;
	st.shared.u32 	[%r43+30720], %r341;
	st.shared.u32 	[%r43+31744], %r341;
	st.shared.u32 	[%r43+32768], %r341;
	// begin inline asm
	bmsk.clamp.b32 %r253, %r341, %r255;
	// end inline asm
	// begin inline asm
	shr.b32 %r256, %r741, %r312;
	// end inline asm
	and.b32  	%r344, %r253, %r256;
	shl.b32 	%r345, %r344, 10;
	and.b32  	%r346, %r345, 31744;
	add.s32 	%r347, %r43, %r346;
	shr.u32 	%r348, %r344, 4;
	and.b32  	%r349, %r348, 268435454;
	add.s32 	%r71, %r347, %r349;
	ld.shared.u16 	%rs1, [%r71];
	add.s16 	%rs20, %rs1, 1;
	st.shared.u16 	[%r71], %rs20;
	// begin inline asm
	shr.b32 %r259, %r740, %r312;
	// end inline asm
	and.b32  	%r350, %r253, %r259;
	shl.b32 	%r351, %r350, 10;
	and.b32  	%r352, %r351, 31744;
	add.s32 	%r353, %r43, %r352;
	shr.u32 	%r354, %r350, 4;
	and.b32  	%r355, %r354, 268435454;
	add.s32 	%r72, %r353, %r355;
	ld.shared.u16 	%rs2, [%r72];
	add.s16 	%rs21, %rs2, 1;
	st.shared.u16 	[%r72], %rs21;
	// begin inline asm
	shr.b32 %r262, %r739, %r312;
	// end inline asm
	and.b32  	%r356, %r253, %r262;
	shl.b32 	%r357, %r356, 10;
	and.b32  	%r358, %r357, 31744;
	add.s32 	%r359, %r43, %r358;
	shr.u32 	%r360, %r356, 4;
	and.b32  	%r361, %r360, 268435454;
	add.s32 	%r73, %r359, %r361;
	ld.shared.u16 	%rs3, [%r73];
	add.s16 	%rs22, %rs3, 1;
	st.shared.u16 	[%r73], %rs22;
	// begin inline asm
	shr.b32 %r265, %r738, %r312;
	// end inline asm
	and.b32  	%r362, %r253, %r265;
	shl.b32 	%r363, %r362, 10;
	and.b32  	%r364, %r363, 31744;
	add.s32 	%r365, %r43, %r364;
	shr.u32 	%r366, %r362, 4;
	and.b32  	%r367, %r366, 268435454;
	add.s32 	%r74, %r365, %r367;
	ld.shared.u16 	%rs4, [%r74];
	add.s16 	%rs23, %rs4, 1;
	st.shared.u16 	[%r74], %rs23;
	// begin inline asm
	shr.b32 %r268, %r737, %r312;
	// end inline asm
	and.b32  	%r368, %r253, %r268;
	shl.b32 	%r369, %r368, 10;
	and.b32  	%r370, %r369, 31744;
	add.s32 	%r371, %r43, %r370;
	shr.u32 	%r372, %r368, 4;
	and.b32  	%r373, %r372, 268435454;
	add.s32 	%r75, %r371, %r373;
	ld.shared.u16 	%rs5, [%r75];
	add.s16 	%rs24, %rs5, 1;
	st.shared.u16 	[%r75], %rs24;
	// begin inline asm
	shr.b32 %r271, %r736, %r312;
	// end inline asm
	and.b32  	%r374, %r253, %r271;
	shl.b32 	%r375, %r374, 10;
	and.b32  	%r376, %r375, 31744;
	add.s32 	%r377, %r43, %r376;
	shr.u32 	%r378, %r374, 4;
	and.b32  	%r379, %r378, 268435454;
	add.s32 	%r76, %r377, %r379;
	ld.shared.u16 	%rs6, [%r76];
	add.s16 	%rs25, %rs6, 1;
	st.shared.u16 	[%r76], %rs25;
	// begin inline asm
	shr.b32 %r274, %r735, %r312;
	// end inline asm
	and.b32  	%r380, %r253, %r274;
	shl.b32 	%r381, %r380, 10;
	and.b32  	%r382, %r381, 31744;
	add.s32 	%r383, %r43, %r382;
	shr.u32 	%r384, %r380, 4;
	and.b32  	%r385, %r384, 268435454;
	add.s32 	%r77, %r383, %r385;
	ld.shared.u16 	%rs7, [%r77];
	add.s16 	%rs26, %rs7, 1;
	st.shared.u16 	[%r77], %rs26;
	// begin inline asm
	shr.b32 %r277, %r734, %r312;
	// end inline asm
	and.b32  	%r386, %r253, %r277;
	shl.b32 	%r387, %r386, 10;
	and.b32  	%r388, %r387, 31744;
	add.s32 	%r389, %r43, %r388;
	shr.u32 	%r390, %r386, 4;
	and.b32  	%r391, %r390, 268435454;
	add.s32 	%r78, %r389, %r391;
	ld.shared.u16 	%rs8, [%r78];
	add.s16 	%rs27, %rs8, 1;
	st.shared.u16 	[%r78], %rs27;
	// begin inline asm
	shr.b32 %r280, %r733, %r312;
	// end inline asm
	and.b32  	%r392, %r253, %r280;
	shl.b32 	%r393, %r392, 10;
	and.b32  	%r394, %r393, 31744;
	add.s32 	%r395, %r43, %r394;
	shr.u32 	%r396, %r392, 4;
	and.b32  	%r397, %r396, 268435454;
	add.s32 	%r79, %r395, %r397;
	ld.shared.u16 	%rs9, [%r79];
	add.s16 	%rs28, %rs9, 1;
	st.shared.u16 	[%r79], %rs28;
	// begin inline asm
	shr.b32 %r283, %r732, %r312;
	// end inline asm
	and.b32  	%r398, %r253, %r283;
	shl.b32 	%r399, %r398, 10;
	and.b32  	%r400, %r399, 31744;
	add.s32 	%r401, %r43, %r400;
	shr.u32 	%r402, %r398, 4;
	and.b32  	%r403, %r402, 268435454;
	add.s32 	%r80, %r401, %r403;
	ld.shared.u16 	%rs10, [%r80];
	add.s16 	%rs29, %rs10, 1;
	st.shared.u16 	[%r80], %rs29;
	// begin inline asm
	shr.b32 %r286, %r731, %r312;
	// end inline asm
	and.b32  	%r404, %r253, %r286;
	shl.b32 	%r405, %r404, 10;
	and.b32  	%r406, %r405, 31744;
	add.s32 	%r407, %r43, %r406;
	shr.u32 	%r408, %r404, 4;
	and.b32  	%r409, %r408, 268435454;
	add.s32 	%r81, %r407, %r409;
	ld.shared.u16 	%rs11, [%r81];
	add.s16 	%rs30, %rs11, 1;
	st.shared.u16 	[%r81], %rs30;
	// begin inline asm
	shr.b32 %r289, %r730, %r312;
	// end inline asm
	and.b32  	%r410, %r253, %r289;
	shl.b32 	%r411, %r410, 10;
	and.b32  	%r412, %r411, 31744;
	add.s32 	%r413, %r43, %r412;
	shr.u32 	%r414, %r410, 4;
	and.b32  	%r415, %r414, 268435454;
	add.s32 	%r82, %r413, %r415;
	ld.shared.u16 	%rs12, [%r82];
	add.s16 	%rs31, %rs12, 1;
	st.shared.u16 	[%r82], %rs31;
	// begin inline asm
	shr.b32 %r292, %r729, %r312;
	// end inline asm
	and.b32  	%r416, %r253, %r292;
	shl.b32 	%r417, %r416, 10;
	and.b32  	%r418, %r417, 31744;
	add.s32 	%r419, %r43, %r418;
	shr.u32 	%r420, %r416, 4;
	and.b32  	%r421, %r420, 268435454;
	add.s32 	%r83, %r419, %r421;
	ld.shared.u16 	%rs13, [%r83];
	add.s16 	%rs32, %rs13, 1;
	st.shared.u16 	[%r83], %rs32;
	// begin inline asm
	shr.b32 %r295, %r728, %r312;
	// end inline asm
	and.b32  	%r422, %r253, %r295;
	shl.b32 	%r423, %r422, 10;
	and.b32  	%r424, %r423, 31744;
	add.s32 	%r425, %r43, %r424;
	shr.u32 	%r426, %r422, 4;
	and.b32  	%r427, %r426, 268435454;
	add.s32 	%r84, %r425, %r427;
	ld.shared.u16 	%rs14, [%r84];
	add.s16 	%rs33, %rs14, 1;
	st.shared.u16 	[%r84], %rs33;
	// begin inline asm
	shr.b32 %r298, %r727, %r312;
	// end inline asm
	and.b32  	%r428, %r253, %r298;
	shl.b32 	%r429, %r428, 10;
	and.b32  	%r430, %r429, 31744;
	add.s32 	%r431, %r43, %r430;
	shr.u32 	%r432, %r428, 4;
	and.b32  	%r433, %r432, 268435454;
	add.s32 	%r85, %r431, %r433;
	ld.shared.u16 	%rs15, [%r85];
	add.s16 	%rs34, %rs15, 1;
	st.shared.u16 	[%r85], %rs34;
	// begin inline asm
	shr.b32 %r301, %r726, %r312;
	// end inline asm
	and.b32  	%r434, %r253, %r301;
	shl.b32 	%r435, %r434, 10;
	and.b32  	%r436, %r435, 31744;
	add.s32 	%r437, %r43, %r436;
	shr.u32 	%r438, %r434, 4;
	and.b32  	%r439, %r438, 268435454;
	add.s32 	%r86, %r437, %r439;
	ld.shared.u16 	%rs16, [%r86];
	add.s16 	%rs35, %rs16, 1;
	st.shared.u16 	[%r86], %rs35;
	// begin inline asm
	shr.b32 %r304, %r725, %r312;
	// end inline asm
	and.b32  	%r440, %r253, %r304;
	shl.b32 	%r441, %r440, 10;
	and.b32  	%r442, %r441, 31744;
	add.s32 	%r443, %r43, %r442;
	shr.u32 	%r444, %r440, 4;
	and.b32  	%r445, %r444, 268435454;
	add.s32 	%r87, %r443, %r445;
	ld.shared.u16 	%rs17, [%r87];
	add.s16 	%rs36, %rs17, 1;
	st.shared.u16 	[%r87], %rs36;
	// begin inline asm
	shr.b32 %r307, %r724, %r312;
	// end inline asm
	and.b32  	%r446, %r253, %r307;
	shl.b32 	%r447, %r446, 10;
	and.b32  	%r448, %r447, 31744;
	add.s32 	%r449, %r43, %r448;
	shr.u32 	%r450, %r446, 4;
	and.b32  	%r451, %r450, 268435454;
	add.s32 	%r88, %r449, %r451;
	ld.shared.u16 	%rs18, [%r88];
	add.s16 	%rs37, %rs18, 1;
	st.shared.u16 	[%r88], %rs37;
	// begin inline asm
	shr.b32 %r310, %r723, %r312;
	// end inline asm
	and.b32  	%r452, %r253, %r310;
	shl.b32 	%r453, %r452, 10;
	and.b32  	%r454, %r453, 31744;
	add.s32 	%r455, %r43, %r454;
	shr.u32 	%r456, %r452, 4;
	and.b32  	%r457, %r456, 268435454;
	add.s32 	%r89, %r455, %r457;
	ld.shared.u16 	%rs19, [%r89];
	add.s16 	%rs38, %rs19, 1;
	st.shared.u16 	[%r89], %rs38;
	bar.sync 	0;
	ld.shared.u32 	%r90, [%r44];
	ld.shared.u32 	%r458, [%r44+4];
	ld.shared.u32 	%r459, [%r44+8];
	ld.shared.u32 	%r460, [%r44+12];
	ld.shared.u32 	%r461, [%r44+16];
	ld.shared.u32 	%r462, [%r44+20];
	ld.shared.u32 	%r463, [%r44+24];
	ld.shared.u32 	%r464, [%r44+28];
	ld.shared.u32 	%r465, [%r44+32];
	ld.shared.u32 	%r466, [%r44+36];
	ld.shared.u32 	%r467, [%r44+40];
	ld.shared.u32 	%r468, [%r44+44];
	ld.shared.u32 	%r469, [%r44+48];
	ld.shared.u32 	%r470, [%r44+52];
	ld.shared.u32 	%r471, [%r44+56];
	ld.shared.u32 	%r472, [%r44+60];
	ld.shared.u32 	%r473, [%r44+64];
	ld.shared.u32 	%r474, [%r44+68];
	ld.shared.u32 	%r475, [%r44+72];
	ld.shared.u32 	%r476, [%r44+76];
	ld.shared.u32 	%r477, [%r44+80];
	ld.shared.u32 	%r478, [%r44+84];
	ld.shared.u32 	%r479, [%r44+88];
	ld.shared.u32 	%r480, [%r44+92];
	ld.shared.u32 	%r481, [%r44+96];
	ld.shared.u32 	%r482, [%r44+100];
	ld.shared.u32 	%r483, [%r44+104];
	ld.shared.u32 	%r484, [%r44+108];
	ld.shared.u32 	%r485, [%r44+112];
	ld.shared.u32 	%r486, [%r44+116];
	ld.shared.u32 	%r487, [%r44+120];
	ld.shared.u32 	%r488, [%r44+124];
	ld.shared.u32 	%r489, [%r44+128];
	add.s32 	%r91, %r458, %r90;
	add.s32 	%r92, %r459, %r91;
	add.s32 	%r93, %r460, %r92;
	add.s32 	%r94, %r461, %r93;
	add.s32 	%r95, %r462, %r94;
	add.s32 	%r96, %r463, %r95;
	add.s32 	%r97, %r464, %r96;
	add.s32 	%r98, %r465, %r97;
	add.s32 	%r99, %r466, %r98;
	add.s32 	%r100, %r467, %r99;
	add.s32 	%r101, %r468, %r100;
	add.s32 	%r102, %r469, %r101;
	add.s32 	%r103, %r470, %r102;
	add.s32 	%r104, %r471, %r103;
	add.s32 	%r105, %r472, %r104;
	add.s32 	%r106, %r473, %r105;
	add.s32 	%r107, %r474, %r106;
	add.s32 	%r108, %r475, %r107;
	add.s32 	%r109, %r476, %r108;
	add.s32 	%r110, %r477, %r109;
	add.s32 	%r111, %r478, %r110;
	add.s32 	%r112, %r479, %r111;
	add.s32 	%r113, %r480, %r112;
	add.s32 	%r114, %r481, %r113;
	add.s32 	%r115, %r482, %r114;
	add.s32 	%r116, %r483, %r115;
	add.s32 	%r117, %r484, %r116;
	add.s32 	%r118, %r485, %r117;
	add.s32 	%r119, %r486, %r118;
	add.s32 	%r120, %r487, %r119;
	add.s32 	%r121, %r488, %r120;
	add.s32 	%r318, %r489, %r121;
	// begin inline asm
	mov.u32 %r313, %laneid;
	// end inline asm
	mov.b32 	%r316, 1;
	mov.b32 	%r343, -1;
	// begin inline asm
	{  .reg .u32 r0;  .reg .pred p;  shfl.sync.up.b32 r0|p, %r318, %r316, %r341, %r343;  @p add.u32 r0, r0, %r318;  mov.u32 %r314, r0;}
	// end inline asm
	mov.b32 	%r322, 2;
	// begin inline asm
	{  .reg .u32 r0;  .reg .pred p;  shfl.sync.up.b32 r0|p, %r314, %r322, %r341, %r343;  @p add.u32 r0, r0, %r314;  mov.u32 %r320, r0;}
	// end inline asm
	mov.b32 	%r328, 4;
	// begin inline asm
	{  .reg .u32 r0;  .reg .pred p;  shfl.sync.up.b32 r0|p, %r320, %r328, %r341, %r343;  @p add.u32 r0, r0, %r320;  mov.u32 %r326, r0;}
	// end inline asm
	mov.b32 	%r334, 8;
	// begin inline asm
	{  .reg .u32 r0;  .reg .pred p;  shfl.sync.up.b32 r0|p, %r326, %r334, %r341, %r343;  @p add.u32 r0, r0, %r326;  mov.u32 %r332, r0;}
	// end inline asm
	mov.b32 	%r340, 16;
	// begin inline asm
	{  .reg .u32 r0;  .reg .pred p;  shfl.sync.up.b32 r0|p, %r332, %r340, %r341, %r343;  @p add.u32 r0, r0, %r332;  mov.u32 %r338, r0;}
	// end inline asm
	setp.ne.s32 	%p20, %r313, 31;
	@%p20 bra 	$L__BB4_41;
	st.shared.u32 	[%r45], %r338;
$L__BB4_41:
	sub.s32 	%r490, %r338, %r318;
	setp.gt.u32 	%p21, %r2, 31;
	setp.eq.s32 	%p22, %r42, 7;
	setp.eq.s32 	%p23, %r42, 6;
	setp.eq.s32 	%p24, %r42, 5;
	setp.eq.s32 	%p25, %r42, 4;
	setp.eq.s32 	%p26, %r42, 3;
	setp.eq.s32 	%p27, %r42, 2;
	setp.eq.s32 	%p28, %r42, 1;
	bar.sync 	0;
	ld.shared.v4.u32 	{%r491, %r492, %r493, %r494}, [_ZZN3cub18CUB_300001_SM_10006detail10radix_sort31DeviceRadixSortSingleTileKernelINS1_5radix10policy_hubIiNS0_8NullTypeEyE10Policy1000ELNS0_9SortOrderE0EiS6_yNS1_21identity_decomposer_tEEEvPKT1_PSB_PKT2_PSF_T3_iiT4_E12temp_storage+33792];
	selp.b32 	%r495, %r491, %r742, %p28;
	add.s32 	%r496, %r492, %r491;
	selp.b32 	%r497, %r496, %r495, %p27;
	add.s32 	%r498, %r496, %r493;
	selp.b32 	%r499, %r498, %r497, %p26;
	add.s32 	%r500, %r498, %r494;
	selp.b32 	%r501, %r500, %r499, %p25;
	ld.shared.v4.u32 	{%r502, %r503, %r504, %r505}, [_ZZN3cub18CUB_300001_SM_10006detail10radix_sort31DeviceRadixSortSingleTileKernelINS1_5radix10policy_hubIiNS0_8NullTypeEyE10Policy1000ELNS0_9SortOrderE0EiS6_yNS1_21identity_decomposer_tEEEvPKT1_PSB_PKT2_PSF_T3_iiT4_E12temp_storage+33808];
	add.s32 	%r506, %r500, %r502;
	selp.b32 	%r507, %r506, %r501, %p24;
	add.s32 	%r508, %r506, %r503;
	selp.b32 	%r509, %r508, %r507, %p23;
	add.s32 	%r510, %r508, %r504;
	selp.b32 	%r742, %r510, %r509, %p22;
	add.s32 	%r126, %r510, %r505;
	setp.ne.s32 	%p29, %r313, 0;
	selp.b32 	%r511, %r490, 0, %p29;
	add.s32 	%r512, %r742, %r511;
	or.pred  	%p30, %p21, %p29;
	selp.b32 	%r743, %r512, %r490, %p21;
	@%p30 bra 	$L__BB4_43;
	shl.b32 	%r743, %r126, 16;
	st.shared.u32 	[_ZZN3cub18CUB_300001_SM_10006detail10radix_sort31DeviceRadixSortSingleTileKernelINS1_5radix10policy_hubIiNS0_8NullTypeEyE10Policy1000ELNS0_9SortOrderE0EiS6_yNS1_21identity_decomposer_tEEEvPKT1_PSB_PKT2_PSF_T3_iiT4_E12temp_storage+33832], %r743;
$L__BB4_43:
	setp.eq.s32 	%p31, %r2, 0;
	bar.sync 	0;
	ld.shared.u32 	%r513, [_ZZN3cub18CUB_300001_SM_10006detail10radix_sort31DeviceRadixSortSingleTileKernelINS1_5radix10policy_hubIiNS0_8NullTypeEyE10Policy1000ELNS0_9SortOrderE0EiS6_yNS1_21identity_decomposer_tEEEvPKT1_PSB_PKT2_PSF_T3_iiT4_E12temp_storage+33832];
	selp.b32 	%r514, 0, %r513, %p31;
	add.s32 	%r515, %r743, %r514;
	add.s32 	%r516, %r90, %r515;
	add.s32 	%r517, %r91, %r515;
	add.s32 	%r518, %r92, %r515;
	add.s32 	%r519, %r93, %r515;
	add.s32 	%r520, %r94, %r515;
	add.s32 	%r521, %r95, %r515;
	add.s32 	%r522, %r96, %r515;
	add.s32 	%r523, %r97, %r515;
	add.s32 	%r524, %r98, %r515;
	add.s32 	%r525, %r99, %r515;
	add.s32 	%r526, %r100, %r515;
	add.s32 	%r527, %r101, %r515;
	add.s32 	%r528, %r102, %r515;
	add.s32 	%r529, %r103, %r515;
	add.s32 	%r530, %r104, %r515;
	add.s32 	%r531, %r105, %r515;
	add.s32 	%r532, %r106, %r515;
	add.s32 	%r533, %r107, %r515;
	add.s32 	%r534, %r108, %r515;
	add.s32 	%r535, %r109, %r515;
	add.s32 	%r536, %r110, %r515;
	add.s32 	%r537, %r111, %r515;
	add.s32 	%r538, %r112, %r515;
	add.s32 	%r539, %r113, %r515;
	add.s32 	%r540, %r114, %r515;
	add.s32 	%r541, %r115, %r515;
	add.s32 	%r542, %r116, %r515;
	add.s32 	%r543, %r117, %r515;
	add.s32 	%r544, %r118, %r515;
	add.s32 	%r545, %r119, %r515;
	add.s32 	%r546, %r120, %r515;
	add.s32 	%r547, %r121, %r515;
	st.shared.u32 	[%r44], %r515;
	st.shared.u32 	[%r44+4], %r516;
	st.shared.u32 	[%r44+8], %r517;
	st.shared.u32 	[%r44+12], %r518;
	st.shared.u32 	[%r44+16], %r519;
	st.shared.u32 	[%r44+20], %r520;
	st.shared.u32 	[%r44+24], %r521;
	st.shared.u32 	[%r44+28], %r522;
	st.shared.u32 	[%r44+32], %r523;
	st.shared.u32 	[%r44+36], %r524;
	st.shared.u32 	[%r44+40], %r525;
	st.shared.u32 	[%r44+44], %r526;
	st.shared.u32 	[%r44+48], %r527;
	st.shared.u32 	[%r44+52], %r528;
	st.shared.u32 	[%r44+56], %r529;
	st.shared.u32 	[%r44+60], %r530;
	st.shared.u32 	[%r44+64], %r531;
	st.shared.u32 	[%r44+68], %r532;
	st.shared.u32 	[%r44+72], %r533;
	st.shared.u32 	[%r44+76], %r534;
	st.shared.u32 	[%r44+80], %r535;
	st.shared.u32 	[%r44+84], %r536;
	st.shared.u32 	[%r44+88], %r537;
	st.shared.u32 	[%r44+92], %r538;
	st.shared.u32 	[%r44+96], %r539;
	st.shared.u32 	[%r44+100], %r540;
	st.shared.u32 	[%r44+104], %r541;
	st.shared.u32 	[%r44+108], %r542;
	st.shared.u32 	[%r44+112], %r543;
	st.shared.u32 	[%r44+116], %r544;
	st.shared.u32 	[%r44+120], %r545;
	st.shared.u32 	[%r44+124], %r546;
	st.shared.u32 	[%r44+128], %r547;
	bar.sync 	0;
	cvt.u32.u16 	%r548, %rs1;
	ld.shared.u16 	%r549, [%r71];
	add.s32 	%r130, %r549, %r548;
	cvt.u32.u16 	%r550, %rs2;
	ld.shared.u16 	%r551, [%r72];
	add.s32 	%r131, %r551, %r550;
	cvt.u32.u16 	%r552, %rs3;
	ld.shared.u16 	%r553, [%r73];
	add.s32 	%r132, %r553, %r552;
	cvt.u32.u16 	%r554, %rs4;
	ld.shared.u16 	%r555, [%r74];
	add.s32 	%r133, %r555, %r554;
	cvt.u32.u16 	%r556, %rs5;
	ld.shared.u16 	%r557, [%r75];
	add.s32 	%r134, %r557, %r556;
	cvt.u32.u16 	%r558, %rs6;
	ld.shared.u16 	%r559, [%r76];
	add.s32 	%r135, %r559, %r558;
	cvt.u32.u16 	%r560, %rs7;
	ld.shared.u16 	%r561, [%r77];
	add.s32 	%r136, %r561, %r560;
	cvt.u32.u16 	%r562, %rs8;
	ld.shared.u16 	%r563, [%r78];
	add.s32 	%r137, %r563, %r562;
	cvt.u32.u16 	%r564, %rs9;
	ld.shared.u16 	%r565, [%r79];
	add.s32 	%r138, %r565, %r564;
	cvt.u32.u16 	%r566, %rs10;
	ld.shared.u16 	%r567, [%r80];
	add.s32 	%r139, %r567, %r566;
	cvt.u32.u16 	%r568, %rs11;
	ld.shared.u16 	%r569, [%r81];
	add.s32 	%r140, %r569, %r568;
	cvt.u32.u16 	%r570, %rs12;
	ld.shared.u16 	%r571, [%r82];
	add.s32 	%r141, %r571, %r570;
	cvt.u32.u16 	%r572, %rs13;
	ld.shared.u16 	%r573, [%r83];
	add.s32 	%r142, %r573, %r572;
	cvt.u32.u16 	%r574, %rs14;
	ld.shared.u16 	%r575, [%r84];
	add.s32 	%r143, %r575, %r574;
	cvt.u32.u16 	%r576, %rs15;
	ld.shared.u16 	%r577, [%r85];
	add.s32 	%r144, %r577, %r576;
	cvt.u32.u16 	%r578, %rs16;
	ld.shared.u16 	%r579, [%r86];
	add.s32 	%r145, %r579, %r578;
	cvt.u32.u16 	%r580, %rs17;
	ld.shared.u16 	%r581, [%r87];
	add.s32 	%r146, %r581, %r580;
	cvt.u32.u16 	%r582, %rs18;
	ld.shared.u16 	%r583, [%r88];
	add.s32 	%r147, %r583, %r582;
	cvt.u32.u16 	%r584, %rs19;
	ld.shared.u16 	%r585, [%r89];
	add.s32 	%r148, %r585, %r584;
	bar.sync 	0;
	setp.lt.s32 	%p32, %r722, %r190;
	@%p32 bra 	$L__BB4_83;
	cvt.u64.u32 	%rd8, %r2;
	shl.b32 	%r586, %r130, 2;
	mov.u32 	%r587, _ZZN3cub18CUB_300001_SM_10006detail10radix_sort31DeviceRadixSortSingleTileKernelINS1_5radix10policy_hubIiNS0_8NullTypeEyE10Policy1000ELNS0_9SortOrderE0EiS6_yNS1_21identity_decomposer_tEEEvPKT1_PSB_PKT2_PSF_T3_iiT4_E12temp_storage;
	add.s32 	%r588, %r587, %r586;
	st.shared.u32 	[%r588], %r741;
	shl.b32 	%r589, %r131, 2;
	add.s32 	%r590, %r587, %r589;
	st.shared.u32 	[%r590], %r740;
	shl.b32 	%r591, %r132, 2;
	add.s32 	%r592, %r587, %r591;
	st.shared.u32 	[%r592], %r739;
	shl.b32 	%r593, %r133, 2;
	add.s32 	%r594, %r587, %r593;
	st.shared.u32 	[%r594], %r738;
	shl.b32 	%r595, %r134, 2;
	add.s32 	%r596, %r587, %r595;
	st.shared.u32 	[%r596], %r737;
	shl.b32 	%r597, %r135, 2;
	add.s32 	%r598, %r587, %r597;
	st.shared.u32 	[%r598], %r736;
	shl.b32 	%r599, %r136, 2;
	add.s32 	%r600, %r587, %r599;
	st.shared.u32 	[%r600], %r735;
	shl.b32 	%r601, %r137, 2;
	add.s32 	%r602, %r587, %r601;
	st.shared.u32 	[%r602], %r734;
	shl.b32 	%r603, %r138, 2;
	add.s32 	%r604, %r587, %r603;
	st.shared.u32 	[%r604], %r733;
	shl.b32 	%r605, %r139, 2;
	add.s32 	%r606, %r587, %r605;
	st.shared.u32 	[%r606], %r732;
	shl.b32 	%r607, %r140, 2;
	add.s32 	%r608, %r587, %r607;
	st.shared.u32 	[%r608], %r731;
	shl.b32 	%r609, %r141, 2;
	add.s32 	%r610, %r587, %r609;
	st.shared.u32 	[%r610], %r730;
	shl.b32 	%r611, %r142, 2;
	add.s32 	%r612, %r587, %r611;
	st.shared.u32 	[%r612], %r729;
	shl.b32 	%r613, %r143, 2;
	add.s32 	%r614, %r587, %r613;
	st.shared.u32 	[%r614], %r728;
	shl.b32 	%r615, %r144, 2;
	add.s32 	%r616, %r587, %r615;
	st.shared.u32 	[%r616], %r727;
	shl.b32 	%r617, %r145, 2;
	add.s32 	%r618, %r587, %r617;
	st.shared.u32 	[%r618], %r726;
	shl.b32 	%r619, %r146, 2;
	add.s32 	%r620, %r587, %r619;
	st.shared.u32 	[%r620], %r725;
	shl.b32 	%r621, %r147, 2;
	add.s32 	%r622, %r587, %r621;
	st.shared.u32 	[%r622], %r724;
	shl.b32 	%r623, %r148, 2;
	add.s32 	%r624, %r587, %r623;
	st.shared.u32 	[%r624], %r723;
	bar.sync 	0;
	mad.lo.s32 	%r149, %r2, -72, %r46;
	ld.shared.u32 	%r150, [%r149+1024];
	ld.shared.u32 	%r151, [%r149+2048];
	ld.shared.u32 	%r152, [%r149+3072];
	ld.shared.u32 	%r153, [%r149+4096];
	ld.shared.u32 	%r154, [%r149+5120];
	ld.shared.u32 	%r155, [%r149+6144];
	ld.shared.u32 	%r156, [%r149+7168];
	ld.shared.u32 	%r157, [%r149+8192];
	ld.shared.u32 	%r158, [%r149+9216];
	ld.shared.u32 	%r159, [%r149+10240];
	ld.shared.u32 	%r160, [%r149+11264];
	ld.shared.u32 	%r161, [%r149+12288];
	ld.shared.u32 	%r162, [%r149+13312];
	ld.shared.u32 	%r163, [%r149+14336];
	ld.shared.u32 	%r164, [%r149+15360];
	ld.shared.u32 	%r165, [%r149+16384];
	ld.shared.u32 	%r166, [%r149+17408];
	ld.shared.u32 	%r167, [%r149+18432];
	setp.gt.u64 	%p33, %rd4, %rd8;
	cvta.to.global.u64 	%rd9, %rd3;
	mul.wide.u32 	%rd10, %r2, 4;
	add.s64 	%rd2, %rd9, %rd10;
	@%p33 bra 	$L__BB4_45;
	bra.uni 	$L__BB4_46;
$L__BB4_45:
	ld.shared.u32 	%r625, [%r149];
	xor.b32  	%r626, %r625, -2147483648;
	st.global.u32 	[%rd2], %r626;
$L__BB4_46:
	add.s32 	%r627, %r2, 256;
	cvt.u64.u32 	%rd11, %r627;
	setp.le.u64 	%p34, %rd4, %rd11;
	@%p34 bra 	$L__BB4_48;
	xor.b32  	%r628, %r150, -2147483648;
	st.global.u32 	[%rd2+1024], %r628;
$L__BB4_48:
	add.s32 	%r629, %r2, 512;
	cvt.u64.u32 	%rd12, %r629;
	setp.le.u64 	%p35, %rd4, %rd12;
	@%p35 bra 	$L__BB4_50;
	xor.b32  	%r630, %r151, -2147483648;
	st.global.u32 	[%rd2+2048], %r630;
$L__BB4_50:
	add.s32 	%r631, %r2, 768;
	cvt.u64.u32 	%rd13, %r631;
	setp.le.u64 	%p36, %rd4, %rd13;
	@%p36 bra 	$L__BB4_52;
	xor.b32  	%r632, %r152, -2147483648;
	st.global.u32 	[%rd2+3072], %r632;
$L__BB4_52:
	or.b32  	%r633, %r2, 1024;
	cvt.u64.u32 	%rd14, %r633;
	setp.le.u64 	%p37, %rd4, %rd14;
	@%p37 bra 	$L__BB4_54;
	xor.b32  	%r634, %r153, -2147483648;
	st.global.u32 	[%rd2+4096], %r634;
$L__BB4_54:
	add.s32 	%r635, %r2, 1280;
	cvt.u64.u32 	%rd15, %r635;
	setp.le.u64 	%p38, %rd4, %rd15;
	@%p38 bra 	$L__BB4_56;
	xor.b32  	%r636, %r154, -2147483648;
	st.global.u32 	[%rd2+5120], %r636;
$L__BB4_56:
	add.s32 	%r637, %r2, 1536;
	cvt.u64.u32 	%rd16, %r637;
	setp.le.u64 	%p39, %rd4, %rd16;
	@%p39 bra 	$L__BB4_58;
	xor.b32  	%r638, %r155, -2147483648;
	st.global.u32 	[%rd2+6144], %r638;
$L__BB4_58:
	add.s32 	%r639, %r2, 1792;
	cvt.u64.u32 	%rd17, %r639;
	setp.le.u64 	%p40, %rd4, %rd17;
	@%p40 bra 	$L__BB4_60;
	xor.b32  	%r640, %r156, -2147483648;
	st.global.u32 	[%rd2+7168], %r640;
$L__BB4_60:
	or.b32  	%r641, %r2, 2048;
	cvt.u64.u32 	%rd18, %r641;
	setp.le.u64 	%p41, %rd4, %rd18;
	@%p41 bra 	$L__BB4_62;
	xor.b32  	%r642, %r157, -2147483648;
	st.global.u32 	[%rd2+8192], %r642;
$L__BB4_62:
	add.s32 	%r643, %r2, 2304;
	cvt.u64.u32 	%rd19, %r643;
	setp.le.u64 	%p42, %rd4, %rd19;
	@%p42 bra 	$L__BB4_64;
	xor.b32  	%r644, %r158, -2147483648;
	st.global.u32 	[%rd2+9216], %r644;
$L__BB4_64:
	add.s32 	%r645, %r2, 2560;
	cvt.u64.u32 	%rd20, %r645;
	setp.le.u64 	%p43, %rd4, %rd20;
	@%p43 bra 	$L__BB4_66;
	xor.b32  	%r646, %r159, -2147483648;
	st.global.u32 	[%rd2+10240], %r646;
$L__BB4_66:
	add.s32 	%r647, %r2, 2816;
	cvt.u64.u32 	%rd21, %r647;
	setp.le.u64 	%p44, %rd4, %rd21;
	@%p44 bra 	$L__BB4_68;
	xor.b32  	%r648, %r160, -2147483648;
	st.global.u32 	[%rd2+11264], %r648;
$L__BB4_68:
	or.b32  	%r649, %r2, 3072;
	cvt.u64.u32 	%rd22, %r649;
	setp.le.u64 	%p45, %rd4, %rd22;
	@%p45 bra 	$L__BB4_70;
	xor.b32  	%r650, %r161, -2147483648;
	st.global.u32 	[%rd2+12288], %r650;
$L__BB4_70:
	add.s32 	%r651, %r2, 3328;
	cvt.u64.u32 	%rd23, %r651;
	setp.le.u64 	%p46, %rd4, %rd23;
	@%p46 bra 	$L__BB4_72;
	xor.b32  	%r652, %r162, -2147483648;
	st.global.u32 	[%rd2+13312], %r652;
$L__BB4_72:
	add.s32 	%r653, %r2, 3584;
	cvt.u64.u32 	%rd24, %r653;
	setp.le.u64 	%p47, %rd4, %rd24;
	@%p47 bra 	$L__BB4_74;
	xor.b32  	%r654, %r163, -2147483648;
	st.global.u32 	[%rd2+14336], %r654;
$L__BB4_74:
	add.s32 	%r655, %r2, 3840;
	cvt.u64.u32 	%rd25, %r655;
	setp.le.u64 	%p48, %rd4, %rd25;
	@%p48 bra 	$L__BB4_76;
	xor.b32  	%r656, %r164, -2147483648;
	st.global.u32 	[%rd2+15360], %r656;
$L__BB4_76:
	or.b32  	%r657, %r2, 4096;
	cvt.u64.u32 	%rd26, %r657;
	setp.le.u64 	%p49, %rd4, %rd26;
	@%p49 bra 	$L__BB4_78;
	xor.b32  	%r658, %r165, -2147483648;
	st.global.u32 	[%rd2+16384], %r658;
$L__BB4_78:
	add.s32 	%r659, %r2, 4352;
	cvt.u64.u32 	%rd27, %r659;
	setp.le.u64 	%p50, %rd4, %rd27;
	@%p50 bra 	$L__BB4_80;
	xor.b32  	%r660, %r166, -2147483648;
	st.global.u32 	[%rd2+17408], %r660;
$L__BB4_80:
	add.s32 	%r661, %r2, 4608;
	cvt.u64.u32 	%rd28, %r661;
	setp.le.u64 	%p51, %rd4, %rd28;
	@%p51 bra 	$L__BB4_82;
	xor.b32  	%r662, %r167, -2147483648;
	st.global.u32 	[%rd2+18432], %r662;
$L__BB4_82:
	ret;
$L__BB4_83:
	shl.b32 	%r663, %r130, 2;
	mov.u32 	%r664, _ZZN3cub18CUB_300001_SM_10006detail10radix_sort31DeviceRadixSortSingleTileKernelINS1_5radix10policy_hubIiNS0_8NullTypeEyE10Policy1000ELNS0_9SortOrderE0EiS6_yNS1_21identity_decomposer_tEEEvPKT1_PSB_PKT2_PSF_T3_iiT4_E12temp_storage;
	add.s32 	%r665, %r664, %r663;
	st.shared.u32 	[%r665], %r741;
	shl.b32 	%r666, %r131, 2;
	add.s32 	%r667, %r664, %r666;
	st.shared.u32 	[%r667], %r740;
	shl.b32 	%r668, %r132, 2;
	add.s32 	%r669, %r664, %r668;
	st.shared.u32 	[%r669], %r739;
	shl.b32 	%r670, %r133, 2;
	add.s32 	%r671, %r664, %r670;
	st.shared.u32 	[%r671], %r738;
	shl.b32 	%r672, %r134, 2;
	add.s32 	%r673, %r664, %r672;
	st.shared.u32 	[%r673], %r737;
	shl.b32 	%r674, %r135, 2;
	add.s32 	%r675, %r664, %r674;
	st.shared.u32 	[%r675], %r736;
	shl.b32 	%r676, %r136, 2;
	add.s32 	%r677, %r664, %r676;
	st.shared.u32 	[%r677], %r735;
	shl.b32 	%r678, %r137, 2;
	add.s32 	%r679, %r664, %r678;
	st.shared.u32 	[%r679], %r734;
	shl.b32 	%r680, %r138, 2;
	add.s32 	%r681, %r664, %r680;
	st.shared.u32 	[%r681], %r733;
	shl.b32 	%r682, %r139, 2;
	add.s32 	%r683, %r664, %r682;
	st.shared.u32 	[%r683], %r732;
	shl.b32 	%r684, %r140, 2;
	add.s32 	%r685, %r664, %r684;
	st.shared.u32 	[%r685], %r731;
	shl.b32 	%r686, %r141, 2;
	add.s32 	%r687, %r664, %r686;
	st.shared.u32 	[%r687], %r730;
	shl.b32 	%r688, %r142, 2;
	add.s32 	%r689, %r664, %r688;
	st.shared.u32 	[%r689], %r729;
	shl.b32 	%r690, %r143, 2;
	add.s32 	%r691, %r664, %r690;
	st.shared.u32 	[%r691], %r728;
	shl.b32 	%r692, %r144, 2;
	add.s32 	%r693, %r664, %r692;
	st.shared.u32 	[%r693], %r727;
	shl.b32 	%r694, %r145, 2;
	add.s32 	%r695, %r664, %r694;
	st.shared.u32 	[%r695], %r726;
	shl.b32 	%r696, %r146, 2;
	add.s32 	%r697, %r664, %r696;
	st.shared.u32 	[%r697], %r725;
	shl.b32 	%r698, %r147, 2;
	add.s32 	%r699, %r664, %r698;
	st.shared.u32 	[%r699], %r724;
	shl.b32 	%r700, %r148, 2;
	add.s32 	%r701, %r664, %r700;
	st.shared.u32 	[%r701], %r723;
	bar.sync 	0;
	ld.shared.u32 	%r741, [%r46];
	ld.shared.u32 	%r740, [%r46+4];
	ld.shared.u32 	%r739, [%r46+8];
	ld.shared.u32 	%r738, [%r46+12];
	ld.shared.u32 	%r737, [%r46+16];
	ld.shared.u32 	%r736, [%r46+20];
	ld.shared.u32 	%r735, [%r46+24];
	ld.shared.u32 	%r734, [%r46+28];
	ld.shared.u32 	%r733, [%r46+32];
	ld.shared.u32 	%r732, [%r46+36];
	ld.shared.u32 	%r731, [%r46+40];
	ld.shared.u32 	%r730, [%r46+44];
	ld.shared.u32 	%r729, [%r46+48];
	ld.shared.u32 	%r728, [%r46+52];
	ld.shared.u32 	%r727, [%r46+56];
	ld.shared.u32 	%r726, [%r46+60];
	ld.shared.u32 	%r725, [%r46+64];
	ld.shared.u32 	%r724, [%r46+68];
	ld.shared.u32 	%r723, [%r46+72];
	bar.sync 	0;
	add.s32 	%r722, %r722, 6;
	add.s32 	%r721, %r721, -6;
	bra.uni 	$L__BB4_39;

}
	// .globl	_ZN3cub18CUB_300001_SM_10006detail10radix_sort30DeviceRadixSortHistogramKernelINS1_5radix10policy_hubIiNS0_8NullTypeEyE10Policy1000ELNS0_9SortOrderE0EiyNS1_21identity_decomposer_tEEEvPT2_PKT1_SB_iiT3_
.visible .entry _ZN3cub18CUB_300001_SM_10006detail10radix_sort30DeviceRadixSortHistogramKernelINS1_5radix10policy_hubIiNS0_8NullTypeEyE10Policy1000ELNS0_9SortOrderE0EiyNS1_21identity_decomposer_tEEEvPT2_PKT1_SB_iiT3_(
	.param .u64 .ptr .align 1 _ZN3cub18CUB_300001_SM_10006detail10radix_sort30DeviceRadixSortHistogramKernelINS1_5radix10policy_hubIiNS0_8NullTypeEyE10Policy1000ELNS0_9SortOrderE0EiyNS1_21identity_decomposer_tEEEvPT2_PKT1_SB_iiT3__param_0,
	.param .u64 .ptr .align 1 _ZN3cub18CUB_300001_SM_10006detail10radix_sort30DeviceRadixSortHistogramKernelINS1_5radix10policy_hubIiNS0_8NullTypeEyE10Policy1000ELNS0_9SortOrderE0EiyNS1_21identity_decomposer_tEEEvPT2_PKT1_SB_iiT3__param_1,
	.param .u64 _ZN3cub18CUB_300001_SM_10006detail10radix_sort30DeviceRadixSortHistogramKernelINS1_5radix10policy_hubIiNS0_8NullTypeEyE10Policy1000ELNS0_9SortOrderE0EiyNS1_21identity_decomposer_tEEEvPT2_PKT1_SB_iiT3__param_2,
	.param .u32 _ZN3cub18CUB_300001_SM_10006detail10radix_sort30DeviceRadixSortHistogramKernelINS1_5radix10policy_hubIiNS0_8NullTypeEyE10Policy1000ELNS0_9SortOrderE0EiyNS1_21identity_decomposer_tEEEvPT2_PKT1_SB_iiT3__param_3,
	.param .u32 _ZN3cub18CUB_300001_SM_10006detail10radix_sort30DeviceRadixSortHistogramKernelINS1_5radix10policy_hubIiNS0_8NullTypeEyE10Policy1000ELNS0_9SortOrderE0EiyNS1_21identity_decomposer_tEEEvPT2_PKT1_SB_iiT3__param_4,
	.param .align 1 .b8 _ZN3cub18CUB_300001_SM_10006detail10radix_sort30DeviceRadixSortHistogramKernelINS1_5radix10policy_hubIiNS0_8NullTypeEyE10Policy1000ELNS0_9SortOrderE0EiyNS1_21identity_decomposer_tEEEvPT2_PKT1_SB_iiT3__param_5[1]
)
.maxntid 128
{
	.reg .pred 	%p<91>;
	.reg .b32 	%r<486>;
	.reg .b64 	%rd<137>;
	// demoted variable
	.shared .align 4 .b8 _ZZN3cub18CUB_300001_SM_10006detail10radix_sort30DeviceRadixSortHistogramKernelINS1_5radix10policy_hubIiNS0_8NullTypeEyE10Policy1000ELNS0_9SortOrderE0EiyNS1_21identity_decomposer_tEEEvPT2_PKT1_SB_iiT3_E12temp_storage[4096];
	ld.param.u64 	%rd18, [_ZN3cub18CUB_300001_SM_10006detail10radix_sort30DeviceRadixSortHistogramKernelINS1_5radix10policy_hubIiNS0_8NullTypeEyE10Policy1000ELNS0_9SortOrderE0EiyNS1_21identity_decomposer_tEEEvPT2_PKT1_SB_iiT3__param_0];
	ld.param.u64 	%rd19, [_ZN3cub18CUB_300001_SM_10006detail10radix_sort30DeviceRadixSortHistogramKernelINS1_5radix10policy_hubIiNS0_8NullTypeEyE10Policy1000ELNS0_9SortOrderE0EiyNS1_21identity_decomposer_tEEEvPT2_PKT1_SB_iiT3__param_1];
	ld.param.u64 	%rd17, [_ZN3cub18CUB_300001_SM_10006detail10radix_sort30DeviceRadixSortHistogramKernelINS1_5radix10policy_hubIiNS0_8NullTypeEyE10Policy1000ELNS0_9SortOrderE0EiyNS1_21identity_decomposer_tEEEvPT2_PKT1_SB_iiT3__param_2];
	ld.param.u32 	%r174, [_ZN3cub18CUB_300001_SM_10006detail10radix_sort30DeviceRadixSortHistogramKernelINS1_5radix10policy_hubIiNS0_8NullTypeEyE10Policy1000ELNS0_9SortOrderE0EiyNS1_21identity_decomposer_tEEEvPT2_PKT1_SB_iiT3__param_3];
	ld.param.u32 	%r175, [_ZN3cub18CUB_300001_SM_10006detail10radix_sort30DeviceRadixSortHistogramKernelINS1_5radix10policy_hubIiNS0_8NullTypeEyE10Policy1000ELNS0_9SortOrderE0EiyNS1_21identity_decomposer_tEEEvPT2_PKT1_SB_iiT3__param_4];
	cvta.to.global.u64 	%rd1, %rd19;
	cvta.to.global.u64 	%rd2, %rd18;
	setp.eq.s64 	%p2, %rd17, 0;
	@%p2 bra 	$L__BB5_153;
	sub.s32 	%r176, %r175, %r174;
	add.s32 	%r177, %r176, 7;
	shr.s32 	%r178, %r177, 31;
	shr.u32 	%r179, %r178, 29;
	add.s32 	%r180, %r177, %r179;
	shr.s32 	%r181, %r180, 3;
	mov.u32 	%r182, %tid.x;
	setp.gt.u32 	%p3, %r182, 255;
	setp.lt.s32 	%p4, %r177, 8;
	mov.u32 	%r183, %ctaid.x;
	shl.b32 	%r184, %r183, 11;
	cvt.u64.u32 	%rd3, %r184;
	mov.u32 	%r185, %nctaid.x;
	shl.b32 	%r186, %r185, 11;
	cvt.u64.u32 	%rd4, %r186;
	add.s32 	%r1, %r181, -1;
	and.b32  	%r2, %r181, 15;
	and.b32  	%r3, %r181, 7;
	add.s32 	%r4, %r3, -1;
	and.b32  	%r5, %r181, 3;
	or.pred  	%p1, %p3, %p4;
	shl.b32 	%r187, %r182, 2;
	mov.u32 	%r188, _ZZN3cub18CUB_300001_SM_10006detail10radix_sort30DeviceRadixSortHistogramKernelINS1_5radix10policy_hubIiNS0_8NullTypeEyE10Policy1000ELNS0_9SortOrderE0EiyNS1_21identity_decomposer_tEEEvPT2_PKT1_SB_iiT3_E12temp_storage;
	add.s32 	%r6, %r188, %r187;
	and.b32  	%r7, %r181, 268435440;
	cvt.u64.u32 	%rd5, %r182;
	add.s32 	%r8, %r182, 128;
	add.s32 	%r9, %r182, 256;
	add.s32 	%r10, %r182, 384;
	add.s32 	%r11, %r182, 512;
	add.s32 	%r12, %r182, 640;
	add.s32 	%r13, %r182, 768;
	or.b32  	%r14, %r182, 1024;
	add.s32 	%r15, %r182, 1920;
	and.b32  	%r16, %r181, 268435448;
	and.b32  	%r17, %r181, 1;
	neg.s32 	%r18, %r7;
	add.s32 	%r19, %r6, 8192;
	add.s64 	%rd21, %rd17, -1;
	shr.u64 	%rd22, %rd21, 30;
	add.s64 	%rd23, %rd22, 1;
	min.u64 	%rd6, %rd23, %rd17;
	mov.b64 	%rd135, 0;
$L__BB5_2:
	@%p1 bra 	$L__BB5_30;
	setp.lt.u32 	%p5, %r1, 15;
	mov.b32 	%r439, 0;
	@%p5 bra 	$L__BB5_6;
	mov.u32 	%r436, %r19;
	mov.u32 	%r437, %r18;
$L__BB5_5:
	.pragma "nounroll";
	mov.b32 	%r190, 0;
	st.shared.u32 	[%r436+-8192], %r190;
	st.shared.u32 	[%r436+-7168], %r190;
	st.shared.u32 	[%r436+-6144], %r190;
	st.shared.u32 	[%r436+-5120], %r190;
	st.shared.u32 	[%r436+-4096], %r190;
	st.shared.u32 	[%r436+-3072], %r190;
	st.shared.u32 	[%r436+-2048], %r190;
	st.shared.u32 	[%r436+-1024], %r190;
	st.shared.u32 	[%r436], %r190;
	st.shared.u32 	[%r436+1024], %r190;
	st.shared.u32 	[%r436+2048], %r190;
	st.shared.u32 	[%r436+3072], %r190;
	st.shared.u32 	[%r436+4096], %r190;
	st.shared.u32 	[%r436+5120], %r190;
	st.shared.u32 	[%r436+6144], %r190;
	st.shared.u32 	[%r436+7168], %r190;
	add.s32 	%r437, %r437, 16;
	add.s32 	%r436, %r436, 16384;
	setp.ne.s32 	%p6, %r437, 0;
	mov.u32 	%r439, %r7;
	@%p6 bra 	$L__BB5_5;
$L__BB5_6:
	add.s32 	%r25, %r2, -1;
	setp.eq.s32 	%p7, %r2, 0;
	@%p7 bra 	$L__BB5_16;
	setp.lt.u32 	%p8, %r25, 7;
	@%p8 bra 	$L__BB5_9;
	shl.b32 	%r191, %r439, 10;
	add.s32 	%r192, %r6, %r191;
	mov.b32 	%r193, 0;
	st.shared.u32 	[%r192], %r193;
	st.shared.u32 	[%r192+1024], %r193;
	st.shared.u32 	[%r192+2048], %r193;
	st.shared.u32 	[%r192+3072], %r193;
	st.shared.u32 	[%r192+4096], %r193;
	st.shared.u32 	[%r192+5120], %r193;
	st.shared.u32 	[%r192+6144], %r193;
	st.shared.u32 	[%r192+7168], %r193;
	add.s32 	%r439, %r439, 8;
$L__BB5_9:
	setp.eq.s32 	%p9, %r3, 0;
	@%p9 bra 	$L__BB5_16;
	setp.lt.u32 	%p10, %r4, 3;
	@%p10 bra 	$L__BB5_12;
	shl.b32 	%r194, %r439, 10;
	add.s32 	%r195, %r6, %r194;
	mov.b32 	%r196, 0;
	st.shared.u32 	[%r195], %r196;
	st.shared.u32 	[%r195+1024], %r196;
	st.shared.u32 	[%r195+2048], %r196;
	st.shared.u32 	[%r195+3072], %r196;
	add.s32 	%r439, %r439, 4;
$L__BB5_12:
	setp.eq.s32 	%p11, %r5, 0;
	@%p11 bra 	$L__BB5_16;
	setp.eq.s32 	%p12, %r5, 1;
	shl.b32 	%r197, %r439, 10;
	add.s32 	%r30, %r6, %r197;
	mov.b32 	%r198, 0;
	st.shared.u32 	[%r30], %r198;
	@%p12 bra 	$L__BB5_16;
	setp.eq.s32 	%p13, %r5, 2;
	mov.b32 	%r199, 0;
	st.shared.u32 	[%r30+1024], %r199;
	@%p13 bra 	$L__BB5_16;
	mov.b32 	%r200, 0;
	st.shared.u32 	[%r30+2048], %r200;
$L__BB5_16:
	cvt.u32.u64 	%r201, %rd5;
	setp.gt.u32 	%p14, %r201, 127;
	@%p14 bra 	$L__BB5_30;
	setp.lt.u32 	%p15, %r1, 15;
	mov.b32 	%r443, 0;
	@%p15 bra 	$L__BB5_20;
	mov.b32 	%r441, 0;
$L__BB5_19:
	.pragma "nounroll";
	shl.b32 	%r204, %r441, 10;
	add.s32 	%r205, %r6, %r204;
	mov.b32 	%r206, 0;
	st.shared.u32 	[%r205+512], %r206;
	st.shared.u32 	[%r205+1536], %r206;
	st.shared.u32 	[%r205+2560], %r206;
	st.shared.u32 	[%r205+3584], %r206;
	st.shared.u32 	[%r205+4608], %r206;
	st.shared.u32 	[%r205+5632], %r206;
	st.shared.u32 	[%r205+6656], %r206;
	st.shared.u32 	[%r205+7680], %r206;
	st.shared.u32 	[%r205+8704], %r206;
	st.shared.u32 	[%r205+9728], %r206;
	st.shared.u32 	[%r205+10752], %r206;
	st.shared.u32 	[%r205+11776], %r206;
	st.shared.u32 	[%r205+12800], %r206;
	st.shared.u32 	[%r205+13824], %r206;
	st.shared.u32 	[%r205+14848], %r206;
	st.shared.u32 	[%r205+15872], %r206;
	add.s32 	%r441, %r441, 16;
	setp.ne.s32 	%p16, %r441, %r7;
	mov.u32 	%r443, %r7;
	@%p16 bra 	$L__BB5_19;
$L__BB5_20:
	setp.eq.s32 	%p17, %r2, 0;
	@%p17 bra 	$L__BB5_30;
	setp.lt.u32 	%p18, %r25, 7;
	@%p18 bra 	$L__BB5_23;
	shl.b32 	%r207, %r443, 10;
	add.s32 	%r208, %r6, %r207;
	mov.b32 	%r209, 0;
	st.shared.u32 	[%r208+512], %r209;
	st.shared.u32 	[%r208+1536], %r209;
	st.shared.u32 	[%r208+2560], %r209;
	st.shared.u32 	[%r208+3584], %r209;
	st.shared.u32 	[%r208+4608], %r209;
	st.shared.u32 	[%r208+5632], %r209;
	st.shared.u32 	[%r208+6656], %r209;
	st.shared.u32 	[%r208+7680], %r209;
	add.s32 	%r443, %r443, 8;
$L__BB5_23:
	setp.eq.s32 	%p19, %r3, 0;
	@%p19 bra 	$L__BB5_30;
	setp.lt.u32 	%p20, %r4, 3;
	@%p20 bra 	$L__BB5_26;
	shl.b32 	%r210, %r443, 10;
	add.s32 	%r211, %r6, %r210;
	mov.b32 	%r212, 0;
	st.shared.u32 	[%r211+512], %r212;
	st.shared.u32 	[%r211+1536], %r212;
	st.shared.u32 	[%r211+2560], %r212;
	st.shared.u32 	[%r211+3584], %r212;
	add.s32 	%r443, %r443, 4;
$L__BB5_26:
	setp.eq.s32 	%p21, %r5, 0;
	@%p21 bra 	$L__BB5_30;
	setp.eq.s32 	%p22, %r5, 1;
	shl.b32 	%r213, %r443, 10;
	add.s32 	%r38, %r6, %r213;
	mov.b32 	%r214, 0;
	st.shared.u32 	[%r38+512], %r214;
	@%p22 bra 	$L__BB5_30;
	setp.eq.s32 	%p23, %r5, 2;
	mov.b32 	%r215, 0;
	st.shared.u32 	[%r38+1536], %r215;
	@%p23 bra 	$L__BB5_30;
	mov.b32 	%r216, 0;
	st.shared.u32 	[%r38+2560], %r216;
$L__BB5_30:
	bar.sync 	0;
	bar.sync 	0;
	shl.b64 	%rd8, %rd135, 30;
	sub.s64 	%rd24, %rd17, %rd8;
	min.u64 	%rd9, %rd24, 1073741824;
	setp.le.u64 	%p24, %rd9, %rd3;
	@%p24 bra 	$L__BB5_70;
	mov.u64 	%rd136, %rd3;
$L__BB5_32:
	add.s64 	%rd11, %rd136, %rd8;
	sub.s64 	%rd12, %rd17, %rd11;
	setp.lt.u64 	%p25, %rd12, 2048;
	@%p25 bra 	$L__BB5_34;
	add.s64 	%rd27, %rd11, %rd5;
	shl.b64 	%rd28, %rd27, 2;
	add.s64 	%rd29, %rd1, %rd28;
	ld.global.u32 	%r475, [%rd29];
	ld.global.u32 	%r474, [%rd29+512];
	ld.global.u32 	%r473, [%rd29+1024];
	ld.global.u32 	%r472, [%rd29+1536];
	ld.global.u32 	%r471, [%rd29+2048];
	ld.global.u32 	%r470, [%rd29+2560];
	ld.global.u32 	%r469, [%rd29+3072];
	ld.global.u32 	%r468, [%rd29+3584];
	ld.global.u32 	%r467, [%rd29+4096];
	ld.global.u32 	%r466, [%rd29+4608];
	ld.global.u32 	%r465, [%rd29+5120];
	ld.global.u32 	%r464, [%rd29+5632];
	ld.global.u32 	%r463, [%rd29+6144];
	ld.global.u32 	%r462, [%rd29+6656];
	ld.global.u32 	%r461, [%rd29+7168];
	ld.global.u32 	%r460, [%rd29+7680];
	bra.uni 	$L__BB5_66;
$L__BB5_34:
	cvt.u32.u64 	%r218, %rd5;
	cvt.u32.u64 	%r55, %rd12;
	setp.ge.s32 	%p26, %r218, %r55;
	add.s64 	%rd25, %rd11, %rd5;
	shl.b64 	%rd26, %rd25, 2;
	add.s64 	%rd13, %rd1, %rd26;
	mov.b32 	%r475, 2147483647;
	@%p26 bra 	$L__BB5_36;
	ld.global.u32 	%r475, [%rd13];
$L__BB5_36:
	setp.ge.s32 	%p27, %r8, %r55;
	mov.b32 	%r474, 2147483647;
	@%p27 bra 	$L__BB5_38;
	ld.global.u32 	%r474, [%rd13+512];
$L__BB5_38:
	setp.ge.s32 	%p28, %r9, %r55;
	mov.b32 	%r473, 2147483647;
	@%p28 bra 	$L__BB5_40;
	ld.global.u32 	%r473, [%rd13+1024];
$L__BB5_40:
	setp.ge.s32 	%p29, %r10, %r55;
	mov.b32 	%r472, 2147483647;
	@%p29 bra 	$L__BB5_42;
	ld.global.u32 	%r472, [%rd13+1536];
$L__BB5_42:
	setp.ge.s32 	%p30, %r11, %r55;
	mov.b32 	%r471, 2147483647;
	@%p30 bra 	$L__BB5_44;
	ld.global.u32 	%r471, [%rd13+2048];
$L__BB5_44:
	setp.ge.s32 	%p31, %r12, %r55;
	mov.b32 	%r470, 2147483647;
	@%p31 bra 	$L__BB5_46;
	ld.global.u32 	%r470, [%rd13+2560];
$L__BB5_46:
	setp.ge.s32 	%p32, %r13, %r55;
	mov.b32 	%r469, 2147483647;
	@%p32 bra 	$L__BB5_48;
	ld.global.u32 	%r469, [%rd13+3072];
$L__BB5_48:
	mov.u32 	%r226, %tid.x;
	add.s32 	%r227, %r226, 896;
	setp.ge.s32 	%p33, %r227, %r55;
	mov.b32 	%r468, 2147483647;
	@%p33 bra 	$L__BB5_50;
	ld.global.u32 	%r468, [%rd13+3584];
$L__BB5_50:
	setp.ge.s32 	%p34, %r14, %r55;
	mov.b32 	%r467, 2147483647;
	@%p34 bra 	$L__BB5_52;
	ld.global.u32 	%r467, [%rd13+4096];
$L__BB5_52:
	add.s32 	%r231, %r226, 1152;
	setp.ge.s32 	%p35, %r231, %r55;
	mov.b32 	%r466, 2147483647;
	@%p35 bra 	$L__BB5_54;
	ld.global.u32 	%r466, [%rd13+4608];
$L__BB5_54:
	add.s32 	%r234, %r226, 1280;
	setp.ge.s32 	%p36, %r234, %r55;
	mov.b32 	%r465, 2147483647;
	@%p36 bra 	$L__BB5_56;
	ld.global.u32 	%r465, [%rd13+5120];
$L__BB5_56:
	add.s32 	%r237, %r226, 1408;
	setp.ge.s32 	%p37, %r237, %r55;
	mov.b32 	%r464, 2147483647;
	@%p37 bra 	$L__BB5_58;
	ld.global.u32 	%r464, [%rd13+5632];
$L__BB5_58:
	add.s32 	%r240, %r226, 1536;
	setp.ge.s32 	%p38, %r240, %r55;
	mov.b32 	%r463, 2147483647;
	@%p38 bra 	$L__BB5_60;
	ld.global.u32 	%r463, [%rd13+6144];
$L__BB5_60:
	add.s32 	%r243, %r226, 1664;
	setp.ge.s32 	%p39, %r243, %r55;
	mov.b32 	%r462, 2147483647;
	@%p39 bra 	$L__BB5_62;
	ld.global.u32 	%r462, [%rd13+6656];
$L__BB5_62:
	add.s32 	%r246, %r226, 1792;
	setp.ge.s32 	%p40, %r246, %r55;
	mov.b32 	%r461, 2147483647;
	@%p40 bra 	$L__BB5_64;
	ld.global.u32 	%r461, [%rd13+7168];
$L__BB5_64:
	setp.ge.s32 	%p41, %r15, %r55;
	mov.b32 	%r460, 2147483647;
	@%p41 bra 	$L__BB5_66;
	ld.global.u32 	%r460, [%rd13+7680];
$L__BB5_66:
	setp.le.s32 	%p42, %r175, %r174;
	@%p42 bra 	$L__BB5_69;
	xor.b32  	%r103, %r460, -2147483648;
	xor.b32  	%r104, %r461, -2147483648;
	xor.b32  	%r105, %r462, -2147483648;
	xor.b32  	%r106, %r463, -2147483648;
	xor.b32  	%r107, %r464, -2147483648;
	xor.b32  	%r108, %r465, -2147483648;
	xor.b32  	%r109, %r466, -2147483648;
	xor.b32  	%r110, %r467, -2147483648;
	xor.b32  	%r111, %r468, -2147483648;
	xor.b32  	%r112, %r469, -2147483648;
	xor.b32  	%r113, %r470, -2147483648;
	xor.b32  	%r114, %r471, -2147483648;
	xor.b32  	%r115, %r472, -2147483648;
	xor.b32  	%r116, %r473, -2147483648;
	xor.b32  	%r117, %r474, -2147483648;
	xor.b32  	%r118, %r475, -2147483648;
	mov.b32 	%r476, 0;
	mov.u32 	%r477, %r174;
$L__BB5_68:
	sub.s32 	%r249, %r175, %r477;
	shl.b32 	%r250, %r476, 10;
	mov.u32 	%r251, _ZZN3cub18CUB_300001_SM_10006detail10radix_sort30DeviceRadixSortHistogramKernelINS1_5radix10policy_hubIiNS0_8NullTypeEyE10Policy1000ELNS0_9SortOrderE0EiyNS1_21identity_decomposer_tEEEvPT2_PKT1_SB_iiT3_E12temp_storage;
	add.s32 	%r252, %r251, %r250;
	min.s32 	%r253, %r249, 8;
	mov.b32 	%r254, -1;
	shl.b32 	%r255, %r254, %r253;
	not.b32 	%r256, %r255;
	shr.u32 	%r257, %r118, %r477;
	and.b32  	%r258, %r257, %r256;
	shl.b32 	%r259, %r258, 2;
	add.s32 	%r260, %r252, %r259;
	atom.shared.add.u32 	%r261, [%r260], 1;
	shr.u32 	%r262, %r117, %r477;
	and.b32  	%r263, %r262, %r256;
	shl.b32 	%r264, %r263, 2;
	add.s32 	%r265, %r252, %r264;
	atom.shared.add.u32 	%r266, [%r265], 1;
	shr.u32 	%r267, %r116, %r477;
	and.b32  	%r268, %r267, %r256;
	shl.b32 	%r269, %r268, 2;
	add.s32 	%r270, %r252, %r269;
	atom.shared.add.u32 	%r271, [%r270], 1;
	shr.u32 	%r272, %r115, %r477;
	and.b32  	%r273, %r272, %r256;
	shl.b32 	%r274, %r273, 2;
	add.s32 	%r275, %r252, %r274;
	atom.shared.add.u32 	%r276, [%r275], 1;
	shr.u32 	%r277, %r114, %r477;
	and.b32  	%r278, %r277, %r256;
	shl.b32 	%r279, %r278, 2;
	add.s32 	%r280, %r252, %r279;
	atom.shared.add.u32 	%r281, [%r280], 1;
	shr.u32 	%r282, %r113, %r477;
	and.b32  	%r283, %r282, %r256;
	shl.b32 	%r284, %r283, 2;
	add.s32 	%r285, %r252, %r284;
	atom.shared.add.u32 	%r286, [%r285], 1;
	shr.u32 	%r287, %r112, %r477;
	and.b32  	%r288, %r287, %r256;
	shl.b32 	%r289, %r288, 2;
	add.s32 	%r290, %r252, %r289;
	atom.shared.add.u32 	%r291, [%r290], 1;
	shr.u32 	%r292, %r111, %r477;
	and.b32  	%r293, %r292, %r256;
	shl.b32 	%r294, %r293, 2;
	add.s32 	%r295, %r252, %r294;
	atom.shared.add.u32 	%r296, [%r295], 1;
	shr.u32 	%r297, %r110, %r477;
	and.b32  	%r298, %r297, %r256;
	shl.b32 	%r299, %r298, 2;
	add.s32 	%r300, %r252, %r299;
	atom.shared.add.u32 	%r301, [%r300], 1;
	shr.u32 	%r302, %r109, %r477;
	and.b32  	%r303, %r302, %r256;
	shl.b32 	%r304, %r303, 2;
	add.s32 	%r305, %r252, %r304;
	atom.shared.add.u32 	%r306, [%r305], 1;
	shr.u32 	%r307, %r108, %r477;
	and.b32  	%r308, %r307, %r256;
	shl.b32 	%r309, %r308, 2;
	add.s32 	%r310, %r252, %r309;
	atom.shared.add.u32 	%r311, [%r310], 1;
	shr.u32 	%r312, %r107, %r477;
	and.b32  	%r313, %r312, %r256;
	shl.b32 	%r314, %r313, 2;
	add.s32 	%r315, %r252, %r314;
	atom.shared.add.u32 	%r316, [%r315], 1;
	shr.u32 	%r317, %r106, %r477;
	and.b32  	%r318, %r317, %r256;
	shl.b32 	%r319, %r318, 2;
	add.s32 	%r320, %r252, %r319;
	atom.shared.add.u32 	%r321, [%r320], 1;
	shr.u32 	%r322, %r105, %r477;
	and.b32  	%r323, %r322, %r256;
	shl.b32 	%r324, %r323, 2;
	add.s32 	%r325, %r252, %r324;
	atom.shared.add.u32 	%r326, [%r325], 1;
	shr.u32 	%r327, %r104, %r477;
	and.b32  	%r328, %r327, %r256;
	shl.b32 	%r329, %r328, 2;
	add.s32 	%r330, %r252, %r329;
	atom.shared.add.u32 	%r331, [%r330], 1;
	shr.u32 	%r332, %r103, %r477;
	and.b32  	%r333, %r332, %r256;
	shl.b32 	%r334, %r333, 2;
	add.s32 	%r335, %r252, %r334;
	atom.shared.add.u32 	%r336, [%r335], 1;
	add.s32 	%r477, %r477, 8;
	add.s32 	%r476, %r476, 1;
	setp.lt.s32 	%p43, %r477, %r175;
	@%p43 bra 	$L__BB5_68;
$L__BB5_69:
	add.s64 	%rd136, %rd136, %rd4;
	setp.lt.u64 	%p44, %rd136, %rd9;
	@%p44 bra 	$L__BB5_32;
$L__BB5_70:
	bar.sync 	0;
	@%p1 bra 	$L__BB5_152;
	setp.lt.u32 	%p45, %r1, 7;
	mov.b32 	%r480, 0;
	@%p45 bra 	$L__BB5_90;
	mov.b32 	%r478, 0;
$L__BB5_73:
	.pragma "nounroll";
	shl.b32 	%r339, %r478, 10;
	add.s32 	%r124, %r6, %r339;
	ld.shared.u32 	%r125, [%r124];
	setp.eq.s32 	%p46, %r125, 0;
	@%p46 bra 	$L__BB5_75;
	cvt.u32.u64 	%r340, %rd5;
	shl.b32 	%r341, %r478, 8;
	add.s32 	%r342, %r341, %r340;
	mul.wide.u32 	%rd30, %r342, 8;
	add.s64 	%rd31, %rd2, %rd30;
	cvt.u64.u32 	%rd32, %r125;
	atom.global.add.u64 	%rd33, [%rd31], %rd32;
$L__BB5_75:
	ld.shared.u32 	%r126, [%r124+1024];
	setp.eq.s32 	%p47, %r126, 0;
	@%p47 bra 	$L__BB5_77;
	cvt.u32.u64 	%r343, %rd5;
	shl.b32 	%r344, %r478, 8;
	add.s32 	%r345, %r344, %r343;
	add.s32 	%r346, %r345, 256;
	mul.wide.u32 	%rd34, %r346, 8;
	add.s64 	%rd35, %rd2, %rd34;
	cvt.u64.u32 	%rd36, %r126;
	atom.global.add.u64 	%rd37, [%rd35], %rd36;
$L__BB5_77:
	ld.shared.u32 	%r127, [%r124+2048];
	setp.eq.s32 	%p48, %r127, 0;
	@%p48 bra 	$L__BB5_79;
	cvt.u32.u64 	%r347, %rd5;
	shl.b32 	%r348, %r478, 8;
	add.s32 	%r349, %r348, %r347;
	add.s32 	%r350, %r349, 512;
	mul.wide.u32 	%rd38, %r350, 8;
	add.s64 	%rd39, %rd2, %rd38;
	cvt.u64.u32 	%rd40, %r127;
	atom.global.add.u64 	%rd41, [%rd39], %rd40;
$L__BB5_79:
	ld.shared.u32 	%r128, [%r124+3072];
	setp.eq.s32 	%p49, %r128, 0;
	@%p49 bra 	$L__BB5_81;
	cvt.u32.u64 	%r351, %rd5;
	shl.b32 	%r352, %r478, 8;
	add.s32 	%r353, %r352, %r351;
	add.s32 	%r354, %r353, 768;
	mul.wide.u32 	%rd42, %r354, 8;
	add.s64 	%rd43, %rd2, %rd42;
	cvt.u64.u32 	%rd44, %r128;
	atom.global.add.u64 	%rd45, [%rd43], %rd44;
$L__BB5_81:
	ld.shared.u32 	%r129, [%r124+4096];
	setp.eq.s32 	%p50, %r129, 0;
	@%p50 bra 	$L__BB5_83;
	cvt.u32.u64 	%r355, %rd5;
	shl.b32 	%r356, %r478, 8;
	add.s32 	%r357, %r356, %r355;
	add.s32 	%r358, %r357, 1024;
	mul.wide.u32 	%rd46, %r358, 8;
	add.s64 	%rd47, %rd2, %rd46;
	cvt.u64.u32 	%rd48, %r129;
	atom.global.add.u64 	%rd49, [%rd47], %rd48;
$L__BB5_83:
	ld.shared.u32 	%r130, [%r124+5120];
	setp.eq.s32 	%p51, %r130, 0;
	@%p51 bra 	$L__BB5_85;
	cvt.u32.u64 	%r359, %rd5;
	shl.b32 	%r360, %r478, 8;
	add.s32 	%r361, %r360, %r359;
	add.s32 	%r362, %r361, 1280;
	mul.wide.u32 	%rd50, %r362, 8;
	add.s64 	%rd51, %rd2, %rd50;
	cvt.u64.u32 	%rd52, %r130;
	atom.global.add.u64 	%rd53, [%rd51], %rd52;
$L__BB5_85:
	ld.shared.u32 	%r131, [%r124+6144];
	setp.eq.s32 	%p52, %r131, 0;
	@%p52 bra 	$L__BB5_87;
	cvt.u32.u64 	%r363, %rd5;
	shl.b32 	%r364, %r478, 8;
	add.s32 	%r365, %r364, %r363;
	add.s32 	%r366, %r365, 1536;
	mul.wide.u32 	%rd54, %r366, 8;
	add.s64 	%rd55, %rd2, %rd54;
	cvt.u64.u32 	%rd56, %r131;
	atom.global.add.u64 	%rd57, [%rd55], %rd56;
$L__BB5_87:
	ld.shared.u32 	%r132, [%r124+7168];
	setp.eq.s32 	%p53, %r132, 0;
	@%p53 bra 	$L__BB5_89;
	cvt.u32.u64 	%r367, %rd5;
	shl.b32 	%r368, %r478, 8;
	add.s32 	%r369, %r368, %r367;
	add.s32 	%r370, %r369, 1792;
	mul.wide.u32 	%rd58, %r370, 8;
	add.s64 	%rd59, %rd2, %rd58;
	cvt.u64.u32 	%rd60, %r132;
	atom.global.add.u64 	%rd61, [%rd59], %rd60;
$L__BB5_89:
	add.s32 	%r478, %r478, 8;
	setp.ne.s32 	%p54, %r478, %r16;
	mov.u32 	%r480, %r16;
	@%p54 bra 	$L__BB5_73;
$L__BB5_90:
	add.s32 	%r135, %r5, -1;
	setp.eq.s32 	%p55, %r3, 0;
	@%p55 bra 	$L__BB5_111;
	setp.lt.u32 	%p56, %r4, 3;
	@%p56 bra 	$L__BB5_101;
	shl.b32 	%r371, %r480, 10;
	add.s32 	%r136, %r6, %r371;
	ld.shared.u32 	%r137, [%r136];
	setp.eq.s32 	%p57, %r137, 0;
	@%p57 bra 	$L__BB5_94;
	cvt.u32.u64 	%r372, %rd5;
	shl.b32 	%r373, %r480, 8;
	add.s32 	%r374, %r373, %r372;
	mul.wide.u32 	%rd62, %r374, 8;
	add.s64 	%rd63, %rd2, %rd62;
	cvt.u64.u32 	%rd64, %r137;
	atom.global.add.u64 	%rd65, [%rd63], %rd64;
$L__BB5_94:
	ld.shared.u32 	%r138, [%r136+1024];
	setp.eq.s32 	%p58, %r138, 0;
	@%p58 bra 	$L__BB5_96;
	cvt.u32.u64 	%r375, %rd5;
	shl.b32 	%r376, %r480, 8;
	add.s32 	%r377, %r376, %r375;
	add.s32 	%r378, %r377, 256;
	mul.wide.u32 	%rd66, %r378, 8;
	add.s64 	%rd67, %rd2, %rd66;
	cvt.u64.u32 	%rd68, %r138;
	atom.global.add.u64 	%rd69, [%rd67], %rd68;
$L__BB5_96:
	ld.shared.u32 	%r139, [%r136+2048];
	setp.eq.s32 	%p59, %r139, 0;
	@%p59 bra 	$L__BB5_98;
	cvt.u32.u64 	%r379, %rd5;
	shl.b32 	%r380, %r480, 8;
	add.s32 	%r381, %r380, %r379;
	add.s32 	%r382, %r381, 512;
	mul.wide.u32 	%rd70, %r382, 8;
	add.s64 	%rd71, %rd2, %rd70;
	cvt.u64.u32 	%rd72, %r139;
	atom.global.add.u64 	%rd73, [%rd71], %rd72;
$L__BB5_98:
	ld.shared.u32 	%r140, [%r136+3072];
	setp.eq.s32 	%p60, %r140, 0;
	@%p60 bra 	$L__BB5_100;
	cvt.u32.u64 	%r383, %rd5;
	shl.b32 	%r384, %r480, 8;
	add.s32 	%r385, %r384, %r383;
	add.s32 	%r386, %r385, 768;
	mul.wide.u32 	%rd74, %r386, 8;
	add.s64 	%rd75, %rd2, %rd74;
	cvt.u64.u32 	%rd76, %r140;
	atom.global.add.u64 	%rd77, [%rd75], %rd76;
$L__BB5_100:
	add.s32 	%r480, %r480, 4;
$L__BB5_101:
	setp.eq.s32 	%p61, %r5, 0;
	@%p61 bra 	$L__BB5_111;
	setp.eq.s32 	%p62, %r135, 0;
	@%p62 bra 	$L__BB5_108;
	shl.b32 	%r387, %r480, 10;
	add.s32 	%r143, %r6, %r387;
	ld.shared.u32 	%r144, [%r143];
	setp.eq.s32 	%p63, %r144, 0;
	@%p63 bra 	$L__BB5_105;
	cvt.u32.u64 	%r388, %rd5;
	shl.b32 	%r389, %r480, 8;
	add.s32 	%r390, %r389, %r388;
	mul.wide.u32 	%rd78, %r390, 8;
	add.s64 	%rd79, %rd2, %rd78;
	cvt.u64.u32 	%rd80, %r144;
	atom.global.add.u64 	%rd81, [%rd79], %rd80;
$L__BB5_105:
	ld.shared.u32 	%r145, [%r143+1024];
	setp.eq.s32 	%p64, %r145, 0;
	@%p64 bra 	$L__BB5_107;
	cvt.u32.u64 	%r391, %rd5;
	shl.b32 	%r392, %r480, 8;
	add.s32 	%r393, %r392, %r391;
	add.s32 	%r394, %r393, 256;
	mul.wide.u32 	%rd82, %r394, 8;
	add.s64 	%rd83, %rd2, %rd82;
	cvt.u64.u32 	%rd84, %r145;
	atom.global.add.u64 	%rd85, [%rd83], %rd84;
$L__BB5_107:
	add.s32 	%r480, %r480, 2;
$L__BB5_108:
	setp.eq.s32 	%p65, %r17, 0;
	@%p65 bra 	$L__BB5_111;
	shl.b32 	%r395, %r480, 10;
	add.s32 	%r396, %r6, %r395;
	ld.shared.u32 	%r148, [%r396];
	setp.eq.s32 	%p66, %r148, 0;
	@%p66 bra 	$L__BB5_111;
	cvt.u32.u64 	%r397, %rd5;
	shl.b32 	%r398, %r480, 8;
	add.s32 	%r399, %r398, %r397;
	mul.wide.u32 	%rd86, %r399, 8;
	add.s64 	%rd87, %rd2, %rd86;
	cvt.u64.u32 	%rd88, %r148;
	atom.global.add.u64 	%rd89, [%rd87], %rd88;
$L__BB5_111:
	cvt.u32.u64 	%r400, %rd5;
	setp.gt.u32 	%p67, %r400, 127;
	@%p67 bra 	$L__BB5_152;
	setp.lt.u32 	%p68, %r1, 7;
	mov.b32 	%r484, 0;
	@%p68 bra 	$L__BB5_131;
	mov.b32 	%r482, 0;
$L__BB5_114:
	.pragma "nounroll";
	shl.b32 	%r404, %r482, 10;
	add.s32 	%r150, %r6, %r404;
	ld.shared.u32 	%r151, [%r150+512];
	setp.eq.s32 	%p69, %r151, 0;
	shl.b32 	%r405, %r482, 8;
	add.s32 	%r406, %r405, %r400;
	mul.wide.u32 	%rd90, %r406, 8;
	add.s64 	%rd15, %rd2, %rd90;
	@%p69 bra 	$L__BB5_116;
	cvt.u64.u32 	%rd91, %r151;
	atom.global.add.u64 	%rd92, [%rd15+1024], %rd91;
$L__BB5_116:
	ld.shared.u32 	%r152, [%r150+1536];
	setp.eq.s32 	%p70, %r152, 0;
	@%p70 bra 	$L__BB5_118;
	cvt.u64.u32 	%rd93, %r152;
	atom.global.add.u64 	%rd94, [%rd15+3072], %rd93;
$L__BB5_118:
	ld.shared.u32 	%r153, [%r150+2560];
	setp.eq.s32 	%p71, %r153, 0;
	@%p71 bra 	$L__BB5_120;
	cvt.u64.u32 	%rd95, %r153;
	atom.global.add.u64 	%rd96, [%rd15+5120], %rd95;
$L__BB5_120:
	ld.shared.u32 	%r154, [%r150+3584];
	setp.eq.s32 	%p72, %r154, 0;
	@%p72 bra 	$L__BB5_122;
	cvt.u64.u32 	%rd97, %r154;
	atom.global.add.u64 	%rd98, [%rd15+7168], %rd97;
$L__BB5_122:
	ld.shared.u32 	%r155, [%r150+4608];
	setp.eq.s32 	%p73, %r155, 0;
	@%p73 bra 	$L__BB5_124;
	cvt.u64.u32 	%rd99, %r155;
	atom.global.add.u64 	%rd100, [%rd15+9216], %rd99;
$L__BB5_124:
	ld.shared.u32 	%r156, [%r150+5632];
	setp.eq.s32 	%p74, %r156, 0;
	@%p74 bra 	$L__BB5_126;
	cvt.u64.u32 	%rd101, %r156;
	atom.global.add.u64 	%rd102, [%rd15+11264], %rd101;
$L__BB5_126:
	ld.shared.u32 	%r157, [%r150+6656];
	setp.eq.s32 	%p75, %r157, 0;
	@%p75 bra 	$L__BB5_128;
	cvt.u64.u32 	%rd103, %r157;
	atom.global.add.u64 	%rd104, [%rd15+13312], %rd103;
$L__BB5_128:
	ld.shared.u32 	%r158, [%r150+7680];
	setp.eq.s32 	%p76, %r158, 0;
	@%p76 bra 	$L__BB5_130;
	cvt.u64.u32 	%rd105, %r158;
	atom.global.add.u64 	%rd106, [%rd15+15360], %rd105;
$L__BB5_130:
	add.s32 	%r482, %r482, 8;
	setp.ne.s32 	%p77, %r482, %r16;
	mov.u32 	%r484, %r16;
	@%p77 bra 	$L__BB5_114;
$L__BB5_131:
	setp.eq.s32 	%p78, %r3, 0;
	@%p78 bra 	$L__BB5_152;
	setp.lt.u32 	%p79, %r4, 3;
	@%p79 bra 	$L__BB5_142;
	shl.b32 	%r407, %r484, 10;
	add.s32 	%r161, %r6, %r407;
	ld.shared.u32 	%r162, [%r161+512];
	setp.eq.s32 	%p80, %r162, 0;
	@%p80 bra 	$L__BB5_135;
	shl.b32 	%r409, %r484, 8;
	add.s32 	%r410, %r409, %r400;
	mul.wide.u32 	%rd107, %r410, 8;
	add.s64 	%rd108, %rd2, %rd107;
	cvt.u64.u32 	%rd109, %r162;
	atom.global.add.u64 	%rd110, [%rd108+1024], %rd109;
$L__BB5_135:
	ld.shared.u32 	%r163, [%r161+1536];
	setp.eq.s32 	%p81, %r163, 0;
	@%p81 bra 	$L__BB5_137;
	shl.b32 	%r412, %r484, 8;
	add.s32 	%r413, %r412, %r400;
	add.s32 	%r414, %r413, 256;
	mul.wide.u32 	%rd111, %r414, 8;
	add.s64 	%rd112, %rd2, %rd111;
	cvt.u64.u32 	%rd113, %r163;
	atom.global.add.u64 	%rd114, [%rd112+1024], %rd113;
$L__BB5_137:
	ld.shared.u32 	%r164, [%r161+2560];
	setp.eq.s32 	%p82, %r164, 0;
	@%p82 bra 	$L__BB5_139;
	shl.b32 	%r416, %r484, 8;
	add.s32 	%r417, %r416, %r400;
	add.s32 	%r418, %r417, 512;
	mul.wide.u32 	%rd115, %r418, 8;
	add.s64 	%rd116, %rd2, %rd115;
	cvt.u64.u32 	%rd117, %r164;
	atom.global.add.u64 	%rd118, [%rd116+1024], %rd117;
$L__BB5_139:
	ld.shared.u32 	%r165, [%r161+3584];
	setp.eq.s32 	%p83, %r165, 0;
	@%p83 bra 	$L__BB5_141;
	shl.b32 	%r420, %r484, 8;
	add.s32 	%r421, %r420, %r400;
	add.s32 	%r422, %r421, 768;
	mul.wide.u32 	%rd119, %r422, 8;
	add.s64 	%rd120, %rd2, %rd119;
	cvt.u64.u32 	%rd121, %r165;
	atom.global.add.u64 	%rd122, [%rd120+1024], %rd121;
$L__BB5_141:
	add.s32 	%r484, %r484, 4;
$L__BB5_142:
	setp.eq.s32 	%p84, %r5, 0;
	@%p84 bra 	$L__BB5_152;
	setp.eq.s32 	%p85, %r135, 0;
	@%p85 bra 	$L__BB5_149;
	shl.b32 	%r423, %r484, 10;
	add.s32 	%r168, %r6, %r423;
	ld.shared.u32 	%r169, [%r168+512];
	setp.eq.s32 	%p86, %r169, 0;
	@%p86 bra 	$L__BB5_146;
	shl.b32 	%r425, %r484, 8;
	add.s32 	%r426, %r425, %r400;
	mul.wide.u32 	%rd123, %r426, 8;
	add.s64 	%rd124, %rd2, %rd123;
	cvt.u64.u32 	%rd125, %r169;
	atom.global.add.u64 	%rd126, [%rd124+1024], %rd125;
$L__BB5_146:
	ld.shared.u32 	%r170, [%r168+1536];
	setp.eq.s32 	%p87, %r170, 0;
	@%p87 bra 	$L__BB5_148;
	shl.b32 	%r428, %r484, 8;
	add.s32 	%r429, %r428, %r400;
	add.s32 	%r430, %r429, 256;
	mul.wide.u32 	%rd127, %r430, 8;
	add.s64 	%rd128, %rd2, %rd127;
	cvt.u64.u32 	%rd129, %r170;
	atom.global.add.u64 	%rd130, [%rd128+1024], %rd129;
$L__BB5_148:
	add.s32 	%r484, %r484, 2;
$L__BB5_149:
	setp.eq.s32 	%p88, %r17, 0;
	@%p88 bra 	$L__BB5_152;
	shl.b32 	%r431, %r484, 10;
	add.s32 	%r432, %r6, %r431;
	ld.shared.u32 	%r173, [%r432+512];
	setp.eq.s32 	%p89, %r173, 0;
	@%p89 bra 	$L__BB5_152;
	shl.b32 	%r434, %r484, 8;
	add.s32 	%r435, %r434, %r400;
	mul.wide.u32 	%rd131, %r435, 8;
	add.s64 	%rd132, %rd2, %rd131;
	cvt.u64.u32 	%rd133, %r173;
	atom.global.add.u64 	%rd134, [%rd132+1024], %rd133;
$L__BB5_152:
	bar.sync 	0;
	add.s64 	%rd135, %rd135, 1;
	setp.ne.s64 	%p90, %rd135, %rd6;
	@%p90 bra 	$L__BB5_2;
$L__BB5_153:
	ret;

}
	// .globl	_ZN3cub18CUB_300001_SM_10006detail10radix_sort33DeviceRadixSortExclusiveSumKernelINS1_5radix10policy_hubIiNS0_8NullTypeEyE10Policy1000EyEEvPT0_
.visible .entry _ZN3cub18CUB_300001_SM_10006detail10radix_sort33DeviceRadixSortExclusiveSumKernelINS1_5radix10policy_hubIiNS0_8NullTypeEyE10Policy1000EyEEvPT0_(
	.param .u64 .ptr .align 1 _ZN3cub18CUB_300001_SM_10006detail10radix_sort33DeviceRadixSortExclusiveSumKernelINS1_5radix10policy_hubIiNS0_8NullTypeEyE10Policy1000EyEEvPT0__param_0
)
{
	.reg .pred 	%p<4>;
	.reg .b32 	%r<28>;
	.reg .b64 	%rd<54>;
	// demoted variable
	.shared .align 16 .b8 _ZZN3cub18CUB_300001_SM_10006detail10radix_sort33DeviceRadixSortExclusiveSumKernelINS1_5radix10policy_hubIiNS0_8NullTypeEyE10Policy1000EyEEvPT0_E12temp_storage[2336];
	ld.param.u64 	%rd5, [_ZN3cub18CUB_300001_SM_10006detail10radix_sort33DeviceRadixSortExclusiveSumKernelINS1_5radix10policy_hubIiNS0_8NullTypeEyE10Policy1000EyEEvPT0__param_0];
	cvta.to.global.u64 	%rd6, %rd5;
	mov.u32 	%r3, %ctaid.x;
	shl.b32 	%r4, %r3, 8;
	mov.u32 	%r1, %tid.x;
	setp.gt.u32 	%p1, %r1, 255;
	add.s32 	%r5, %r4, %r1;
	mul.wide.s32 	%rd7, %r5, 8;
	add.s64 	%rd1, %rd6, %rd7;
	@%p1 bra 	$L__BB6_2;
	ld.global.u64 	%rd53, [%rd1];
$L__BB6_2:
	shr.u32 	%r6, %r1, 3;
	add.s32 	%r7, %r6, %r1;
	shl.b32 	%r8, %r7, 3;
	mov.u32 	%r9, _ZZN3cub18CUB_300001_SM_10006detail10radix_sort33DeviceRadixSortExclusiveSumKernelINS1_5radix10policy_hubIiNS0_8NullTypeEyE10Policy1000EyEEvPT0_E12temp_storage;
	add.s32 	%r10, %r9, %r8;
	add.s32 	%r2, %r10, 16;
	st.shared.u64 	[%r10+16], %rd53;
	bar.sync 	0;
	setp.gt.u32 	%p2, %r1, 31;
	@%p2 bra 	$L__BB6_4;
	mad.lo.s32 	%r27, %r1, 72, %r9;
	ld.shared.u64 	%rd23, [%r27+16];
	ld.shared.u64 	%rd24, [%r27+24];
	ld.shared.u64 	%rd25, [%r27+32];
	ld.shared.u64 	%rd26, [%r27+40];
	ld.shared.u64 	%rd27, [%r27+48];
	ld.shared.u64 	%rd28, [%r27+56];
	ld.shared.u64 	%rd29, [%r27+64];
	ld.shared.u64 	%rd30, [%r27+72];
	add.s64 	%rd31, %rd24, %rd23;
	add.s64 	%rd32, %rd31, %rd25;
	add.s64 	%rd33, %rd32, %rd26;
	add.s64 	%rd34, %rd33, %rd27;
	add.s64 	%rd35, %rd34, %rd28;
	add.s64 	%rd36, %rd35, %rd29;
	add.s64 	%rd10, %rd36, %rd30;
	mov.b32 	%r11, 1;
	mov.b32 	%r24, 0;
	mov.b32 	%r25, -1;
	// begin inline asm
	{  .reg .u64 r0;  .reg .u32 lo;  .reg .u32 hi;  .reg .pred p;  mov.b64 {lo, hi}, %rd10;  shfl.sync.up.b32 lo|p, lo, %r11, %r24, %r25;  shfl.sync.up.b32 hi|p, hi, %r11, %r24, %r25;  mov.b64 r0, {lo, hi};  @p add.u64 r0, r0, %rd10;  mov.u64 %rd8, r0;}
	// end inline asm
	mov.b32 	%r14, 2;
	// begin inline asm
	{  .reg .u64 r0;  .reg .u32 lo;  .reg .u32 hi;  .reg .pred p;  mov.b64 {lo, hi}, %rd8;  shfl.sync.up.b32 lo|p, lo, %r14, %r24, %r25;  shfl.sync.up.b32 hi|p, hi, %r14, %r24, %r25;  mov.b64 r0, {lo, hi};  @p add.u64 r0, r0, %rd8;  mov.u64 %rd11, r0;}
	// end inline asm
	mov.b32 	%r17, 4;
	// begin inline asm
	{  .reg .u64 r0;  .reg .u32 lo;  .reg .u32 hi;  .reg .pred p;  mov.b64 {lo, hi}, %rd11;  shfl.sync.up.b32 lo|p, lo, %r17, %r24, %r25;  shfl.sync.up.b32 hi|p, hi, %r17, %r24, %r25;  mov.b64 r0, {lo, hi};  @p add.u64 r0, r0, %rd11;  mov.u64 %rd14, r0;}
	// end inline asm
	mov.b32 	%r20, 8;
	// begin inline asm
	{  .reg .u64 r0;  .reg .u32 lo;  .reg .u32 hi;  .reg .pred p;  mov.b64 {lo, hi}, %rd14;  shfl.sync.up.b32 lo|p, lo, %r20, %r24, %r25;  shfl.sync.up.b32 hi|p, hi, %r20, %r24, %r25;  mov.b64 r0, {lo, hi};  @p add.u64 r0, r0, %rd14;  mov.u64 %rd17, r0;}
	// end inline asm
	mov.b32 	%r23, 16;
	// begin inline asm
	{  .reg .u64 r0;  .reg .u32 lo;  .reg .u32 hi;  .reg .pred p;  mov.b64 {lo, hi}, %rd17;  shfl.sync.up.b32 lo|p, lo, %r23, %r24, %r25;  shfl.sync.up.b32 hi|p, hi, %r23, %r24, %r25;  mov.b64 r0, {lo, hi};  @p add.u64 r0, r0, %rd17;  mov.u64 %rd20, r0;}
	// end inline asm
	sub.s64 	%rd37, %rd20, %rd10;
	ld.shared.u64 	%rd38, [%r27+16];
	ld.shared.u64 	%rd39, [%r27+24];
	ld.shared.u64 	%rd40, [%r27+32];
	ld.shared.u64 	%rd41, [%r27+40];
	ld.shared.u64 	%rd42, [%r27+48];
	ld.shared.u64 	%rd43, [%r27+56];
	ld.shared.u64 	%rd44, [%r27+64];
	add.s64 	%rd45, %rd38, %rd37;
	add.s64 	%rd46, %rd39, %rd45;
	add.s64 	%rd47, %rd40, %rd46;
	add.s64 	%rd48, %rd41, %rd47;
	add.s64 	%rd49, %rd42, %rd48;
	add.s64 	%rd50, %rd43, %rd49;
	add.s64 	%rd51, %rd44, %rd50;
	st.shared.u64 	[%r27+16], %rd37;
	st.shared.u64 	[%r27+24], %rd45;
	st.shared.u64 	[%r27+32], %rd46;
	st.shared.u64 	[%r27+40], %rd47;
	st.shared.u64 	[%r27+48], %rd48;
	st.shared.u64 	[%r27+56], %rd49;
	st.shared.u64 	[%r27+64], %rd50;
	st.shared.u64 	[%r27+72], %rd51;
$L__BB6_4:
	setp.gt.u32 	%p3, %r1, 255;
	bar.sync 	0;
	@%p3 bra 	$L__BB6_6;
	ld.shared.u64 	%rd52, [%r2];
	st.global.u64 	[%rd1], %rd52;
$L__BB6_6:
	ret;

}
	// .globl	_ZN3cub18CUB_300001_SM_10006detail10radix_sort29DeviceRadixSortOnesweepKernelINS1_5radix10policy_hubIiNS0_8NullTypeEyE10Policy1000ELNS0_9SortOrderE0EiS6_yiiNS1_21identity_decomposer_tEEEvPT5_SC_PT3_PKSD_PT1_PKSH_PT2_PKSL_T4_iiT6_
.visible .entry _ZN3cub18CUB_300001_SM_10006detail10radix_sort29DeviceRadixSortOnesweepKernelINS1_5radix10policy_hubIiNS0_8NullTypeEyE10Policy1000ELNS0_9SortOrderE0EiS6_yiiNS1_21identity_decomposer_tEEEvPT5_SC_PT3_PKSD_PT1_PKSH_PT2_PKSL_T4_iiT6_(
	.param .u64 .ptr .align 1 _ZN3cub18CUB_300001_SM_10006detail10radix_sort29DeviceRadixSortOnesweepKernelINS1_5radix10policy_hubIiNS0_8NullTypeEyE10Policy1000ELNS0_9SortOrderE0EiS6_yiiNS1_21identity_decomposer_tEEEvPT5_SC_PT3_PKSD_PT1_PKSH_PT2_PKSL_T4_iiT6__param_0,
	.param .u64 .ptr .align 1 _ZN3cub18CUB_300001_SM_10006detail10radix_sort29DeviceRadixSortOnesweepKernelINS1_5radix10policy_hubIiNS0_8NullTypeEyE10Policy1000ELNS0_9SortOrderE0EiS6_yiiNS1_21identity_decomposer_tEEEvPT5_SC_PT3_PKSD_PT1_PKSH_PT2_PKSL_T4_iiT6__param_1,
	.param .u64 .ptr .align 1 _ZN3cub18CUB_300001_SM_10006detail10radix_sort29DeviceRadixSortOnesweepKernelINS1_5radix10policy_hubIiNS0_8NullTypeEyE10Policy1000ELNS0_9SortOrderE0EiS6_yiiNS1_21identity_decomposer_tEEEvPT5_SC_PT3_PKSD_PT1_PKSH_PT2_PKSL_T4_iiT6__param_2,
	.param .u64 .ptr .align 1 _ZN3cub18CUB_300001_SM_10006detail10radix_sort29DeviceRadixSortOnesweepKernelINS1_5radix10policy_hubIiNS0_8NullTypeEyE10Policy1000ELNS0_9SortOrderE0EiS6_yiiNS1_21identity_decomposer_tEEEvPT5_SC_PT3_PKSD_PT1_PKSH_PT2_PKSL_T4_iiT6__param_3,
	.param .u64 .ptr .align 1 _ZN3cub18CUB_300001_SM_10006detail10radix_sort29DeviceRadixSortOnesweepKernelINS1_5radix10policy_hubIiNS0_8NullTypeEyE10Policy1000ELNS0_9SortOrderE0EiS6_yiiNS1_21identity_decomposer_tEEEvPT5_SC_PT3_PKSD_PT1_PKSH_PT2_PKSL_T4_iiT6__param_4,
	.param .u64 .ptr .align 1 _ZN3cub18CUB_300001_SM_10006detail10radix_sort29DeviceRadixSortOnesweepKernelINS1_5radix10policy_hubIiNS0_8NullTypeEyE10Policy1000ELNS0_9SortOrderE0EiS6_yiiNS1_21identity_decomposer_tEEEvPT5_SC_PT3_PKSD_PT1_PKSH_PT2_PKSL_T4_iiT6__param_5,
	.param .u64 .ptr .align 1 _ZN3cub18CUB_300001_SM_10006detail10radix_sort29DeviceRadixSortOnesweepKernelINS1_5radix10policy_hubIiNS0_8NullTypeEyE10Policy1000ELNS0_9SortOrderE0EiS6_yiiNS1_21identity_decomposer_tEEEvPT5_SC_PT3_PKSD_PT1_PKSH_PT2_PKSL_T4_iiT6__param_6,
	.param .u64 .ptr .align 1 _ZN3cub18CUB_300001_SM_10006detail10radix_sort29DeviceRadixSortOnesweepKernelINS1_5radix10policy_hubIiNS0_8NullTypeEyE10Policy1000ELNS0_9SortOrderE0EiS6_yiiNS1_21identity_decomposer_tEEEvPT5_SC_PT3_PKSD_PT1_PKSH_PT2_PKSL_T4_iiT6__param_7,
	.param .u32 _ZN3cub18CUB_300001_SM_10006detail10radix_sort29DeviceRadixSortOnesweepKernelINS1_5radix10policy_hubIiNS0_8NullTypeEyE10Policy1000ELNS0_9SortOrderE0EiS6_yiiNS1_21identity_decomposer_tEEEvPT5_SC_PT3_PKSD_PT1_PKSH_PT2_PKSL_T4_iiT6__param_8,
	.param .u32 _ZN3cub18CUB_300001_SM_10006detail10radix_sort29DeviceRadixSortOnesweepKernelINS1_5radix10policy_hubIiNS0_8NullTypeEyE10Policy1000ELNS0_9SortOrderE0EiS6_yiiNS1_21identity_decomposer_tEEEvPT5_SC_PT3_PKSD_PT1_PKSH_PT2_PKSL_T4_iiT6__param_9,
	.param .u32 _ZN3cub18CUB_300001_SM_10006detail10radix_sort29DeviceRadixSortOnesweepKernelINS1_5radix10policy_hubIiNS0_8NullTypeEyE10Policy1000ELNS0_9SortOrderE0EiS6_yiiNS1_21identity_decomposer_tEEEvPT5_SC_PT3_PKSD_PT1_PKSH_PT2_PKSL_T4_iiT6__param_10,
	.param .align 1 .b8 _ZN3cub18CUB_300001_SM_10006detail10radix_sort29DeviceRadixSortOnesweepKernelINS1_5radix10policy_hubIiNS0_8NullTypeEyE10Policy1000ELNS0_9SortOrderE0EiS6_yiiNS1_21identity_decomposer_tEEEvPT5_SC_PT3_PKSD_PT1_PKSH_PT2_PKSL_T4_iiT6__param_11[1]
)
.maxntid 384
{
	.reg .pred 	%p<142>;
	.reg .b32 	%r<1806>;
	.reg .b64 	%rd<239>;
	// demoted variable
	.shared .align 16 .b8 _ZZN3cub18CUB_300001_SM_10006detail10radix_sort29DeviceRadixSortOnesweepKernelINS1_5radix10policy_hubIiNS0_8NullTypeEyE10Policy1000ELNS0_9SortOrderE0EiS6_yiiNS1_21identity_decomposer_tEEEvPT5_SC_PT3_PKSD_PT1_PKSH_PT2_PKSL_T4_iiT6_E1s[31232];
	ld.param.u64 	%rd21, [_ZN3cub18CUB_300001_SM_10006detail10radix_sort29DeviceRadixSortOnesweepKernelINS1_5radix10policy_hubIiNS0_8NullTypeEyE10Policy1000ELNS0_9SortOrderE0EiS6_yiiNS1_21identity_decomposer_tEEEvPT5_SC_PT3_PKSD_PT1_PKSH_PT2_PKSL_T4_iiT6__param_1];
	ld.param.u64 	%rd24, [_ZN3cub18CUB_300001_SM_10006detail10radix_sort29DeviceRadixSortOnesweepKernelINS1_5radix10policy_hubIiNS0_8NullTypeEyE10Policy1000ELNS0_9SortOrderE0EiS6_yiiNS1_21identity_decomposer_tEEEvPT5_SC_PT3_PKSD_PT1_PKSH_PT2_PKSL_T4_iiT6__param_4];
	ld.param.u64 	%rd25, [_ZN3cub18CUB_300001_SM_10006detail10radix_sort29DeviceRadixSortOnesweepKernelINS1_5radix10policy_hubIiNS0_8NullTypeEyE10Policy1000ELNS0_9SortOrderE0EiS6_yiiNS1_21identity_decomposer_tEEEvPT5_SC_PT3_PKSD_PT1_PKSH_PT2_PKSL_T4_iiT6__param_5];
	ld.param.u32 	%r293, [_ZN3cub18CUB_300001_SM_10006detail10radix_sort29DeviceRadixSortOnesweepKernelINS1_5radix10policy_hubIiNS0_8NullTypeEyE10Policy1000ELNS0_9SortOrderE0EiS6_yiiNS1_21identity_decomposer_tEEEvPT5_SC_PT3_PKSD_PT1_PKSH_PT2_PKSL_T4_iiT6__param_9];
	ld.param.u32 	%r294, [_ZN3cub18CUB_300001_SM_10006detail10radix_sort29DeviceRadixSortOnesweepKernelINS1_5radix10policy_hubIiNS0_8NullTypeEyE10Policy1000ELNS0_9SortOrderE0EiS6_yiiNS1_21identity_decomposer_tEEEvPT5_SC_PT3_PKSD_PT1_PKSH_PT2_PKSL_T4_iiT6__param_10];
	cvta.to.global.u64 	%rd1, %rd24;
	cvta.to.global.u64 	%rd2, %rd25;
	mov.u32 	%r1, %tid.x;
	// begin inline asm
	mov.u32 %r295, %laneid;
	// end inline asm
	setp.ne.s32 	%p1, %r1, 0;
	@%p1 bra 	$L__BB7_2;
	cvta.to.global.u64 	%rd26, %rd21;
	atom.global.add.u32 	%r296, [%rd26], 1;
	st.shared.u32 	[_ZZN3cub18CUB_300001_SM_10006detail10radix_sort29DeviceRadixSortOnesweepKernelINS1_5radix10policy_hubIiNS0_8NullTypeEyE10Policy1000ELNS0_9SortOrderE0EiS6_yiiNS1_21identity_decomposer_tEEEvPT5_SC_PT3_PKSD_PT1_PKSH_PT2_PKSL_T4_iiT6_E1s+29184], %r296;
$L__BB7_2:
	ld.param.u32 	%r1706, [_ZN3cub18CUB_300001_SM_10006detail10radix_sort29DeviceRadixSortOnesweepKernelINS1_5radix10policy_hubIiNS0_8NullTypeEyE10Policy1000ELNS0_9SortOrderE0EiS6_yiiNS1_21identity_decomposer_tEEEvPT5_SC_PT3_PKSD_PT1_PKSH_PT2_PKSL_T4_iiT6__param_8];
	bar.sync 	0;
	ld.shared.u32 	%r3, [_ZZN3cub18CUB_300001_SM_10006detail10radix_sort29DeviceRadixSortOnesweepKernelINS1_5radix10policy_hubIiNS0_8NullTypeEyE10Policy1000ELNS0_9SortOrderE0EiS6_yiiNS1_21identity_decomposer_tEEEvPT5_SC_PT3_PKSD_PT1_PKSH_PT2_PKSL_T4_iiT6_E1s+29184];
	mul.lo.s32 	%r297, %r3, 7296;
	add.s32 	%r4, %r297, 7296;
	setp.gt.s32 	%p2, %r4, %r1706;
	cvt.s64.s32 	%rd3, %r297;
	@%p2 bra 	$L__BB7_4;
	and.b32  	%r298, %r1, 31;
	and.b32  	%r299, %r1, 992;
	mul.lo.s32 	%r300, %r299, 19;
	or.b32  	%r301, %r300, %r298;
	cvt.u64.u32 	%rd27, %r301;
	add.s64 	%rd28, %rd27, %rd3;
	shl.b64 	%rd29, %rd28, 2;
	add.s64 	%rd30, %rd2, %rd29;
	ld.global.u32 	%r1732, [%rd30];
	ld.global.u32 	%r1733, [%rd30+128];
	ld.global.u32 	%r1734, [%rd30+256];
	ld.global.u32 	%r1735, [%rd30+384];
	ld.global.u32 	%r1736, [%rd30+512];
	ld.global.u32 	%r1737, [%rd30+640];
	ld.global.u32 	%r1738, [%rd30+768];
	ld.global.u32 	%r1739, [%rd30+896];
	ld.global.u32 	%r1740, [%rd30+1024];
	ld.global.u32 	%r1741, [%rd30+1152];
	ld.global.u32 	%r1742, [%rd30+1280];
	ld.global.u32 	%r1743, [%rd30+1408];
	ld.global.u32 	%r1744, [%rd30+1536];
	ld.global.u32 	%r1745, [%rd30+1664];
	ld.global.u32 	%r1746, [%rd30+1792];
	ld.global.u32 	%r1747, [%rd30+1920];
	ld.global.u32 	%r1748, [%rd30+2048];
	ld.global.u32 	%r1749, [%rd30+2176];
	ld.global.u32 	%r1750, [%rd30+2304];
	bra.uni 	$L__BB7_42;
$L__BB7_4:
	ld.param.u32 	%r1707, [_ZN3cub18CUB_300001_SM_10006detail10radix_sort29DeviceRadixSortOnesweepKernelINS1_5radix10policy_hubIiNS0_8NullTypeEyE10Policy1000ELNS0_9SortOrderE0EiS6_yiiNS1_21identity_decomposer_tEEEvPT5_SC_PT3_PKSD_PT1_PKSH_PT2_PKSL_T4_iiT6__param_8];
	cvt.u32.u64 	%r303, %rd3;
	sub.s32 	%r24, %r1707, %r303;
	and.b32  	%r304, %r1, 31;
	and.b32  	%r305, %r1, 992;
	mul.lo.s32 	%r306, %r305, 19;
	or.b32  	%r25, %r306, %r304;
	setp.ge.s32 	%p3, %r25, %r24;
	cvt.u64.u32 	%rd31, %r25;
	add.s64 	%rd32, %rd31, %rd3;
	shl.b64 	%rd33, %rd32, 2;
	add.s64 	%rd4, %rd2, %rd33;
	mov.b32 	%r1732, 2147483647;
	@%p3 bra 	$L__BB7_6;
	ld.global.u32 	%r1732, [%rd4];
$L__BB7_6:
	add.s32 	%r308, %r25, 32;
	setp.ge.s32 	%p4, %r308, %r24;
	mov.b32 	%r1733, 2147483647;
	@%p4 bra 	$L__BB7_8;
	ld.global.u32 	%r1733, [%rd4+128];
$L__BB7_8:
	add.s32 	%r310, %r25, 64;
	setp.ge.s32 	%p5, %r310, %r24;
	mov.b32 	%r1734, 2147483647;
	@%p5 bra 	$L__BB7_10;
	ld.global.u32 	%r1734, [%rd4+256];
$L__BB7_10:
	add.s32 	%r312, %r25, 96;
	setp.ge.s32 	%p6, %r312, %r24;
	mov.b32 	%r1735, 2147483647;
	@%p6 bra 	$L__BB7_12;
	ld.global.u32 	%r1735, [%rd4+384];
$L__BB7_12:
	add.s32 	%r314, %r25, 128;
	setp.ge.s32 	%p7, %r314, %r24;
	mov.b32 	%r1736, 2147483647;
	@%p7 bra 	$L__BB7_14;
	ld.global.u32 	%r1736, [%rd4+512];
$L__BB7_14:
	add.s32 	%r316, %r25, 160;
	setp.ge.s32 	%p8, %r316, %r24;
	mov.b32 	%r1737, 2147483647;
	@%p8 bra 	$L__BB7_16;
	ld.global.u32 	%r1737, [%rd4+640];
$L__BB7_16:
	add.s32 	%r318, %r25, 192;
	setp.ge.s32 	%p9, %r318, %r24;
	mov.b32 	%r1738, 2147483647;
	@%p9 bra 	$L__BB7_18;
	ld.global.u32 	%r1738, [%rd4+768];
$L__BB7_18:
	add.s32 	%r320, %r25, 224;
	setp.ge.s32 	%p10, %r320, %r24;
	mov.b32 	%r1739, 2147483647;
	@%p10 bra 	$L__BB7_20;
	ld.global.u32 	%r1739, [%rd4+896];
$L__BB7_20:
	add.s32 	%r322, %r25, 256;
	setp.ge.s32 	%p11, %r322, %r24;
	mov.b32 	%r1740, 2147483647;
	@%p11 bra 	$L__BB7_22;
	ld.global.u32 	%r1740, [%rd4+1024];
$L__BB7_22:
	add.s32 	%r324, %r25, 288;
	setp.ge.s32 	%p12, %r324, %r24;
	mov.b32 	%r1741, 2147483647;
	@%p12 bra 	$L__BB7_24;
	ld.global.u32 	%r1741, [%rd4+1152];
$L__BB7_24:
	add.s32 	%r326, %r25, 320;
	setp.ge.s32 	%p13, %r326, %r24;
	mov.b32 	%r1742, 2147483647;
	@%p13 bra 	$L__BB7_26;
	ld.global.u32 	%r1742, [%rd4+1280];
$L__BB7_26:
	add.s32 	%r328, %r25, 352;
	setp.ge.s32 	%p14, %r328, %r24;
	mov.b32 	%r1743, 2147483647;
	@%p14 bra 	$L__BB7_28;
	ld.global.u32 	%r1743, [%rd4+1408];
$L__BB7_28:
	add.s32 	%r330, %r25, 384;
	setp.ge.s32 	%p15, %r330, %r24;
	mov.b32 	%r1744, 2147483647;
	@%p15 bra 	$L__BB7_30;
	ld.global.u32 	%r1744, [%rd4+1536];
$L__BB7_30:
	add.s32 	%r332, %r25, 416;
	setp.ge.s32 	%p16, %r332, %r24;
	mov.b32 	%r1745, 2147483647;
	@%p16 bra 	$L__BB7_32;
	ld.global.u32 	%r1745, [%rd4+1664];
$L__BB7_32:
	add.s32 	%r334, %r25, 448;
	setp.ge.s32 	%p17, %r334, %r24;
	mov.b32 	%r1746, 2147483647;
	@%p17 bra 	$L__BB7_34;
	ld.global.u32 	%r1746, [%rd4+1792];
$L__BB7_34:
	add.s32 	%r336, %r25, 480;
	setp.ge.s32 	%p18, %r336, %r24;
	mov.b32 	%r1747, 2147483647;
	@%p18 bra 	$L__BB7_36;
	ld.global.u32 	%r1747, [%rd4+1920];
$L__BB7_36:
	add.s32 	%r338, %r25, 512;
	setp.ge.s32 	%p19, %r338, %r24;
	mov.b32 	%r1748, 2147483647;
	@%p19 bra 	$L__BB7_38;
	ld.global.u32 	%r1748, [%rd4+2048];
$L__BB7_38:
	add.s32 	%r340, %r25, 544;
	setp.ge.s32 	%p20, %r340, %r24;
	mov.b32 	%r1749, 2147483647;
	@%p20 bra 	$L__BB7_40;
	ld.global.u32 	%r1749, [%rd4+2176];
$L__BB7_40:
	add.s32 	%r342, %r25, 576;
	setp.ge.s32 	%p21, %r342, %r24;
	mov.b32 	%r1750, 2147483647;
	@%p21 bra 	$L__BB7_42;
	ld.global.u32 	%r1750, [%rd4+2304];
$L__BB7_42:
	mov.b32 	%r343, -1;
	shl.b32 	%r344, %r343, %r294;
	not.b32 	%r82, %r344;
	shr.u32 	%r83, %r1, 5;
	shl.b32 	%r345, %r83, 10;
	mov.u32 	%r346, _ZZN3cub18CUB_300001_SM_10006detail10radix_sort29DeviceRadixSortOnesweepKernelINS1_5radix10policy_hubIiNS0_8NullTypeEyE10Policy1000ELNS0_9SortOrderE0EiS6_yiiNS1_21identity_decomposer_tEEEvPT5_SC_PT3_PKSD_PT1_PKSH_PT2_PKSL_T4_iiT6_E1s;
	add.s32 	%r84, %r346, %r345;
	setp.gt.s32 	%p22, %r295, 255;
	@%p22 bra 	$L__BB7_55;
	max.s32 	%r347, %r295, 224;
	sub.s32 	%r348, %r347, %r295;
	add.s32 	%r349, %r348, 31;
	shr.u32 	%r350, %r349, 5;
	add.s32 	%r85, %r350, 1;
	and.b32  	%r86, %r85, 15;
	setp.lt.u32 	%p23, %r349, 480;
	mov.u32 	%r1754, %r295;
	@%p23 bra 	$L__BB7_46;
	and.b32  	%r351, %r85, 268435440;
	neg.s32 	%r1752, %r351;
	shl.b32 	%r353, %r295, 2;
	add.s32 	%r354, %r345, %r353;
	add.s32 	%r356, %r354, %r346;
	add.s32 	%r1751, %r356, 1024;
	mov.u32 	%r1754, %r295;
$L__BB7_45:
	.pragma "nounroll";
	mov.b32 	%r357, 0;
	st.shared.u32 	[%r1751+-1024], %r357;
	st.shared.u32 	[%r1751+-896], %r357;
	st.shared.u32 	[%r1751+-768], %r357;
	st.shared.u32 	[%r1751+-640], %r357;
	st.shared.u32 	[%r1751+-512], %r357;
	st.shared.u32 	[%r1751+-384], %r357;
	st.shared.u32 	[%r1751+-256], %r357;
	st.shared.u32 	[%r1751+-128], %r357;
	st.shared.u32 	[%r1751], %r357;
	st.shared.u32 	[%r1751+128], %r357;
	st.shared.u32 	[%r1751+256], %r357;
	st.shared.u32 	[%r1751+384], %r357;
	st.shared.u32 	[%r1751+512], %r357;
	st.shared.u32 	[%r1751+640], %r357;
	st.shared.u32 	[%r1751+768], %r357;
	st.shared.u32 	[%r1751+896], %r357;
	add.s32 	%r1754, %r1754, 512;
	add.s32 	%r1752, %r1752, 16;
	add.s32 	%r1751, %r1751, 2048;
	setp.ne.s32 	%p24, %r1752, 0;
	@%p24 bra 	$L__BB7_45;
$L__BB7_46:
	setp.eq.s32 	%p25, %r86, 0;
	@%p25 bra 	$L__BB7_55;
	and.b32  	%r96, %r85, 7;
	setp.lt.u32 	%p26, %r86, 8;
	@%p26 bra 	$L__BB7_49;
	shl.b32 	%r358, %r1754, 2;
	add.s32 	%r359, %r84, %r358;
	mov.b32 	%r360, 0;
	st.shared.u32 	[%r359], %r360;
	st.shared.u32 	[%r359+128], %r360;
	st.shared.u32 	[%r359+256], %r360;
	st.shared.u32 	[%r359+384], %r360;
	st.shared.u32 	[%r359+512], %r360;
	st.shared.u32 	[%r359+640], %r360;
	st.shared.u32 	[%r359+768], %r360;
	st.shared.u32 	[%r359+896], %r360;
	add.s32 	%r1754, %r1754, 256;
$L__BB7_49:
	setp.eq.s32 	%p27, %r96, 0;
	@%p27 bra 	$L__BB7_55;
	and.b32  	%r99, %r85, 3;
	setp.lt.u32 	%p28, %r96, 4;
	@%p28 bra 	$L__BB7_52;
	shl.b32 	%r361, %r1754, 2;
	add.s32 	%r362, %r84, %r361;
	mov.b32 	%r363, 0;
	st.shared.u32 	[%r362], %r363;
	st.shared.u32 	[%r362+128], %r363;
	st.shared.u32 	[%r362+256], %r363;
	st.shared.u32 	[%r362+384], %r363;
	add.s32 	%r1754, %r1754, 128;
$L__BB7_52:
	setp.eq.s32 	%p29, %r99, 0;
	@%p29 bra 	$L__BB7_55;
	shl.b32 	%r365, %r1754, 2;
	add.s32 	%r366, %r345, %r365;
	add.s32 	%r1758, %r346, %r366;
	neg.s32 	%r1757, %r99;
$L__BB7_54:
	.pragma "nounroll";
	mov.b32 	%r368, 0;
	st.shared.u32 	[%r1758], %r368;
	add.s32 	%r1758, %r1758, 128;
	add.s32 	%r1757, %r1757, 1;
	setp.ne.s32 	%p30, %r1757, 0;
	@%p30 bra 	$L__BB7_54;
$L__BB7_55:
	bar.warp.sync 	-1;
	xor.b32  	%r370, %r1732, -2147483648;
	shr.u32 	%r371, %r370, %r293;
	and.b32  	%r108, %r371, %r82;
	shl.b32 	%r372, %r108, 2;
	add.s32 	%r373, %r84, %r372;
	atom.shared.add.u32 	%r374, [%r373], 1;
	xor.b32  	%r375, %r1733, -2147483648;
	shr.u32 	%r376, %r375, %r293;
	and.b32  	%r377, %r376, %r82;
	shl.b32 	%r378, %r377, 2;
	add.s32 	%r379, %r84, %r378;
	atom.shared.add.u32 	%r380, [%r379], 1;
	xor.b32  	%r381, %r1734, -2147483648;
	shr.u32 	%r382, %r381, %r293;
	and.b32  	%r383, %r382, %r82;
	shl.b32 	%r384, %r383, 2;
	add.s32 	%r385, %r84, %r384;
	atom.shared.add.u32 	%r386, [%r385], 1;
	xor.b32  	%r387, %r1735, -2147483648;
	shr.u32 	%r388, %r387, %r293;
	and.b32  	%r389, %r388, %r82;
	shl.b32 	%r390, %r389, 2;
	add.s32 	%r391, %r84, %r390;
	atom.shared.add.u32 	%r392, [%r391], 1;
	xor.b32  	%r393, %r1736, -2147483648;
	shr.u32 	%r394, %r393, %r293;
	and.b32  	%r395, %r394, %r82;
	shl.b32 	%r396, %r395, 2;
	add.s32 	%r397, %r84, %r396;
	atom.shared.add.u32 	%r398, [%r397], 1;
	xor.b32  	%r399, %r1737, -2147483648;
	shr.u32 	%r400, %r399, %r293;
	and.b32  	%r401, %r400, %r82;
	shl.b32 	%r402, %r401, 2;
	add.s32 	%r403, %r84, %r402;
	atom.shared.add.u32 	%r404, [%r403], 1;
	xor.b32  	%r405, %r1738, -2147483648;
	shr.u32 	%r406, %r405, %r293;
	and.b32  	%r407, %r406, %r82;
	shl.b32 	%r408, %r407, 2;
	add.s32 	%r409, %r84, %r408;
	atom.shared.add.u32 	%r410, [%r409], 1;
	xor.b32  	%r1771, %r1739, -2147483648;
	shr.u32 	%r411, %r1771, %r293;
	and.b32  	%r412, %r411, %r82;
	shl.b32 	%r413, %r412, 2;
	add.s32 	%r414, %r84, %r413;
	atom.shared.add.u32 	%r415, [%r414], 1;
	xor.b32  	%r1772, %r1740, -2147483648;
	shr.u32 	%r416, %r1772, %r293;
	and.b32  	%r417, %r416, %r82;
	shl.b32 	%r418, %r417, 2;
	add.s32 	%r419, %r84, %r418;
	atom.shared.add.u32 	%r420, [%r419], 1;
	xor.b32  	%r421, %r1741, -2147483648;
	shr.u32 	%r422, %r421, %r293;
	and.b32  	%r423, %r422, %r82;
	shl.b32 	%r424, %r423, 2;
	add.s32 	%r425, %r84, %r424;
	atom.shared.add.u32 	%r426, [%r425], 1;
	xor.b32  	%r427, %r1742, -2147483648;
	shr.u32 	%r428, %r427, %r293;
	and.b32  	%r429, %r428, %r82;
	shl.b32 	%r430, %r429, 2;
	add.s32 	%r431, %r84, %r430;
	atom.shared.add.u32 	%r432, [%r431], 1;
	xor.b32  	%r433, %r1743, -2147483648;
	shr.u32 	%r434, %r433, %r293;
	and.b32  	%r435, %r434, %r82;
	shl.b32 	%r436, %r435, 2;
	add.s32 	%r437, %r84, %r436;
	atom.shared.add.u32 	%r438, [%r437], 1;
	xor.b32  	%r439, %r1744, -2147483648;
	shr.u32 	%r440, %r439, %r293;
	and.b32  	%r441, %r440, %r82;
	shl.b32 	%r442, %r441, 2;
	add.s32 	%r443, %r84, %r442;
	atom.shared.add.u32 	%r444, [%r443], 1;
	xor.b32  	%r445, %r1745, -2147483648;
	shr.u32 	%r446, %r445, %r293;
	and.b32  	%r447, %r446, %r82;
	shl.b32 	%r448, %r447, 2;
	add.s32 	%r449, %r84, %r448;
	atom.shared.add.u32 	%r450, [%r449], 1;
	xor.b32  	%r451, %r1746, -2147483648;
	shr.u32 	%r452, %r451, %r293;
	and.b32  	%r453, %r452, %r82;
	shl.b32 	%r454, %r453, 2;
	add.s32 	%r455, %r84, %r454;
	atom.shared.add.u32 	%r456, [%r455], 1;
	xor.b32  	%r457, %r1747, -2147483648;
	shr.u32 	%r458, %r457, %r293;
	and.b32  	%r459, %r458, %r82;
	shl.b32 	%r460, %r459, 2;
	add.s32 	%r461, %r84, %r460;
	atom.shared.add.u32 	%r462, [%r461], 1;
	xor.b32  	%r463, %r1748, -2147483648;
	shr.u32 	%r464, %r463, %r293;
	and.b32  	%r465, %r464, %r82;
	shl.b32 	%r466, %r465, 2;
	add.s32 	%r467, %r84, %r466;
	atom.shared.add.u32 	%r468, [%r467], 1;
	xor.b32  	%r469, %r1749, -2147483648;
	shr.u32 	%r470, %r469, %r293;
	and.b32  	%r471, %r470, %r82;
	shl.b32 	%r472, %r471, 2;
	add.s32 	%r473, %r84, %r472;
	atom.shared.add.u32 	%r474, [%r473], 1;
	xor.b32  	%r475, %r1750, -2147483648;
	shr.u32 	%r476, %r475, %r293;
	and.b32  	%r477, %r476, %r82;
	shl.b32 	%r478, %r477, 2;
	add.s32 	%r479, %r84, %r478;
	atom.shared.add.u32 	%r480, [%r479], 1;
	bar.sync 	0;
	setp.gt.u32 	%p31, %r1, 255;
	shl.b32 	%r481, %r1, 2;
	add.s32 	%r111, %r346, %r481;
	mov.b32 	%r1759, 0;
	@%p31 bra 	$L__BB7_57;
	ld.shared.u32 	%r483, [%r111];
	mov.b32 	%r484, 0;
	st.shared.u32 	[%r111], %r484;
	ld.shared.u32 	%r485, [%r111+1024];
	st.shared.u32 	[%r111+1024], %r483;
	add.s32 	%r486, %r485, %r483;
	ld.shared.u32 	%r487, [%r111+2048];
	st.shared.u32 	[%r111+2048], %r486;
	add.s32 	%r488, %r487, %r486;
	ld.shared.u32 	%r489, [%r111+3072];
	st.shared.u32 	[%r111+3072], %r488;
	add.s32 	%r490, %r489, %r488;
	ld.shared.u32 	%r491, [%r111+4096];
	st.shared.u32 	[%r111+4096], %r490;
	add.s32 	%r492, %r491, %r490;
	ld.shared.u32 	%r493, [%r111+5120];
	st.shared.u32 	[%r111+5120], %r492;
	add.s32 	%r494, %r493, %r492;
	ld.shared.u32 	%r495, [%r111+6144];
	st.shared.u32 	[%r111+6144], %r494;
	add.s32 	%r496, %r495, %r494;
	ld.shared.u32 	%r497, [%r111+7168];
	st.shared.u32 	[%r111+7168], %r496;
	add.s32 	%r498, %r497, %r496;
	ld.shared.u32 	%r499, [%r111+8192];
	st.shared.u32 	[%r111+8192], %r498;
	add.s32 	%r500, %r499, %r498;
	ld.shared.u32 	%r501, [%r111+9216];
	st.shared.u32 	[%r111+9216], %r500;
	add.s32 	%r502, %r501, %r500;
	ld.shared.u32 	%r503, [%r111+10240];
	st.shared.u32 	[%r111+10240], %r502;
	add.s32 	%r504, %r503, %r502;
	ld.shared.u32 	%r505, [%r111+11264];
	st.shared.u32 	[%r111+11264], %r504;
	add.s32 	%r1759, %r505, %r504;
$L__BB7_57:
	ld.param.u64 	%rd228, [_ZN3cub18CUB_300001_SM_10006detail10radix_sort29DeviceRadixSortOnesweepKernelINS1_5radix10policy_hubIiNS0_8NullTypeEyE10Policy1000ELNS0_9SortOrderE0EiS6_yiiNS1_21identity_decomposer_tEEEvPT5_SC_PT3_PKSD_PT1_PKSH_PT2_PKSL_T4_iiT6__param_0];
	setp.gt.u32 	%p32, %r1, 255;
	shl.b32 	%r506, %r3, 8;
	add.s32 	%r507, %r506, %r1;
	cvta.to.global.u64 	%rd5, %rd228;
	mul.wide.s32 	%rd34, %r507, 4;
	add.s64 	%rd6, %rd5, %rd34;
	@%p32 bra 	$L__BB7_59;
	or.b32  	%r508, %r1759, 1073741824;
	st.volatile.global.u32 	[%rd6], %r508;
$L__BB7_59:
	ld.param.u64 	%rd235, [_ZN3cub18CUB_300001_SM_10006detail10radix_sort29DeviceRadixSortOnesweepKernelINS1_5radix10policy_hubIiNS0_8NullTypeEyE10Policy1000ELNS0_9SortOrderE0EiS6_yiiNS1_21identity_decomposer_tEEEvPT5_SC_PT3_PKSD_PT1_PKSH_PT2_PKSL_T4_iiT6__param_3];
	xor.b32  	%r1773, %r1741, -2147483648;
	xor.b32  	%r1774, %r1742, -2147483648;
	xor.b32  	%r1765, %r1733, -2147483648;
	xor.b32  	%r1766, %r1734, -2147483648;
	xor.b32  	%r1777, %r1745, -2147483648;
	xor.b32  	%r1778, %r1746, -2147483648;
	xor.b32  	%r1764, %r1732, -2147483648;
	xor.b32  	%r1779, %r1747, -2147483648;
	xor.b32  	%r1780, %r1748, -2147483648;
	xor.b32  	%r1768, %r1736, -2147483648;
	xor.b32  	%r1767, %r1735, -2147483648;
	xor.b32  	%r1775, %r1743, -2147483648;
	xor.b32  	%r1782, %r1750, -2147483648;
	xor.b32  	%r1781, %r1749, -2147483648;
	xor.b32  	%r1769, %r1737, -2147483648;
	xor.b32  	%r1776, %r1744, -2147483648;
	xor.b32  	%r1770, %r1738, -2147483648;
	setp.lt.u32 	%p33, %r1, 256;
	setp.eq.s32 	%p34, %r1759, 7296;
	and.pred  	%p35, %p33, %p34;
	selp.u32 	%r509, 1, 0, %p35;
	{ 
	.reg .pred 	%p1; 
	.reg .pred 	%p2; 
	setp.ne.u32 	%p1, %r509, 0; 
	bar.red.or.pred 	%p2, 0, %p1; 
	selp.u32 	%r510, 1, 0, %p2; 
	}
	setp.eq.s32 	%p36, %r510, 0;
	cvt.u64.u32 	%rd7, %r1;
	cvta.to.global.u64 	%rd35, %rd235;
	mul.wide.u32 	%rd36, %r1, 8;
	add.s64 	%rd8, %rd35, %rd36;
	@%p36 bra 	$L__BB7_111;
	setp.gt.u32 	%p37, %r1, 255;
	setp.gt.u32 	%p38, %r1, %r108;
	selp.b32 	%r131, 7296, 0, %p38;
	shl.b32 	%r511, %r1, 3;
	mov.u32 	%r512, _ZZN3cub18CUB_300001_SM_10006detail10radix_sort29DeviceRadixSortOnesweepKernelINS1_5radix10policy_hubIiNS0_8NullTypeEyE10Policy1000ELNS0_9SortOrderE0EiS6_yiiNS1_21identity_decomposer_tEEEvPT5_SC_PT3_PKSD_PT1_PKSH_PT2_PKSL_T4_iiT6_E1s;
	add.s32 	%r513, %r512, %r511;
	add.s32 	%r132, %r513, 29184;
	@%p37 bra 	$L__BB7_68;
	ld.global.u64 	%rd37, [%rd8];
	cvt.u64.u32 	%rd38, %r131;
	sub.s64 	%rd237, %rd37, %rd38;
	st.shared.u64 	[%r132], %rd237;
	setp.lt.s32 	%p39, %r3, 1;
	mov.u32 	%r1763, %r1759;
	@%p39 bra 	$L__BB7_67;
	mov.b32 	%r1761, -1;
	mov.u32 	%r1760, %r3;
	mov.u32 	%r1763, %r1759;
$L__BB7_63:
	add.s32 	%r136, %r1760, -1;
	shl.b32 	%r515, %r136, 8;
	add.s32 	%r516, %r515, %r1;
	mul.wide.s32 	%rd39, %r516, 4;
	add.s64 	%rd10, %rd5, %rd39;
$L__BB7_64:
	membar.cta;
	ld.volatile.global.u32 	%r137, [%rd10];
	setp.eq.s32 	%p40, %r137, 0;
	@%p40 bra 	$L__BB7_64;
	and.b32  	%r517, %r137, 1073741823;
	add.s32 	%r1763, %r517, %r1763;
	setp.gt.s32 	%p41, %r137, -1;
	vote.sync.ballot.b32 	%r1761, %p41, %r1761;
	setp.gt.u32 	%p43, %r1760, 1;
	and.pred  	%p44, %p41, %p43;
	mov.u32 	%r1760, %r136;
	@%p44 bra 	$L__BB7_63;
	ld.shared.u64 	%rd237, [%r132];
$L__BB7_67:
	or.b32  	%r518, %r1763, -2147483648;
	st.volatile.global.u32 	[%rd6], %r518;
	sub.s32 	%r519, %r1763, %r1759;
	cvt.s64.s32 	%rd40, %r519;
	add.s64 	%rd41, %rd237, %rd40;
	st.shared.u64 	[%r132], %rd41;
$L__BB7_68:
	ld.param.u32 	%r1708, [_ZN3cub18CUB_300001_SM_10006detail10radix_sort29DeviceRadixSortOnesweepKernelINS1_5radix10policy_hubIiNS0_8NullTypeEyE10Policy1000ELNS0_9SortOrderE0EiS6_yiiNS1_21identity_decomposer_tEEEvPT5_SC_PT3_PKSD_PT1_PKSH_PT2_PKSL_T4_iiT6__param_8];
	ld.param.u64 	%rd231, [_ZN3cub18CUB_300001_SM_10006detail10radix_sort29DeviceRadixSortOnesweepKernelINS1_5radix10policy_hubIiNS0_8NullTypeEyE10Policy1000ELNS0_9SortOrderE0EiS6_yiiNS1_21identity_decomposer_tEEEvPT5_SC_PT3_PKSD_PT1_PKSH_PT2_PKSL_T4_iiT6__param_2];
	setp.gt.u32 	%p45, %r1, 255;
	setp.lt.s32 	%p46, %r4, %r1708;
	setp.eq.s64 	%p47, %rd231, 0;
	or.pred  	%p48, %p47, %p46;
	or.pred  	%p49, %p45, %p48;
	@%p49 bra 	$L__BB7_70;
	ld.param.u64 	%rd232, [_ZN3cub18CUB_300001_SM_10006detail10radix_sort29DeviceRadixSortOnesweepKernelINS1_5radix10policy_hubIiNS0_8NullTypeEyE10Policy1000ELNS0_9SortOrderE0EiS6_yiiNS1_21identity_decomposer_tEEEvPT5_SC_PT3_PKSD_PT1_PKSH_PT2_PKSL_T4_iiT6__param_2];
	ld.shared.u64 	%rd42, [%r132];
	cvt.u64.u32 	%rd43, %r131;
	cvt.s64.s32 	%rd44, %r1759;
	add.s64 	%rd45, %rd43, %rd44;
	add.s64 	%rd46, %rd45, %rd42;
	cvta.to.global.u64 	%rd47, %rd232;
	shl.b64 	%rd48, %rd7, 3;
	add.s64 	%rd49, %rd47, %rd48;
	st.global.u64 	[%rd49], %rd46;
$L__BB7_70:
	ld.param.u32 	%r1709, [_ZN3cub18CUB_300001_SM_10006detail10radix_sort29DeviceRadixSortOnesweepKernelINS1_5radix10policy_hubIiNS0_8NullTypeEyE10Policy1000ELNS0_9SortOrderE0EiS6_yiiNS1_21identity_decomposer_tEEEvPT5_SC_PT3_PKSD_PT1_PKSH_PT2_PKSL_T4_iiT6__param_8];
	setp.gt.s32 	%p50, %r4, %r1709;
	bar.sync 	0;
	shl.b32 	%r520, %r108, 3;
	add.s32 	%r522, %r512, %r520;
	ld.shared.u64 	%rd13, [%r522+29184];
	@%p50 bra 	$L__BB7_72;
	and.b32  	%r523, %r1, 31;
	and.b32  	%r524, %r1, 992;
	mul.lo.s32 	%r525, %r524, 19;
	or.b32  	%r526, %r525, %r523;
	cvt.u64.u32 	%rd50, %r526;
	add.s64 	%rd51, %rd13, %rd50;
	shl.b64 	%rd52, %rd51, 2;
	add.s64 	%rd53, %rd1, %rd52;
	st.global.u32 	[%rd53], %r1732;
	st.global.u32 	[%rd53+128], %r1733;
	st.global.u32 	[%rd53+256], %r1734;
	st.global.u32 	[%rd53+384], %r1735;
	st.global.u32 	[%rd53+512], %r1736;
	st.global.u32 	[%rd53+640], %r1737;
	st.global.u32 	[%rd53+768], %r1738;
	st.global.u32 	[%rd53+896], %r1739;
	st.global.u32 	[%rd53+1024], %r1740;
	st.global.u32 	[%rd53+1152], %r1741;
	st.global.u32 	[%rd53+1280], %r1742;
	st.global.u32 	[%rd53+1408], %r1743;
	st.global.u32 	[%rd53+1536], %r1744;
	st.global.u32 	[%rd53+1664], %r1745;
	st.global.u32 	[%rd53+1792], %r1746;
	st.global.u32 	[%rd53+1920], %r1747;
	st.global.u32 	[%rd53+2048], %r1748;
	st.global.u32 	[%rd53+2176], %r1749;
	st.global.u32 	[%rd53+2304], %r1750;
	bra.uni 	$L__BB7_110;
$L__BB7_72:
	ld.param.u32 	%r1710, [_ZN3cub18CUB_300001_SM_10006detail10radix_sort29DeviceRadixSortOnesweepKernelINS1_5radix10policy_hubIiNS0_8NullTypeEyE10Policy1000ELNS0_9SortOrderE0EiS6_yiiNS1_21identity_decomposer_tEEEvPT5_SC_PT3_PKSD_PT1_PKSH_PT2_PKSL_T4_iiT6__param_8];
	mad.lo.s32 	%r141, %r3, -7296, %r1710;
	and.b32  	%r527, %r1, 31;
	and.b32  	%r528, %r1, 992;
	mul.lo.s32 	%r529, %r528, 19;
	or.b32  	%r142, %r529, %r527;
	setp.ge.s32 	%p51, %r142, %r141;
	cvt.u64.u32 	%rd54, %r142;
	add.s64 	%rd55, %rd13, %rd54;
	shl.b64 	%rd56, %rd55, 2;
	add.s64 	%rd14, %rd1, %rd56;
	@%p51 bra 	$L__BB7_74;
	st.global.u32 	[%rd14], %r1732;
$L__BB7_74:
	add.s32 	%r530, %r142, 32;
	setp.ge.s32 	%p52, %r530, %r141;
	@%p52 bra 	$L__BB7_76;
	st.global.u32 	[%rd14+128], %r1733;
$L__BB7_76:
	add.s32 	%r531, %r142, 64;
	setp.ge.s32 	%p53, %r531, %r141;
	@%p53 bra 	$L__BB7_78;
	st.global.u32 	[%rd14+256], %r1734;
$L__BB7_78:
	add.s32 	%r532, %r142, 96;
	setp.ge.s32 	%p54, %r532, %r141;
	@%p54 bra 	$L__BB7_80;
	st.global.u32 	[%rd14+384], %r1735;
$L__BB7_80:
	add.s32 	%r533, %r142, 128;
	setp.ge.s32 	%p55, %r533, %r141;
	@%p55 bra 	$L__BB7_82;
	st.global.u32 	[%rd14+512], %r1736;
$L__BB7_82:
	add.s32 	%r534, %r142, 160;
	setp.ge.s32 	%p56, %r534, %r141;
	@%p56 bra 	$L__BB7_84;
	st.global.u32 	[%rd14+640], %r1737;
$L__BB7_84:
	add.s32 	%r535, %r142, 192;
	setp.ge.s32 	%p57, %r535, %r141;
	@%p57 bra 	$L__BB7_86;
	st.global.u32 	[%rd14+768], %r1738;
$L__BB7_86:
	add.s32 	%r536, %r142, 224;
	setp.ge.s32 	%p58, %r536, %r141;
	@%p58 bra 	$L__BB7_88;
	st.global.u32 	[%rd14+896], %r1739;
$L__BB7_88:
	add.s32 	%r537, %r142, 256;
	setp.ge.s32 	%p59, %r537, %r141;
	@%p59 bra 	$L__BB7_90;
	st.global.u32 	[%rd14+1024], %r1740;
$L__BB7_90:
	add.s32 	%r538, %r142, 288;
	setp.ge.s32 	%p60, %r538, %r141;
	@%p60 bra 	$L__BB7_92;
	st.global.u32 	[%rd14+1152], %r1741;
$L__BB7_92:
	add.s32 	%r539, %r142, 320;
	setp.ge.s32 	%p61, %r539, %r141;
	@%p61 bra 	$L__BB7_94;
	st.global.u32 	[%rd14+1280], %r1742;
$L__BB7_94:
	add.s32 	%r540, %r142, 352;
	setp.ge.s32 	%p62, %r540, %r141;
	@%p62 bra 	$L__BB7_96;
	st.global.u32 	[%rd14+1408], %r1743;
$L__BB7_96:
	add.s32 	%r541, %r142, 384;
	setp.ge.s32 	%p63, %r541, %r141;
	@%p63 bra 	$L__BB7_98;
	st.global.u32 	[%rd14+1536], %r1744;
$L__BB7_98:
	add.s32 	%r542, %r142, 416;
	setp.ge.s32 	%p64, %r542, %r141;
	@%p64 bra 	$L__BB7_100;
	st.global.u32 	[%rd14+1664], %r1745;
$L__BB7_100:
	add.s32 	%r543, %r142, 448;
	setp.ge.s32 	%p65, %r543, %r141;
	@%p65 bra 	$L__BB7_102;
	st.global.u32 	[%rd14+1792], %r1746;
$L__BB7_102:
	add.s32 	%r544, %r142, 480;
	setp.ge.s32 	%p66, %r544, %r141;
	@%p66 bra 	$L__BB7_104;
	st.global.u32 	[%rd14+1920], %r1747;
$L__BB7_104:
	add.s32 	%r545, %r142, 512;
	setp.ge.s32 	%p67, %r545, %r141;
	@%p67 bra 	$L__BB7_106;
	st.global.u32 	[%rd14+2048], %r1748;
$L__BB7_106:
	add.s32 	%r546, %r142, 544;
	setp.ge.s32 	%p68, %r546, %r141;
	@%p68 bra 	$L__BB7_108;
	st.global.u32 	[%rd14+2176], %r1749;
$L__BB7_108:
	add.s32 	%r547, %r142, 576;
	setp.ge.s32 	%p69, %r547, %r141;
	@%p69 bra 	$L__BB7_110;
	st.global.u32 	[%rd14+2304], %r1750;
$L__BB7_110:
	// begin inline asm
	exit;
	// end inline asm
	mov.u32 	%r1764, %r1732;
	mov.u32 	%r1765, %r1733;
	mov.u32 	%r1766, %r1734;
	mov.u32 	%r1767, %r1735;
	mov.u32 	%r1768, %r1736;
	mov.u32 	%r1769, %r1737;
	mov.u32 	%r1770, %r1738;
	mov.u32 	%r1771, %r1739;
	mov.u32 	%r1772, %r1740;
	mov.u32 	%r1773, %r1741;
	mov.u32 	%r1774, %r1742;
	mov.u32 	%r1775, %r1743;
	mov.u32 	%r1776, %r1744;
	mov.u32 	%r1777, %r1745;
	mov.u32 	%r1778, %r1746;
	mov.u32 	%r1779, %r1747;
	mov.u32 	%r1780, %r1748;
	mov.u32 	%r1781, %r1749;
	mov.u32 	%r1782, %r1750;
$L__BB7_111:
	mul.hi.u32 	%r548, %r1, 357913942;
	add.s32 	%r549, %r548, %r1;
	shl.b32 	%r550, %r549, 2;
	mov.u32 	%r551, _ZZN3cub18CUB_300001_SM_10006detail10radix_sort29DeviceRadixSortOnesweepKernelINS1_5radix10policy_hubIiNS0_8NullTypeEyE10Policy1000ELNS0_9SortOrderE0EiS6_yiiNS1_21identity_decomposer_tEEEvPT5_SC_PT3_PKSD_PT1_PKSH_PT2_PKSL_T4_iiT6_E1s;
	add.s32 	%r552, %r551, %r550;
	add.s32 	%r162, %r552, 13328;
	st.shared.u32 	[%r552+13328], %r1759;
	bar.sync 	0;
	setp.gt.u32 	%p70, %r1, 31;
	@%p70 bra 	$L__BB7_113;
	mad.lo.s32 	%r584, %r1, 52, %r551;
	ld.shared.u32 	%r585, [%r584+13328];
	ld.shared.u32 	%r586, [%r584+13332];
	ld.shared.u32 	%r587, [%r584+13336];
	ld.shared.u32 	%r588, [%r584+13340];
	ld.shared.u32 	%r589, [%r584+13344];
	ld.shared.u32 	%r590, [%r584+13348];
	ld.shared.u32 	%r591, [%r584+13352];
	ld.shared.u32 	%r592, [%r584+13356];
	ld.shared.u32 	%r593, [%r584+13360];
	ld.shared.u32 	%r594, [%r584+13364];
	ld.shared.u32 	%r595, [%r584+13368];
	ld.shared.u32 	%r596, [%r584+13372];
	add.s32 	%r597, %r586, %r585;
	add.s32 	%r598, %r597, %r587;
	add.s32 	%r599, %r598, %r588;
	add.s32 	%r600, %r599, %r589;
	add.s32 	%r601, %r600, %r590;
	add.s32 	%r602, %r601, %r591;
	add.s32 	%r603, %r602, %r592;
	add.s32 	%r604, %r603, %r593;
	add.s32 	%r605, %r604, %r594;
	add.s32 	%r606, %r605, %r595;
	add.s32 	%r557, %r606, %r596;
	mov.b32 	%r555, 1;
	mov.b32 	%r580, 0;
	mov.b32 	%r582, -1;
	// begin inline asm
	{  .reg .s32 r0;  .reg .pred p;  shfl.sync.up.b32 r0|p, %r557, %r555, %r580, %r582;  @p add.s32 r0, r0, %r557;  mov.s32 %r553, r0;}
	// end inline asm
	mov.b32 	%r561, 2;
	// begin inline asm
	{  .reg .s32 r0;  .reg .pred p;  shfl.sync.up.b32 r0|p, %r553, %r561, %r580, %r582;  @p add.s32 r0, r0, %r553;  mov.s32 %r559, r0;}
	// end inline asm
	mov.b32 	%r567, 4;
	// begin inline asm
	{  .reg .s32 r0;  .reg .pred p;  shfl.sync.up.b32 r0|p, %r559, %r567, %r580, %r582;  @p add.s32 r0, r0, %r559;  mov.s32 %r565, r0;}
	// end inline asm
	mov.b32 	%r573, 8;
	// begin inline asm
	{  .reg .s32 r0;  .reg .pred p;  shfl.sync.up.b32 r0|p, %r565, %r573, %r580, %r582;  @p add.s32 r0, r0, %r565;  mov.s32 %r571, r0;}
	// end inline asm
	mov.b32 	%r579, 16;
	// begin inline asm
	{  .reg .s32 r0;  .reg .pred p;  shfl.sync.up.b32 r0|p, %r571, %r579, %r580, %r582;  @p add.s32 r0, r0, %r571;  mov.s32 %r577, r0;}
	// end inline asm
	sub.s32 	%r607, %r577, %r557;
	add.s32 	%r608, %r585, %r607;
	add.s32 	%r609, %r586, %r608;
	add.s32 	%r610, %r587, %r609;
	add.s32 	%r611, %r588, %r610;
	add.s32 	%r612, %r589, %r611;
	add.s32 	%r613, %r590, %r612;
	add.s32 	%r614, %r591, %r613;
	add.s32 	%r615, %r592, %r614;
	add.s32 	%r616, %r593, %r615;
	add.s32 	%r617, %r594, %r616;
	add.s32 	%r618, %r595, %r617;
	st.shared.u32 	[%r584+13328], %r607;
	st.shared.u32 	[%r584+13332], %r608;
	st.shared.u32 	[%r584+13336], %r609;
	st.shared.u32 	[%r584+13340], %r610;
	st.shared.u32 	[%r584+13344], %r611;
	st.shared.u32 	[%r584+13348], %r612;
	st.shared.u32 	[%r584+13352], %r613;
	st.shared.u32 	[%r584+13356], %r614;
	st.shared.u32 	[%r584+13360], %r615;
	st.shared.u32 	[%r584+13364], %r616;
	st.shared.u32 	[%r584+13368], %r617;
	st.shared.u32 	[%r584+13372], %r618;
$L__BB7_113:
	setp.gt.u32 	%p71, %r1, 255;
	bar.sync 	0;
	ld.shared.u32 	%r163, [%r162];
	@%p71 bra 	$L__BB7_115;
	shl.b32 	%r619, %r1, 2;
	add.s32 	%r621, %r551, %r619;
	ld.shared.u32 	%r622, [%r621];
	add.s32 	%r623, %r622, %r163;
	st.shared.u32 	[%r621], %r623;
	ld.shared.u32 	%r624, [%r621+1024];
	add.s32 	%r625, %r624, %r163;
	st.shared.u32 	[%r621+1024], %r625;
	ld.shared.u32 	%r626, [%r621+2048];
	add.s32 	%r627, %r626, %r163;
	st.shared.u32 	[%r621+2048], %r627;
	ld.shared.u32 	%r628, [%r621+3072];
	add.s32 	%r629, %r628, %r163;
	st.shared.u32 	[%r621+3072], %r629;
	ld.shared.u32 	%r630, [%r621+4096];
	add.s32 	%r631, %r630, %r163;
	st.shared.u32 	[%r621+4096], %r631;
	ld.shared.u32 	%r632, [%r621+5120];
	add.s32 	%r633, %r632, %r163;
	st.shared.u32 	[%r621+5120], %r633;
	ld.shared.u32 	%r634, [%r621+6144];
	add.s32 	%r635, %r634, %r163;
	st.shared.u32 	[%r621+6144], %r635;
	ld.shared.u32 	%r636, [%r621+7168];
	add.s32 	%r637, %r636, %r163;
	st.shared.u32 	[%r621+7168], %r637;
	ld.shared.u32 	%r638, [%r621+8192];
	add.s32 	%r639, %r638, %r163;
	st.shared.u32 	[%r621+8192], %r639;
	ld.shared.u32 	%r640, [%r621+9216];
	add.s32 	%r641, %r640, %r163;
	st.shared.u32 	[%r621+9216], %r641;
	ld.shared.u32 	%r642, [%r621+10240];
	add.s32 	%r643, %r642, %r163;
	st.shared.u32 	[%r621+10240], %r643;
	ld.shared.u32 	%r644, [%r621+11264];
	add.s32 	%r645, %r644, %r163;
	st.shared.u32 	[%r621+11264], %r645;
$L__BB7_115:
	shl.b32 	%r672, %r1, 5;
	and.b32  	%r673, %r672, 31744;
	add.s32 	%r164, %r551, %r673;
	bar.sync 	0;
	// begin inline asm
	mov.u32 %r646, %lanemask_le;
	// end inline asm
	shr.u32 	%r675, %r1764, %r293;
	and.b32  	%r669, %r675, %r82;
	mov.b32 	%r649, 1;
	// begin inline asm
	{
    .reg .pred p;
    and.b32 %r647, %r669, %r649;    setp.ne.u32 p, %r647, 0;
    vote.ballot.sync.b32 %r647, p, 0xffffffff;
    @!p not.b32 %r647, %r647;
}

	// end inline asm
	mov.b32 	%r652, 2;
	// begin inline asm
	{
    .reg .pred p;
    and.b32 %r650, %r669, %r652;    setp.ne.u32 p, %r650, 0;
    vote.ballot.sync.b32 %r650, p, 0xffffffff;
    @!p not.b32 %r650, %r650;
}

	// end inline asm
	and.b32  	%r676, %r650, %r647;
	mov.b32 	%r655, 4;
	// begin inline asm
	{
    .reg .pred p;
    and.b32 %r653, %r669, %r655;    setp.ne.u32 p, %r653, 0;
    vote.ballot.sync.b32 %r653, p, 0xffffffff;
    @!p not.b32 %r653, %r653;
}

	// end inline asm
	and.b32  	%r677, %r653, %r676;
	mov.b32 	%r658, 8;
	// begin inline asm
	{
    .reg .pred p;
    and.b32 %r656, %r669, %r658;    setp.ne.u32 p, %r656, 0;
    vote.ballot.sync.b32 %r656, p, 0xffffffff;
    @!p not.b32 %r656, %r656;
}

	// end inline asm
	and.b32  	%r678, %r656, %r677;
	mov.b32 	%r661, 16;
	// begin inline asm
	{
    .reg .pred p;
    and.b32 %r659, %r669, %r661;    setp.ne.u32 p, %r659, 0;
    vote.ballot.sync.b32 %r659, p, 0xffffffff;
    @!p not.b32 %r659, %r659;
}

	// end inline asm
	and.b32  	%r679, %r659, %r678;
	mov.b32 	%r664, 32;
	// begin inline asm
	{
    .reg .pred p;
    and.b32 %r662, %r669, %r664;    setp.ne.u32 p, %r662, 0;
    vote.ballot.sync.b32 %r662, p, 0xffffffff;
    @!p not.b32 %r662, %r662;
}

	// end inline asm
	and.b32  	%r680, %r662, %r679;
	mov.b32 	%r667, 64;
	// begin inline asm
	{
    .reg .pred p;
    and.b32 %r665, %r669, %r667;    setp.ne.u32 p, %r665, 0;
    vote.ballot.sync.b32 %r665, p, 0xffffffff;
    @!p not.b32 %r665, %r665;
}

	// end inline asm
	and.b32  	%r681, %r665, %r680;
	mov.b32 	%r670, 128;
	// begin inline asm
	{
    .reg .pred p;
    and.b32 %r668, %r669, %r670;    setp.ne.u32 p, %r668, 0;
    vote.ballot.sync.b32 %r668, p, 0xffffffff;
    @!p not.b32 %r668, %r668;
}

	// end inline asm
	and.b32  	%r682, %r668, %r681;
	clz.b32 	%r683, %r682;
	sub.s32 	%r167, 31, %r683;
	and.b32  	%r684, %r646, %r682;
	popc.b32 	%r168, %r684;
	setp.ne.s32 	%p72, %r295, %r167;
	mov.b32 	%r1783, 0;
	@%p72 bra 	$L__BB7_117;
	shl.b32 	%r685, %r669, 2;
	add.s32 	%r686, %r164, %r685;
	atom.shared.add.u32 	%r1783, [%r686], %r168;
$L__BB7_117:
	shfl.sync.idx.b32	%r712|%p73, %r1783, %r167, 31, -1;
	add.s32 	%r171, %r168, %r712;
	shr.u32 	%r713, %r1765, %r293;
	and.b32  	%r709, %r713, %r82;
	mov.b32 	%r689, 1;
	// begin inline asm
	{
    .reg .pred p;
    and.b32 %r687, %r709, %r689;    setp.ne.u32 p, %r687, 0;
    vote.ballot.sync.b32 %r687, p, 0xffffffff;
    @!p not.b32 %r687, %r687;
}

	// end inline asm
	mov.b32 	%r692, 2;
	// begin inline asm
	{
    .reg .pred p;
    and.b32 %r690, %r709, %r692;    setp.ne.u32 p, %r690, 0;
    vote.ballot.sync.b32 %r690, p, 0xffffffff;
    @!p not.b32 %r690, %r690;
}

	// end inline asm
	and.b32  	%r714, %r690, %r687;
	mov.b32 	%r695, 4;
	// begin inline asm
	{
    .reg .pred p;
    and.b32 %r693, %r709, %r695;    setp.ne.u32 p, %r693, 0;
    vote.ballot.sync.b32 %r693, p, 0xffffffff;
    @!p not.b32 %r693, %r693;
}

	// end inline asm
	and.b32  	%r715, %r693, %r714;
	mov.b32 	%r698, 8;
	// begin inline asm
	{
    .reg .pred p;
    and.b32 %r696, %r709, %r698;    setp.ne.u32 p, %r696, 0;
    vote.ballot.sync.b32 %r696, p, 0xffffffff;
    @!p not.b32 %r696, %r696;
}

	// end inline asm
	and.b32  	%r716, %r696, %r715;
	mov.b32 	%r701, 16;
	// begin inline asm
	{
    .reg .pred p;
    and.b32 %r699, %r709, %r701;    setp.ne.u32 p, %r699, 0;
    vote.ballot.sync.b32 %r699, p, 0xffffffff;
    @!p not.b32 %r699, %r699;
}

	// end inline asm
	and.b32  	%r717, %r699, %r716;
	mov.b32 	%r704, 32;
	// begin inline asm
	{
    .reg .pred p;
    and.b32 %r702, %r709, %r704;    setp.ne.u32 p, %r702, 0;
    vote.ballot.sync.b32 %r702, p, 0xffffffff;
    @!p not.b32 %r702, %r702;
}

	// end inline asm
	and.b32  	%r718, %r702, %r717;
	mov.b32 	%r707, 64;
	// begin inline asm
	{
    .reg .pred p;
    and.b32 %r705, %r709, %r707;    setp.ne.u32 p, %r705, 0;
    vote.ballot.sync.b32 %r705, p, 0xffffffff;
    @!p not.b32 %r705, %r705;
}

	// end inline asm
	and.b32  	%r719, %r705, %r718;
	mov.b32 	%r710, 128;
	// begin inline asm
	{
    .reg .pred p;
    and.b32 %r708, %r709, %r710;    setp.ne.u32 p, %r708, 0;
    vote.ballot.sync.b32 %r708, p, 0xffffffff;
    @!p not.b32 %r708, %r708;
}

	// end inline asm
	and.b32  	%r720, %r708, %r719;
	clz.b32 	%r721, %r720;
	sub.s32 	%r173, 31, %r721;
	and.b32  	%r722, %r646, %r720;
	popc.b32 	%r174, %r722;
	setp.ne.s32 	%p74, %r295, %r173;
	mov.b32 	%r1784, 0;
	@%p74 bra 	$L__BB7_119;
	shl.b32 	%r723, %r709, 2;
	add.s32 	%r724, %r164, %r723;
	atom.shared.add.u32 	%r1784, [%r724], %r174;
$L__BB7_119:
	shfl.sync.idx.b32	%r750|%p75, %r1784, %r173, 31, -1;
	add.s32 	%r177, %r174, %r750;
	shr.u32 	%r751, %r1766, %r293;
	and.b32  	%r747, %r751, %r82;
	mov.b32 	%r727, 1;
	// begin inline asm
	{
    .reg .pred p;
    and.b32 %r725, %r747, %r727;    setp.ne.u32 p, %r725, 0;
    vote.ballot.sync.b32 %r725, p, 0xffffffff;
    @!p not.b32 %r725, %r725;
}

	// end inline asm
	mov.b32 	%r730, 2;
	// begin inline asm
	{
    .reg .pred p;
    and.b32 %r728, %r747, %r730;    setp.ne.u32 p, %r728, 0;
    vote.ballot.sync.b32 %r728, p, 0xffffffff;
    @!p not.b32 %r728, %r728;
}

	// end inline asm
	and.b32  	%r752, %r728, %r725;
	mov.b32 	%r733, 4;
	// begin inline asm
	{
    .reg .pred p;
    and.b32 %r731, %r747, %r733;    setp.ne.u32 p, %r731, 0;
    vote.ballot.sync.b32 %r731, p, 0xffffffff;
    @!p not.b32 %r731, %r731;
}

	// end inline asm
	and.b32  	%r753, %r731, %r752;
	mov.b32 	%r736, 8;
	// begin inline asm
	{
    .reg .pred p;
    and.b32 %r734, %r747, %r736;    setp.ne.u32 p, %r734, 0;
    vote.ballot.sync.b32 %r734, p, 0xffffffff;
    @!p not.b32 %r734, %r734;
}

	// end inline asm
	and.b32  	%r754, %r734, %r753;
	mov.b32 	%r739, 16;
	// begin inline asm
	{
    .reg .pred p;
    and.b32 %r737, %r747, %r739;    setp.ne.u32 p, %r737, 0;
    vote.ballot.sync.b32 %r737, p, 0xffffffff;
    @!p not.b32 %r737, %r737;
}

	// end inline asm
	and.b32  	%r755, %r737, %r754;
	mov.b32 	%r742, 32;
	// begin inline asm
	{
    .reg .pred p;
    and.b32 %r740, %r747, %r742;    setp.ne.u32 p, %r740, 0;
    vote.ballot.sync.b32 %r740, p, 0xffffffff;
    @!p not.b32 %r740, %r740;
}

	// end inline asm
	and.b32  	%r756, %r740, %r755;
	mov.b32 	%r745, 64;
	// begin inline asm
	{
    .reg .pred p;
    and.b32 %r743, %r747, %r745;    setp.ne.u32 p, %r743, 0;
    vote.ballot.sync.b32 %r743, p, 0xffffffff;
    @!p not.b32 %r743, %r743;
}

	// end inline asm
	and.b32  	%r757, %r743, %r756;
	mov.b32 	%r748, 128;
	// begin inline asm
	{
    .reg .pred p;
    and.b32 %r746, %r747, %r748;    setp.ne.u32 p, %r746, 0;
    vote.ballot.sync.b32 %r746, p, 0xffffffff;
    @!p not.b32 %r746, %r746;
}

	// end inline asm
	and.b32  	%r758, %r746, %r757;
	clz.b32 	%r759, %r758;
	sub.s32 	%r179, 31, %r759;
	and.b32  	%r760, %r646, %r758;
	popc.b32 	%r180, %r760;
	setp.ne.s32 	%p76, %r295, %r179;
	mov.b32 	%r1785, 0;
	@%p76 bra 	$L__BB7_121;
	shl.b32 	%r761, %r747, 2;
	add.s32 	%r762, %r164, %r761;
	atom.shared.add.u32 	%r1785, [%r762], %r180;
$L__BB7_121:
	shfl.sync.idx.b32	%r788|%p77, %r1785, %r179, 31, -1;
	add.s32 	%r183, %r180, %r788;
	shr.u32 	%r789, %r1767, %r293;
	and.b32  	%r785, %r789, %r82;
	mov.b32 	%r765, 1;
	// begin inline asm
	{
    .reg .pred p;
    and.b32 %r763, %r785, %r765;    setp.ne.u32 p, %r763, 0;
    vote.ballot.sync.b32 %r763, p, 0xffffffff;
    @!p not.b32 %r763, %r763;
}

	// end inline asm
	mov.b32 	%r768, 2;
	// begin inline asm
	{
    .reg .pred p;
    and.b32 %r766, %r785, %r768;    setp.ne.u32 p, %r766, 0;
    vote.ballot.sync.b32 %r766, p, 0xffffffff;
    @!p not.b32 %r766, %r766;
}

	// end inline asm
	and.b32  	%r790, %r766, %r763;
	mov.b32 	%r771, 4;
	// begin inline asm
	{
    .reg .pred p;
    and.b32 %r769, %r785, %r771;    setp.ne.u32 p, %r769, 0;
    vote.ballot.sync.b32 %r769, p, 0xffffffff;
    @!p not.b32 %r769, %r769;
}

	// end inline asm
	and.b32  	%r791, %r769, %r790;
	mov.b32 	%r774, 8;
	// begin inline asm
	{
    .reg .pred p;
    and.b32 %r772, %r785, %r774;    setp.ne.u32 p, %r772, 0;
    vote.ballot.sync.b32 %r772, p, 0xffffffff;
    @!p not.b32 %r772, %r772;
}

	// end inline asm
	and.b32  	%r792, %r772, %r791;
	mov.b32 	%r777, 16;
	// begin inline asm
	{
    .reg .pred p;
    and.b32 %r775, %r785, %r777;    setp.ne.u32 p, %r775, 0;
    vote.ballot.sync.b32 %r775, p, 0xffffffff;
    @!p not.b32 %r775, %r775;
}

	// end inline asm
	and.b32  	%r793, %r775, %r792;
	mov.b32 	%r780, 32;
	// begin inline asm
	{
    .reg .pred p;
    and.b32 %r778, %r785, %r780;    setp.ne.u32 p, %r778, 0;
    vote.ballot.sync.b32 %r778, p, 0xffffffff;
    @!p not.b32 %r778, %r778;
}

	// end inline asm
	and.b32  	%r794, %r778, %r793;
	mov.b32 	%r783, 64;
	// begin inline asm
	{
    .reg .pred p;
    and.b32 %r781, %r785, %r783;    setp.ne.u32 p, %r781, 0;
    vote.ballot.sync.b32 %r781, p, 0xffffffff;
    @!p not.b32 %r781, %r781;
}

	// end inline asm
	and.b32  	%r795, %r781, %r794;
	mov.b32 	%r786, 128;
	// begin inline asm
	{
    .reg .pred p;
    and.b32 %r784, %r785, %r786;    setp.ne.u32 p, %r784, 0;
    vote.ballot.sync.b32 %r784, p, 0xffffffff;
    @!p not.b32 %r784, %r784;
}

	// end inline asm
	and.b32  	%r796, %r784, %r795;
	clz.b32 	%r797, %r796;
	sub.s32 	%r185, 31, %r797;
	and.b32  	%r798, %r646, %r796;
	popc.b32 	%r186, %r798;
	setp.ne.s32 	%p78, %r295, %r185;
	mov.b32 	%r1786, 0;
	@%p78 bra 	$L__BB7_123;
	shl.b32 	%r799, %r785, 2;
	add.s32 	%r800, %r164, %r799;
	atom.shared.add.u32 	%r1786, [%r800], %r186;
$L__BB7_123:
	shfl.sync.idx.b32	%r826|%p79, %r1786, %r185, 31, -1;
	add.s32 	%r189, %r186, %r826;
	shr.u32 	%r827, %r1768, %r293;
	and.b32  	%r823, %r827, %r82;
	mov.b32 	%r803, 1;
	// begin inline asm
	{
    .reg .pred p;
    and.b32 %r801, %r823, %r803;    setp.ne.u32 p, %r801, 0;
    vote.ballot.sync.b32 %r801, p, 0xffffffff;
    @!p not.b32 %r801, %r801;
}

	// end inline asm
	mov.b32 	%r806, 2;
	// begin inline asm
	{
    .reg .pred p;
    and.b32 %r804, %r823, %r806;    setp.ne.u32 p, %r804, 0;
    vote.ballot.sync.b32 %r804, p, 0xffffffff;
    @!p not.b32 %r804, %r804;
}

	// end inline asm
	and.b32  	%r828, %r804, %r801;
	mov.b32 	%r809, 4;
	// begin inline asm
	{
    .reg .pred p;
    and.b32 %r807, %r823, %r809;    setp.ne.u32 p, %r807, 0;
    vote.ballot.sync.b32 %r807, p, 0xffffffff;
    @!p not.b32 %r807, %r807;
}

	// end inline asm
	and.b32  	%r829, %r807, %r828;
	mov.b32 	%r812, 8;
	// begin inline asm
	{
    .reg .pred p;
    and.b32 %r810, %r823, %r812;    setp.ne.u32 p, %r810, 0;
    vote.ballot.sync.b32 %r810, p, 0xffffffff;
    @!p not.b32 %r810, %r810;
}

	// end inline asm
	and.b32  	%r830, %r810, %r829;
	mov.b32 	%r815, 16;
	// begin inline asm
	{
    .reg .pred p;
    and.b32 %r813, %r823, %r815;    setp.ne.u32 p, %r813, 0;
    vote.ballot.sync.b32 %r813, p, 0xffffffff;
    @!p not.b32 %r813, %r813;
}

	// end inline asm
	and.b32  	%r831, %r813, %r830;
	mov.b32 	%r818, 32;
	// begin inline asm
	{
    .reg .pred p;
    and.b32 %r816, %r823, %r818;    setp.ne.u32 p, %r816, 0;
    vote.ballot.sync.b32 %r816, p, 0xffffffff;
    @!p not.b32 %r816, %r816;
}

	// end inline asm
	and.b32  	%r832, %r816, %r831;
	mov.b32 	%r821, 64;
	// begin inline asm
	{
    .reg .pred p;
    and.b32 %r819, %r823, %r821;    setp.ne.u32 p, %r819, 0;
    vote.ballot.sync.b32 %r819, p, 0xffffffff;
    @!p not.b32 %r819, %r819;
}

	// end inline asm
	and.b32  	%r833, %r819, %r832;
	mov.b32 	%r824, 128;
	// begin inline asm
	{
    .reg .pred p;
    and.b32 %r822, %r823, %r824;    setp.ne.u32 p, %r822, 0;
    vote.ballot.sync.b32 %r822, p, 0xffffffff;
    @!p not.b32 %r822, %r822;
}

	// end inline asm
	and.b32  	%r834, %r822, %r833;
	clz.b32 	%r835, %r834;
	sub.s32 	%r191, 31, %r835;
	and.b32  	%r836, %r646, %r834;
	popc.b32 	%r192, %r836;
	setp.ne.s32 	%p80, %r295, %r191;
	mov.b32 	%r1787, 0;
	@%p80 bra 	$L__BB7_125;
	shl.b32 	%r837, %r823, 2;
	add.s32 	%r838, %r164, %r837;
	atom.shared.add.u32 	%r1787, [%r838], %r192;
$L__BB7_125:
	shfl.sync.idx.b32	%r864|%p81, %r1787, %r191, 31, -1;
	add.s32 	%r195, %r192, %r864;
	shr.u32 	%r865, %r1769, %r293;
	and.b32  	%r861, %r865, %r82;
	mov.b32 	%r841, 1;
	// begin inline asm
	{
    .reg .pred p;
    and.b32 %r839, %r861, %r841;    setp.ne.u32 p, %r839, 0;
    vote.ballot.sync.b32 %r839, p, 0xffffffff;
    @!p not.b32 %r839, %r839;
}

	// end inline asm
	mov.b32 	%r844, 2;
	// begin inline asm
	{
    .reg .pred p;
    and.b32 %r842, %r861, %r844;    setp.ne.u32 p, %r842, 0;
    vote.ballot.sync.b32 %r842, p, 0xffffffff;
    @!p not.b32 %r842, %r842;
}

	// end inline asm
	and.b32  	%r866, %r842, %r839;
	mov.b32 	%r847, 4;
	// begin inline asm
	{
    .reg .pred p;
    and.b32 %r845, %r861, %r847;    setp.ne.u32 p, %r845, 0;
    vote.ballot.sync.b32 %r845, p, 0xffffffff;
    @!p not.b32 %r845, %r845;
}

	// end inline asm
	and.b32  	%r867, %r845, %r866;
	mov.b32 	%r850, 8;
	// begin inline asm
	{
    .reg .pred p;
    and.b32 %r848, %r861, %r850;    setp.ne.u32 p, %r848, 0;
    vote.ballot.sync.b32 %r848, p, 0xffffffff;
    @!p not.b32 %r848, %r848;
}

	// end inline asm
	and.b32  	%r868, %r848, %r867;
	mov.b32 	%r853, 16;
	// begin inline asm
	{
    .reg .pred p;
    and.b32 %r851, %r861, %r853;    setp.ne.u32 p, %r851, 0;
    vote.ballot.sync.b32 %r851, p, 0xffffffff;
    @!p not.b32 %r851, %r851;
}

	// end inline asm
	and.b32  	%r869, %r851, %r868;
	mov.b32 	%r856, 32;
	// begin inline asm
	{
    .reg .pred p;
    and.b32 %r854, %r861, %r856;    setp.ne.u32 p, %r854, 0;
    vote.ballot.sync.b32 %r854, p, 0xffffffff;
    @!p not.b32 %r854, %r854;
}

	// end inline asm
	and.b32  	%r870, %r854, %r869;
	mov.b32 	%r859, 64;
	// begin inline asm
	{
    .reg .pred p;
    and.b32 %r857, %r861, %r859;    setp.ne.u32 p, %r857, 0;
    vote.ballot.sync.b32 %r857, p, 0xffffffff;
    @!p not.b32 %r857, %r857;
}

	// end inline asm
	and.b32  	%r871, %r857, %r870;
	mov.b32 	%r862, 128;
	// begin inline asm
	{
    .reg .pred p;
    and.b32 %r860, %r861, %r862;    setp.ne.u32 p, %r860, 0;
    vote.ballot.sync.b32 %r860, p, 0xffffffff;
    @!p not.b32 %r860, %r860;
}

	// end inline asm
	and.b32  	%r872, %r860, %r871;
	clz.b32 	%r873, %r872;
	sub.s32 	%r197, 31, %r873;
	and.b32  	%r874, %r646, %r872;
	popc.b32 	%r198, %r874;
	setp.ne.s32 	%p82, %r295, %r197;
	mov.b32 	%r1788, 0;
	@%p82 bra 	$L__BB7_127;
	shl.b32 	%r875, %r861, 2;
	add.s32 	%r876, %r164, %r875;
	atom.shared.add.u32 	%r1788, [%r876], %r198;
$L__BB7_127:
	shfl.sync.idx.b32	%r902|%p83, %r1788, %r197, 31, -1;
	add.s32 	%r201, %r198, %r902;
	shr.u32 	%r903, %r1770, %r293;
	and.b32  	%r899, %r903, %r82;
	mov.b32 	%r879, 1;
	// begin inline asm
	{
    .reg .pred p;
    and.b32 %r877, %r899, %r879;    setp.ne.u32 p, %r877, 0;
    vote.ballot.sync.b32 %r877, p, 0xffffffff;
    @!p not.b32 %r877, %r877;
}

	// end inline asm
	mov.b32 	%r882, 2;
	// begin inline asm
	{
    .reg .pred p;
    and.b32 %r880, %r899, %r882;    setp.ne.u32 p, %r880, 0;
    vote.ballot.sync.b32 %r880, p, 0xffffffff;
    @!p not.b32 %r880, %r880;
}

	// end inline asm
	and.b32  	%r904, %r880, %r877;
	mov.b32 	%r885, 4;
	// begin inline asm
	{
    .reg .pred p;
    and.b32 %r883, %r899, %r885;    setp.ne.u32 p, %r883, 0;
    vote.ballot.sync.b32 %r883, p, 0xffffffff;
    @!p not.b32 %r883, %r883;
}

	// end inline asm
	and.b32  	%r905, %r883, %r904;
	mov.b32 	%r888, 8;
	// begin inline asm
	{
    .reg .pred p;
    and.b32 %r886, %r899, %r888;    setp.ne.u32 p, %r886, 0;
    vote.ballot.sync.b32 %r886, p, 0xffffffff;
    @!p not.b32 %r886, %r886;
}

	// end inline asm
	and.b32  	%r906, %r886, %r905;
	mov.b32 	%r891, 16;
	// begin inline asm
	{
    .reg .pred p;
    and.b32 %r889, %r899, %r891;    setp.ne.u32 p, %r889, 0;
    vote.ballot.sync.b32 %r889, p, 0xffffffff;
    @!p not.b32 %r889, %r889;
}

	// end inline asm
	and.b32  	%r907, %r889, %r906;
	mov.b32 	%r894, 32;
	// begin inline asm
	{
    .reg .pred p;
    and.b32 %r892, %r899, %r894;    setp.ne.u32 p, %r892, 0;
    vote.ballot.sync.b32 %r892, p, 0xffffffff;
    @!p not.b32 %r892, %r892;
}

	// end inline asm
	and.b32  	%r908, %r892, %r907;
	mov.b32 	%r897, 64;
	// begin inline asm
	{
    .reg .pred p;
    and.b32 %r895, %r899, %r897;    setp.ne.u32 p, %r895, 0;
    vote.ballot.sync.b32 %r895, p, 0xffffffff;
    @!p not.b32 %r895, %r895;
}

	// end inline asm
	and.b32  	%r909, %r895, %r908;
	mov.b32 	%r900, 128;
	// begin inline asm
	{
    .reg .pred p;
    and.b32 %r898, %r899, %r900;    setp.ne.u32 p, %r898, 0;
    vote.ballot.sync.b32 %r898, p, 0xffffffff;
    @!p not.b32 %r898, %r898;
}

	// end inline asm
	and.b32  	%r910, %r898, %r909;
	clz.b32 	%r911, %r910;
	sub.s32 	%r203, 31, %r911;
	and.b32  	%r912, %r646, %r910;
	popc.b32 	%r204, %r912;
	setp.ne.s32 	%p84, %r295, %r203;
	mov.b32 	%r1789, 0;
	@%p84 bra 	$L__BB7_129;
	shl.b32 	%r913, %r899, 2;
	add.s32 	%r914, %r164, %r913;
	atom.shared.add.u32 	%r1789, [%r914], %r204;
$L__BB7_129:
	shfl.sync.idx.b32	%r940|%p85, %r1789, %r203, 31, -1;
	add.s32 	%r207, %r204, %r940;
	shr.u32 	%r941, %r1771, %r293;
	and.b32  	%r937, %r941, %r82;
	mov.b32 	%r917, 1;
	// begin inline asm
	{
    .reg .pred p;
    and.b32 %r915, %r937, %r917;    setp.ne.u32 p, %r915, 0;
    vote.ballot.sync.b32 %r915, p, 0xffffffff;
    @!p not.b32 %r915, %r915;
}

	// end inline asm
	mov.b32 	%r920, 2;
	// begin inline asm
	{
    .reg .pred p;
    and.b32 %r918, %r937, %r920;    setp.ne.u32 p, %r918, 0;
    vote.ballot.sync.b32 %r918, p, 0xffffffff;
    @!p not.b32 %r918, %r918;
}

	// end inline asm
	and.b32  	%r942, %r918, %r915;
	mov.b32 	%r923, 4;
	// begin inline asm
	{
    .reg .pred p;
    and.b32 %r921, %r937, %r923;    setp.ne.u32 p, %r921, 0;
    vote.ballot.sync.b32 %r921, p, 0xffffffff;
    @!p not.b32 %r921, %r921;
}

	// end inline asm
	and.b32  	%r943, %r921, %r942;
	mov.b32 	%r926, 8;
	// begin inline asm
	{
    .reg .pred p;
    and.b32 %r924, %r937, %r926;    setp.ne.u32 p, %r924, 0;
    vote.ballot.sync.b32 %r924, p, 0xffffffff;
    @!p not.b32 %r924, %r924;
}

	// end inline asm
	and.b32  	%r944, %r924, %r943;
	mov.b32 	%r929, 16;
	// begin inline asm
	{
    .reg .pred p;
    and.b32 %r927, %r937, %r929;    setp.ne.u32 p, %r927, 0;
    vote.ballot.sync.b32 %r927, p, 0xffffffff;
    @!p not.b32 %r927, %r927;
}

	// end inline asm
	and.b32  	%r945, %r927, %r944;
	mov.b32 	%r932, 32;
	// begin inline asm
	{
    .reg .pred p;
    and.b32 %r930, %r937, %r932;    setp.ne.u32 p, %r930, 0;
    vote.ballot.sync.b32 %r930, p, 0xffffffff;
    @!p not.b32 %r930, %r930;
}

	// end inline asm
	and.b32  	%r946, %r930, %r945;
	mov.b32 	%r935, 64;
	// begin inline asm
	{
    .reg .pred p;
    and.b32 %r933, %r937, %r935;    setp.ne.u32 p, %r933, 0;
    vote.ballot.sync.b32 %r933, p, 0xffffffff;
    @!p not.b32 %r933, %r933;
}

	// end inline asm
	and.b32  	%r947, %r933, %r946;
	mov.b32 	%r938, 128;
	// begin inline asm
	{
    .reg .pred p;
    and.b32 %r936, %r937, %r938;    setp.ne.u32 p, %r936, 0;
    vote.ballot.sync.b32 %r936, p, 0xffffffff;
    @!p not.b32 %r936, %r936;
}

	// end inline asm
	and.b32  	%r948, %r936, %r947;
	clz.b32 	%r949, %r948;
	sub.s32 	%r209, 31, %r949;
	and.b32  	%r950, %r646, %r948;
	popc.b32 	%r210, %r950;
	setp.ne.s32 	%p86, %r295, %r209;
	mov.b32 	%r1790, 0;
	@%p86 bra 	$L__BB7_131;
	shl.b32 	%r951, %r937, 2;
	add.s32 	%r952, %r164, %r951;
	atom.shared.add.u32 	%r1790, [%r952], %r210;
$L__BB7_131:
	shfl.sync.idx.b32	%r978|%p87, %r1790, %r209, 31, -1;
	add.s32 	%r213, %r210, %r978;
	shr.u32 	%r979, %r1772, %r293;
	and.b32  	%r975, %r979, %r82;
	mov.b32 	%r955, 1;
	// begin inline asm
	{
    .reg .pred p;
    and.b32 %r953, %r975, %r955;    setp.ne.u32 p, %r953, 0;
    vote.ballot.sync.b32 %r953, p, 0xffffffff;
    @!p not.b32 %r953, %r953;
}

	// end inline asm
	mov.b32 	%r958, 2;
	// begin inline asm
	{
    .reg .pred p;
    and.b32 %r956, %r975, %r958;    setp.ne.u32 p, %r956, 0;
    vote.ballot.sync.b32 %r956, p, 0xffffffff;
    @!p not.b32 %r956, %r956;
}

	// end inline asm
	and.b32  	%r980, %r956, %r953;
	mov.b32 	%r961, 4;
	// begin inline asm
	{
    .reg .pred p;
    and.b32 %r959, %r975, %r961;    setp.ne.u32 p, %r959, 0;
    vote.ballot.sync.b32 %r959, p, 0xffffffff;
    @!p not.b32 %r959, %r959;
}

	// end inline asm
	and.b32  	%r981, %r959, %r980;
	mov.b32 	%r964, 8;
	// begin inline asm
	{
    .reg .pred p;
    and.b32 %r962, %r975, %r964;    setp.ne.u32 p, %r962, 0;
    vote.ballot.sync.b32 %r962, p, 0xffffffff;
    @!p not.b32 %r962, %r962;
}

	// end inline asm
	and.b32  	%r982, %r962, %r981;
	mov.b32 	%r967, 16;
	// begin inline asm
	{
    .reg .pred p;
    and.b32 %r965, %r975, %r967;    setp.ne.u32 p, %r965, 0;
    vote.ballot.sync.b32 %r965, p, 0xffffffff;
    @!p not.b32 %r965, %r965;
}

	// end inline asm
	and.b32  	%r983, %r965, %r982;
	mov.b32 	%r970, 32;
	// begin inline asm
	{
    .reg .pred p;
    and.b32 %r968, %r975, %r970;    setp.ne.u32 p, %r968, 0;
    vote.ballot.sync.b32 %r968, p, 0xffffffff;
    @!p not.b32 %r968, %r968;
}

	// end inline asm
	and.b32  	%r984, %r968, %r983;
	mov.b32 	%r973, 64;
	// begin inline asm
	{
    .reg .pred p;
    and.b32 %r971, %r975, %r973;    setp.ne.u32 p, %r971, 0;
    vote.ballot.sync.b32 %r971, p, 0xffffffff;
    @!p not.b32 %r971, %r971;
}

	// end inline asm
	and.b32  	%r985, %r971, %r984;
	mov.b32 	%r976, 128;
	// begin inline asm
	{
    .reg .pred p;
    and.b32 %r974, %r975, %r976;    setp.ne.u32 p, %r974, 0;
    vote.ballot.sync.b32 %r974, p, 0xffffffff;
    @!p not.b32 %r974, %r974;
}

	// end inline asm
	and.b32  	%r986, %r974, %r985;
	clz.b32 	%r987, %r986;
	sub.s32 	%r215, 31, %r987;
	and.b32  	%r988, %r646, %r986;
	popc.b32 	%r216, %r988;
	setp.ne.s32 	%p88, %r295, %r215;
	mov.b32 	%r1791, 0;
	@%p88 bra 	$L__BB7_133;
	shl.b32 	%r989, %r975, 2;
	add.s32 	%r990, %r164, %r989;
	atom.shared.add.u32 	%r1791, [%r990], %r216;
$L__BB7_133:
	shfl.sync.idx.b32	%r1016|%p89, %r1791, %r215, 31, -1;
	add.s32 	%r219, %r216, %r1016;
	shr.u32 	%r1017, %r1773, %r293;
	and.b32  	%r1013, %r1017, %r82;
	mov.b32 	%r993, 1;
	// begin inline asm
	{
    .reg .pred p;
    and.b32 %r991, %r1013, %r993;    setp.ne.u32 p, %r991, 0;
    vote.ballot.sync.b32 %r991, p, 0xffffffff;
    @!p not.b32 %r991, %r991;
}

	// end inline asm
	mov.b32 	%r996, 2;
	// begin inline asm
	{
    .reg .pred p;
    and.b32 %r994, %r1013, %r996;    setp.ne.u32 p, %r994, 0;
    vote.ballot.sync.b32 %r994, p, 0xffffffff;
    @!p not.b32 %r994, %r994;
}

	// end inline asm
	and.b32  	%r1018, %r994, %r991;
	mov.b32 	%r999, 4;
	// begin inline asm
	{
    .reg .pred p;
    and.b32 %r997, %r1013, %r999;    setp.ne.u32 p, %r997, 0;
    vote.ballot.sync.b32 %r997, p, 0xffffffff;
    @!p not.b32 %r997, %r997;
}

	// end inline asm
	and.b32  	%r1019, %r997, %r1018;
	mov.b32 	%r1002, 8;
	// begin inline asm
	{
    .reg .pred p;
    and.b32 %r1000, %r1013, %r1002;    setp.ne.u32 p, %r1000, 0;
    vote.ballot.sync.b32 %r1000, p, 0xffffffff;
    @!p not.b32 %r1000, %r1000;
}

	// end inline asm
	and.b32  	%r1020, %r1000, %r1019;
	mov.b32 	%r1005, 16;
	// begin inline asm
	{
    .reg .pred p;
    and.b32 %r1003, %r1013, %r1005;    setp.ne.u32 p, %r1003, 0;
    vote.ballot.sync.b32 %r1003, p, 0xffffffff;
    @!p not.b32 %r1003, %r1003;
}

	// end inline asm
	and.b32  	%r1021, %r1003, %r1020;
	mov.b32 	%r1008, 32;
	// begin inline asm
	{
    .reg .pred p;
    and.b32 %r1006, %r1013, %r1008;    setp.ne.u32 p, %r1006, 0;
    vote.ballot.sync.b32 %r1006, p, 0xffffffff;
    @!p not.b32 %r1006, %r1006;
}

	// end inline asm
	and.b32  	%r1022, %r1006, %r1021;
	mov.b32 	%r1011, 64;
	// begin inline asm
	{
    .reg .pred p;
    and.b32 %r1009, %r1013, %r1011;    setp.ne.u32 p, %r1009, 0;
    vote.ballot.sync.b32 %r1009, p, 0xffffffff;
    @!p not.b32 %r1009, %r1009;
}

	// end inline asm
	and.b32  	%r1023, %r1009, %r1022;
	mov.b32 	%r1014, 128;
	// begin inline asm
	{
    .reg .pred p;
    and.b32 %r1012, %r1013, %r1014;    setp.ne.u32 p, %r1012, 0;
    vote.ballot.sync.b32 %r1012, p, 0xffffffff;
    @!p not.b32 %r1012, %r1012;
}

	// end inline asm
	and.b32  	%r1024, %r1012, %r1023;
	clz.b32 	%r1025, %r1024;
	sub.s32 	%r221, 31, %r1025;
	and.b32  	%r1026, %r646, %r1024;
	popc.b32 	%r222, %r1026;
	setp.ne.s32 	%p90, %r295, %r221;
	mov.b32 	%r1792, 0;
	@%p90 bra 	$L__BB7_135;
	shl.b32 	%r1027, %r1013, 2;
	add.s32 	%r1028, %r164, %r1027;
	atom.shared.add.u32 	%r1792, [%r1028], %r222;
$L__BB7_135:
	shfl.sync.idx.b32	%r1054|%p91, %r1792, %r221, 31, -1;
	add.s32 	%r225, %r222, %r1054;
	shr.u32 	%r1055, %r1774, %r293;
	and.b32  	%r1051, %r1055, %r82;
	mov.b32 	%r1031, 1;
	// begin inline asm
	{
    .reg .pred p;
    and.b32 %r1029, %r1051, %r1031;    setp.ne.u32 p, %r1029, 0;
    vote.ballot.sync.b32 %r1029, p, 0xffffffff;
    @!p not.b32 %r1029, %r1029;
}

	// end inline asm
	mov.b32 	%r1034, 2;
	// begin inline asm
	{
    .reg .pred p;
    and.b32 %r1032, %r1051, %r1034;    setp.ne.u32 p, %r1032, 0;
    vote.ballot.sync.b32 %r1032, p, 0xffffffff;
    @!p not.b32 %r1032, %r1032;
}

	// end inline asm
	and.b32  	%r1056, %r1032, %r1029;
	mov.b32 	%r1037, 4;
	// begin inline asm
	{
    .reg .pred p;
    and.b32 %r1035, %r1051, %r1037;    setp.ne.u32 p, %r1035, 0;
    vote.ballot.sync.b32 %r1035, p, 0xffffffff;
    @!p not.b32 %r1035, %r1035;
}

	// end inline asm
	and.b32  	%r1057, %r1035, %r1056;
	mov.b32 	%r1040, 8;
	// begin inline asm
	{
    .reg .pred p;
    and.b32 %r1038, %r1051, %r1040;    setp.ne.u32 p, %r1038, 0;
    vote.ballot.sync.b32 %r1038, p, 0xffffffff;
    @!p not.b32 %r1038, %r1038;
}

	// end inline asm
	and.b32  	%r1058, %r1038, %r1057;
	mov.b32 	%r1043, 16;
	// begin inline asm
	{
    .reg .pred p;
    and.b32 %r1041, %r1051, %r1043;    setp.ne.u32 p, %r1041, 0;
    vote.ballot.sync.b32 %r1041, p, 0xffffffff;
    @!p not.b32 %r1041, %r1041;
}

	// end inline asm
	and.b32  	%r1059, %r1041, %r1058;
	mov.b32 	%r1046, 32;
	// begin inline asm
	{
    .reg .pred p;
    and.b32 %r1044, %r1051, %r1046;    setp.ne.u32 p, %r1044, 0;
    vote.ballot.sync.b32 %r1044, p, 0xffffffff;
    @!p not.b32 %r1044, %r1044;
}

	// end inline asm
	and.b32  	%r1060, %r1044, %r1059;
	mov.b32 	%r1049, 64;
	// begin inline asm
	{
    .reg .pred p;
    and.b32 %r1047, %r1051, %r1049;    setp.ne.u32 p, %r1047, 0;
    vote.ballot.sync.b32 %r1047, p, 0xffffffff;
    @!p not.b32 %r1047, %r1047;
}

	// end inline asm
	and.b32  	%r1061, %r1047, %r1060;
	mov.b32 	%r1052, 128;
	// begin inline asm
	{
    .reg .pred p;
    and.b32 %r1050, %r1051, %r1052;    setp.ne.u32 p, %r1050, 0;
    vote.ballot.sync.b32 %r1050, p, 0xffffffff;
    @!p not.b32 %r1050, %r1050;
}

	// end inline asm
	and.b32  	%r1062, %r1050, %r1061;
	clz.b32 	%r1063, %r1062;
	sub.s32 	%r227, 31, %r1063;
	and.b32  	%r1064, %r646, %r1062;
	popc.b32 	%r228, %r1064;
	setp.ne.s32 	%p92, %r295, %r227;
	mov.b32 	%r1793, 0;
	@%p92 bra 	$L__BB7_137;
	shl.b32 	%r1065, %r1051, 2;
	add.s32 	%r1066, %r164, %r1065;
	atom.shared.add.u32 	%r1793, [%r1066], %r228;
$L__BB7_137:
	shfl.sync.idx.b32	%r1092|%p93, %r1793, %r227, 31, -1;
	add.s32 	%r231, %r228, %r1092;
	shr.u32 	%r1093, %r1775, %r293;
	and.b32  	%r1089, %r1093, %r82;
	mov.b32 	%r1069, 1;
	// begin inline asm
	{
    .reg .pred p;
    and.b32 %r1067, %r1089, %r1069;    setp.ne.u32 p, %r1067, 0;
    vote.ballot.sync.b32 %r1067, p, 0xffffffff;
    @!p not.b32 %r1067, %r1067;
}

	// end inline asm
	mov.b32 	%r1072, 2;
	// begin inline asm
	{
    .reg .pred p;
    and.b32 %r1070, %r1089, %r1072;    setp.ne.u32 p, %r1070, 0;
    vote.ballot.sync.b32 %r1070, p, 0xffffffff;
    @!p not.b32 %r1070, %r1070;
}

	// end inline asm
	and.b32  	%r1094, %r1070, %r1067;
	mov.b32 	%r1075, 4;
	// begin inline asm
	{
    .reg .pred p;
    and.b32 %r1073, %r1089, %r1075;    setp.ne.u32 p, %r1073, 0;
    vote.ballot.sync.b32 %r1073, p, 0xffffffff;
    @!p not.b32 %r1073, %r1073;
}

	// end inline asm
	and.b32  	%r1095, %r1073, %r1094;
	mov.b32 	%r1078, 8;
	// begin inline asm
	{
    .reg .pred p;
    and.b32 %r1076, %r1089, %r1078;    setp.ne.u32 p, %r1076, 0;
    vote.ballot.sync.b32 %r1076, p, 0xffffffff;
    @!p not.b32 %r1076, %r1076;
}

	// end inline asm
	and.b32  	%r1096, %r1076, %r1095;
	mov.b32 	%r1081, 16;
	// begin inline asm
	{
    .reg .pred p;
    and.b32 %r1079, %r1089, %r1081;    setp.ne.u32 p, %r1079, 0;
    vote.ballot.sync.b32 %r1079, p, 0xffffffff;
    @!p not.b32 %r1079, %r1079;
}

	// end inline asm
	and.b32  	%r1097, %r1079, %r1096;
	mov.b32 	%r1084, 32;
	// begin inline asm
	{
    .reg .pred p;
    and.b32 %r1082, %r1089, %r1084;    setp.ne.u32 p, %r1082, 0;
    vote.ballot.sync.b32 %r1082, p, 0xffffffff;
    @!p not.b32 %r1082, %r1082;
}

	// end inline asm
	and.b32  	%r1098, %r1082, %r1097;
	mov.b32 	%r1087, 64;
	// begin inline asm
	{
    .reg .pred p;
    and.b32 %r1085, %r1089, %r1087;    setp.ne.u32 p, %r1085, 0;
    vote.ballot.sync.b32 %r1085, p, 0xffffffff;
    @!p not.b32 %r1085, %r1085;
}

	// end inline asm
	and.b32  	%r1099, %r1085, %r1098;
	mov.b32 	%r1090, 128;
	// begin inline asm
	{
    .reg .pred p;
    and.b32 %r1088, %r1089, %r1090;    setp.ne.u32 p, %r1088, 0;
    vote.ballot.sync.b32 %r1088, p, 0xffffffff;
    @!p not.b32 %r1088, %r1088;
}

	// end inline asm
	and.b32  	%r1100, %r1088, %r1099;
	clz.b32 	%r1101, %r1100;
	sub.s32 	%r233, 31, %r1101;
	and.b32  	%r1102, %r646, %r1100;
	popc.b32 	%r234, %r1102;
	setp.ne.s32 	%p94, %r295, %r233;
	mov.b32 	%r1794, 0;
	@%p94 bra 	$L__BB7_139;
	shl.b32 	%r1103, %r1089, 2;
	add.s32 	%r1104, %r164, %r1103;
	atom.shared.add.u32 	%r1794, [%r1104], %r234;
$L__BB7_139:
	shfl.sync.idx.b32	%r1130|%p95, %r1794, %r233, 31, -1;
	add.s32 	%r237, %r234, %r1130;
	shr.u32 	%r1131, %r1776, %r293;
	and.b32  	%r1127, %r1131, %r82;
	mov.b32 	%r1107, 1;
	// begin inline asm
	{
    .reg .pred p;
    and.b32 %r1105, %r1127, %r1107;    setp.ne.u32 p, %r1105, 0;
    vote.ballot.sync.b32 %r1105, p, 0xffffffff;
    @!p not.b32 %r1105, %r1105;
}

	// end inline asm
	mov.b32 	%r1110, 2;
	// begin inline asm
	{
    .reg .pred p;
    and.b32 %r1108, %r1127, %r1110;    setp.ne.u32 p, %r1108, 0;
    vote.ballot.sync.b32 %r1108, p, 0xffffffff;
    @!p not.b32 %r1108, %r1108;
}

	// end inline asm
	and.b32  	%r1132, %r1108, %r1105;
	mov.b32 	%r1113, 4;
	// begin inline asm
	{
    .reg .pred p;
    and.b32 %r1111, %r1127, %r1113;    setp.ne.u32 p, %r1111, 0;
    vote.ballot.sync.b32 %r1111, p, 0xffffffff;
    @!p not.b32 %r1111, %r1111;
}

	// end inline asm
	and.b32  	%r1133, %r1111, %r1132;
	mov.b32 	%r1116, 8;
	// begin inline asm
	{
    .reg .pred p;
    and.b32 %r1114, %r1127, %r1116;    setp.ne.u32 p, %r1114, 0;
    vote.ballot.sync.b32 %r1114, p, 0xffffffff;
    @!p not.b32 %r1114, %r1114;
}

	// end inline asm
	and.b32  	%r1134, %r1114, %r1133;
	mov.b32 	%r1119, 16;
	// begin inline asm
	{
    .reg .pred p;
    and.b32 %r1117, %r1127, %r1119;    setp.ne.u32 p, %r1117, 0;
    vote.ballot.sync.b32 %r1117, p, 0xffffffff;
    @!p not.b32 %r1117, %r1117;
}

	// end inline asm
	and.b32  	%r1135, %r1117, %r1134;
	mov.b32 	%r1122, 32;
	// begin inline asm
	{
    .reg .pred p;
    and.b32 %r1120, %r1127, %r1122;    setp.ne.u32 p, %r1120, 0;
    vote.ballot.sync.b32 %r1120, p, 0xffffffff;
    @!p not.b32 %r1120, %r1120;
}

	// end inline asm
	and.b32  	%r1136, %r1120, %r1135;
	mov.b32 	%r1125, 64;
	// begin inline asm
	{
    .reg .pred p;
    and.b32 %r1123, %r1127, %r1125;    setp.ne.u32 p, %r1123, 0;
    vote.ballot.sync.b32 %r1123, p, 0xffffffff;
    @!p not.b32 %r1123, %r1123;
}

	// end inline asm
	and.b32  	%r1137, %r1123, %r1136;
	mov.b32 	%r1128, 128;
	// begin inline asm
	{
    .reg .pred p;
    and.b32 %r1126, %r1127, %r1128;    setp.ne.u32 p, %r1126, 0;
    vote.ballot.sync.b32 %r1126, p, 0xffffffff;
    @!p not.b32 %r1126, %r1126;
}

	// end inline asm
	and.b32  	%r1138, %r1126, %r1137;
	clz.b32 	%r1139, %r1138;
	sub.s32 	%r239, 31, %r1139;
	and.b32  	%r1140, %r646, %r1138;
	popc.b32 	%r240, %r1140;
	setp.ne.s32 	%p96, %r295, %r239;
	mov.b32 	%r1795, 0;
	@%p96 bra 	$L__BB7_141;
	shl.b32 	%r1141, %r1127, 2;
	add.s32 	%r1142, %r164, %r1141;
	atom.shared.add.u32 	%r1795, [%r1142], %r240;
$L__BB7_141:
	shfl.sync.idx.b32	%r1168|%p97, %r1795, %r239, 31, -1;
	add.s32 	%r243, %r240, %r1168;
	shr.u32 	%r1169, %r1777, %r293;
	and.b32  	%r1165, %r1169, %r82;
	mov.b32 	%r1145, 1;
	// begin inline asm
	{
    .reg .pred p;
    and.b32 %r1143, %r1165, %r1145;    setp.ne.u32 p, %r1143, 0;
    vote.ballot.sync.b32 %r1143, p, 0xffffffff;
    @!p not.b32 %r1143, %r1143;
}

	// end inline asm
	mov.b32 	%r1148, 2;
	// begin inline asm
	{
    .reg .pred p;
    and.b32 %r1146, %r1165, %r1148;    setp.ne.u32 p, %r1146, 0;
    vote.ballot.sync.b32 %r1146, p, 0xffffffff;
    @!p not.b32 %r1146, %r1146;
}

	// end inline asm
	and.b32  	%r1170, %r1146, %r1143;
	mov.b32 	%r1151, 4;
	// begin inline asm
	{
    .reg .pred p;
    and.b32 %r1149, %r1165, %r1151;    setp.ne.u32 p, %r1149, 0;
    vote.ballot.sync.b32 %r1149, p, 0xffffffff;
    @!p not.b32 %r1149, %r1149;
}

	// end inline asm
	and.b32  	%r1171, %r1149, %r1170;
	mov.b32 	%r1154, 8;
	// begin inline asm
	{
    .reg .pred p;
    and.b32 %r1152, %r1165, %r1154;    setp.ne.u32 p, %r1152, 0;
    vote.ballot.sync.b32 %r1152, p, 0xffffffff;
    @!p not.b32 %r1152, %r1152;
}

	// end inline asm
	and.b32  	%r1172, %r1152, %r1171;
	mov.b32 	%r1157, 16;
	// begin inline asm
	{
    .reg .pred p;
    and.b32 %r1155, %r1165, %r1157;    setp.ne.u32 p, %r1155, 0;
    vote.ballot.sync.b32 %r1155, p, 0xffffffff;
    @!p not.b32 %r1155, %r1155;
}

	// end inline asm
	and.b32  	%r1173, %r1155, %r1172;
	mov.b32 	%r1160, 32;
	// begin inline asm
	{
    .reg .pred p;
    and.b32 %r1158, %r1165, %r1160;    setp.ne.u32 p, %r1158, 0;
    vote.ballot.sync.b32 %r1158, p, 0xffffffff;
    @!p not.b32 %r1158, %r1158;
}

	// end inline asm
	and.b32  	%r1174, %r1158, %r1173;
	mov.b32 	%r1163, 64;
	// begin inline asm
	{
    .reg .pred p;
    and.b32 %r1161, %r1165, %r1163;    setp.ne.u32 p, %r1161, 0;
    vote.ballot.sync.b32 %r1161, p, 0xffffffff;
    @!p not.b32 %r1161, %r1161;
}

	// end inline asm
	and.b32  	%r1175, %r1161, %r1174;
	mov.b32 	%r1166, 128;
	// begin inline asm
	{
    .reg .pred p;
    and.b32 %r1164, %r1165, %r1166;    setp.ne.u32 p, %r1164, 0;
    vote.ballot.sync.b32 %r1164, p, 0xffffffff;
    @!p not.b32 %r1164, %r1164;
}

	// end inline asm
	and.b32  	%r1176, %r1164, %r1175;
	clz.b32 	%r1177, %r1176;
	sub.s32 	%r245, 31, %r1177;
	and.b32  	%r1178, %r646, %r1176;
	popc.b32 	%r246, %r1178;
	setp.ne.s32 	%p98, %r295, %r245;
	mov.b32 	%r1796, 0;
	@%p98 bra 	$L__BB7_143;
	shl.b32 	%r1179, %r1165, 2;
	add.s32 	%r1180, %r164, %r1179;
	atom.shared.add.u32 	%r1796, [%r1180], %r246;
$L__BB7_143:
	shfl.sync.idx.b32	%r1206|%p99, %r1796, %r245, 31, -1;
	add.s32 	%r249, %r246, %r1206;
	shr.u32 	%r1207, %r1778, %r293;
	and.b32  	%r1203, %r1207, %r82;
	mov.b32 	%r1183, 1;
	// begin inline asm
	{
    .reg .pred p;
    and.b32 %r1181, %r1203, %r1183;    setp.ne.u32 p, %r1181, 0;
    vote.ballot.sync.b32 %r1181, p, 0xffffffff;
    @!p not.b32 %r1181, %r1181;
}

	// end inline asm
	mov.b32 	%r1186, 2;
	// begin inline asm
	{
    .reg .pred p;
    and.b32 %r1184, %r1203, %r1186;    setp.ne.u32 p, %r1184, 0;
    vote.ballot.sync.b32 %r1184, p, 0xffffffff;
    @!p not.b32 %r1184, %r1184;
}

	// end inline asm
	and.b32  	%r1208, %r1184, %r1181;
	mov.b32 	%r1189, 4;
	// begin inline asm
	{
    .reg .pred p;
    and.b32 %r1187, %r1203, %r1189;    setp.ne.u32 p, %r1187, 0;
    vote.ballot.sync.b32 %r1187, p, 0xffffffff;
    @!p not.b32 %r1187, %r1187;
}

	// end inline asm
	and.b32  	%r1209, %r1187, %r1208;
	mov.b32 	%r1192, 8;
	// begin inline asm
	{
    .reg .pred p;
    and.b32 %r1190, %r1203, %r1192;    setp.ne.u32 p, %r1190, 0;
    vote.ballot.sync.b32 %r1190, p, 0xffffffff;
    @!p not.b32 %r1190, %r1190;
}

	// end inline asm
	and.b32  	%r1210, %r1190, %r1209;
	mov.b32 	%r1195, 16;
	// begin inline asm
	{
    .reg .pred p;
    and.b32 %r1193, %r1203, %r1195;    setp.ne.u32 p, %r1193, 0;
    vote.ballot.sync.b32 %r1193, p, 0xffffffff;
    @!p not.b32 %r1193, %r1193;
}

	// end inline asm
	and.b32  	%r1211, %r1193, %r1210;
	mov.b32 	%r1198, 32;
	// begin inline asm
	{
    .reg .pred p;
    and.b32 %r1196, %r1203, %r1198;    setp.ne.u32 p, %r1196, 0;
    vote.ballot.sync.b32 %r1196, p, 0xffffffff;
    @!p not.b32 %r1196, %r1196;
}

	// end inline asm
	and.b32  	%r1212, %r1196, %r1211;
	mov.b32 	%r1201, 64;
	// begin inline asm
	{
    .reg .pred p;
    and.b32 %r1199, %r1203, %r1201;    setp.ne.u32 p, %r1199, 0;
    vote.ballot.sync.b32 %r1199, p, 0xffffffff;
    @!p not.b32 %r1199, %r1199;
}

	// end inline asm
	and.b32  	%r1213, %r1199, %r1212;
	mov.b32 	%r1204, 128;
	// begin inline asm
	{
    .reg .pred p;
    and.b32 %r1202, %r1203, %r1204;    setp.ne.u32 p, %r1202, 0;
    vote.ballot.sync.b32 %r1202, p, 0xffffffff;
    @!p not.b32 %r1202, %r1202;
}

	// end inline asm
	and.b32  	%r1214, %r1202, %r1213;
	clz.b32 	%r1215, %r1214;
	sub.s32 	%r251, 31, %r1215;
	and.b32  	%r1216, %r646, %r1214;
	popc.b32 	%r252, %r1216;
	setp.ne.s32 	%p100, %r295, %r251;
	mov.b32 	%r1797, 0;
	@%p100 bra 	$L__BB7_145;
	shl.b32 	%r1217, %r1203, 2;
	add.s32 	%r1218, %r164, %r1217;
	atom.shared.add.u32 	%r1797, [%r1218], %r252;
$L__BB7_145:
	shfl.sync.idx.b32	%r1244|%p101, %r1797, %r251, 31, -1;
	add.s32 	%r255, %r252, %r1244;
	shr.u32 	%r1245, %r1779, %r293;
	and.b32  	%r1241, %r1245, %r82;
	mov.b32 	%r1221, 1;
	// begin inline asm
	{
    .reg .pred p;
    and.b32 %r1219, %r1241, %r1221;    setp.ne.u32 p, %r1219, 0;
    vote.ballot.sync.b32 %r1219, p, 0xffffffff;
    @!p not.b32 %r1219, %r1219;
}

	// end inline asm
	mov.b32 	%r1224, 2;
	// begin inline asm
	{
    .reg .pred p;
    and.b32 %r1222, %r1241, %r1224;    setp.ne.u32 p, %r1222, 0;
    vote.ballot.sync.b32 %r1222, p, 0xffffffff;
    @!p not.b32 %r1222, %r1222;
}

	// end inline asm
	and.b32  	%r1246, %r1222, %r1219;
	mov.b32 	%r1227, 4;
	// begin inline asm
	{
    .reg .pred p;
    and.b32 %r1225, %r1241, %r1227;    setp.ne.u32 p, %r1225, 0;
    vote.ballot.sync.b32 %r1225, p, 0xffffffff;
    @!p not.b32 %r1225, %r1225;
}

	// end inline asm
	and.b32  	%r1247, %r1225, %r1246;
	mov.b32 	%r1230, 8;
	// begin inline asm
	{
    .reg .pred p;
    and.b32 %r1228, %r1241, %r1230;    setp.ne.u32 p, %r1228, 0;
    vote.ballot.sync.b32 %r1228, p, 0xffffffff;
    @!p not.b32 %r1228, %r1228;
}

	// end inline asm
	and.b32  	%r1248, %r1228, %r1247;
	mov.b32 	%r1233, 16;
	// begin inline asm
	{
    .reg .pred p;
    and.b32 %r1231, %r1241, %r1233;    setp.ne.u32 p, %r1231, 0;
    vote.ballot.sync.b32 %r1231, p, 0xffffffff;
    @!p not.b32 %r1231, %r1231;
}

	// end inline asm
	and.b32  	%r1249, %r1231, %r1248;
	mov.b32 	%r1236, 32;
	// begin inline asm
	{
    .reg .pred p;
    and.b32 %r1234, %r1241, %r1236;    setp.ne.u32 p, %r1234, 0;
    vote.ballot.sync.b32 %r1234, p, 0xffffffff;
    @!p not.b32 %r1234, %r1234;
}

	// end inline asm
	and.b32  	%r1250, %r1234, %r1249;
	mov.b32 	%r1239, 64;
	// begin inline asm
	{
    .reg .pred p;
    and.b32 %r1237, %r1241, %r1239;    setp.ne.u32 p, %r1237, 0;
    vote.ballot.sync.b32 %r1237, p, 0xffffffff;
    @!p not.b32 %r1237, %r1237;
}

	// end inline asm
	and.b32  	%r1251, %r1237, %r1250;
	mov.b32 	%r1242, 128;
	// begin inline asm
	{
    .reg .pred p;
    and.b32 %r1240, %r1241, %r1242;    setp.ne.u32 p, %r1240, 0;
    vote.ballot.sync.b32 %r1240, p, 0xffffffff;
    @!p not.b32 %r1240, %r1240;
}

	// end inline asm
	and.b32  	%r1252, %r1240, %r1251;
	clz.b32 	%r1253, %r1252;
	sub.s32 	%r257, 31, %r1253;
	and.b32  	%r1254, %r646, %r1252;
	popc.b32 	%r258, %r1254;
	setp.ne.s32 	%p102, %r295, %r257;
	mov.b32 	%r1798, 0;
	@%p102 bra 	$L__BB7_147;
	shl.b32 	%r1259, %r1241, 2;
	add.s32 	%r1260, %r164, %r1259;
	atom.shared.add.u32 	%r1798, [%r1260], %r258;
$L__BB7_147:
	shfl.sync.idx.b32	%r1286|%p103, %r1798, %r257, 31, -1;
	add.s32 	%r261, %r258, %r1286;
	shr.u32 	%r1287, %r1780, %r293;
	and.b32  	%r1283, %r1287, %r82;
	mov.b32 	%r1263, 1;
	// begin inline asm
	{
    .reg .pred p;
    and.b32 %r1261, %r1283, %r1263;    setp.ne.u32 p, %r1261, 0;
    vote.ballot.sync.b32 %r1261, p, 0xffffffff;
    @!p not.b32 %r1261, %r1261;
}

	// end inline asm
	mov.b32 	%r1266, 2;
	// begin inline asm
	{
    .reg .pred p;
    and.b32 %r1264, %r1283, %r1266;    setp.ne.u32 p, %r1264, 0;
    vote.ballot.sync.b32 %r1264, p, 0xffffffff;
    @!p not.b32 %r1264, %r1264;
}

	// end inline asm
	and.b32  	%r1288, %r1264, %r1261;
	mov.b32 	%r1269, 4;
	// begin inline asm
	{
    .reg .pred p;
    and.b32 %r1267, %r1283, %r1269;    setp.ne.u32 p, %r1267, 0;
    vote.ballot.sync.b32 %r1267, p, 0xffffffff;
    @!p not.b32 %r1267, %r1267;
}

	// end inline asm
	and.b32  	%r1289, %r1267, %r1288;
	mov.b32 	%r1272, 8;
	// begin inline asm
	{
    .reg .pred p;
    and.b32 %r1270, %r1283, %r1272;    setp.ne.u32 p, %r1270, 0;
    vote.ballot.sync.b32 %r1270, p, 0xffffffff;
    @!p not.b32 %r1270, %r1270;
}

	// end inline asm
	and.b32  	%r1290, %r1270, %r1289;
	mov.b32 	%r1275, 16;
	// begin inline asm
	{
    .reg .pred p;
    and.b32 %r1273, %r1283, %r1275;    setp.ne.u32 p, %r1273, 0;
    vote.ballot.sync.b32 %r1273, p, 0xffffffff;
    @!p not.b32 %r1273, %r1273;
}

	// end inline asm
	and.b32  	%r1291, %r1273, %r1290;
	mov.b32 	%r1278, 32;
	// begin inline asm
	{
    .reg .pred p;
    and.b32 %r1276, %r1283, %r1278;    setp.ne.u32 p, %r1276, 0;
    vote.ballot.sync.b32 %r1276, p, 0xffffffff;
    @!p not.b32 %r1276, %r1276;
}

	// end inline asm
	and.b32  	%r1292, %r1276, %r1291;
	mov.b32 	%r1281, 64;
	// begin inline asm
	{
    .reg .pred p;
    and.b32 %r1279, %r1283, %r1281;    setp.ne.u32 p, %r1279, 0;
    vote.ballot.sync.b32 %r1279, p, 0xffffffff;
    @!p not.b32 %r1279, %r1279;
}

	// end inline asm
	and.b32  	%r1293, %r1279, %r1292;
	mov.b32 	%r1284, 128;
	// begin inline asm
	{
    .reg .pred p;
    and.b32 %r1282, %r1283, %r1284;    setp.ne.u32 p, %r1282, 0;
    vote.ballot.sync.b32 %r1282, p, 0xffffffff;
    @!p not.b32 %r1282, %r1282;
}

	// end inline asm
	and.b32  	%r1294, %r1282, %r1293;
	clz.b32 	%r1295, %r1294;
	sub.s32 	%r263, 31, %r1295;
	and.b32  	%r1296, %r646, %r1294;
	popc.b32 	%r264, %r1296;
	setp.ne.s32 	%p104, %r295, %r263;
	mov.b32 	%r1799, 0;
	@%p104 bra 	$L__BB7_149;
	shl.b32 	%r1301, %r1283, 2;
	add.s32 	%r1302, %r164, %r1301;
	atom.shared.add.u32 	%r1799, [%r1302], %r264;
$L__BB7_149:
	shfl.sync.idx.b32	%r1328|%p105, %r1799, %r263, 31, -1;
	add.s32 	%r267, %r264, %r1328;
	shr.u32 	%r1329, %r1781, %r293;
	and.b32  	%r1325, %r1329, %r82;
	mov.b32 	%r1305, 1;
	// begin inline asm
	{
    .reg .pred p;
    and.b32 %r1303, %r1325, %r1305;    setp.ne.u32 p, %r1303, 0;
    vote.ballot.sync.b32 %r1303, p, 0xffffffff;
    @!p not.b32 %r1303, %r1303;
}

	// end inline asm
	mov.b32 	%r1308, 2;
	// begin inline asm
	{
    .reg .pred p;
    and.b32 %r1306, %r1325, %r1308;    setp.ne.u32 p, %r1306, 0;
    vote.ballot.sync.b32 %r1306, p, 0xffffffff;
    @!p not.b32 %r1306, %r1306;
}

	// end inline asm
	and.b32  	%r1330, %r1306, %r1303;
	mov.b32 	%r1311, 4;
	// begin inline asm
	{
    .reg .pred p;
    and.b32 %r1309, %r1325, %r1311;    setp.ne.u32 p, %r1309, 0;
    vote.ballot.sync.b32 %r1309, p, 0xffffffff;
    @!p not.b32 %r1309, %r1309;
}

	// end inline asm
	and.b32  	%r1331, %r1309, %r1330;
	mov.b32 	%r1314, 8;
	// begin inline asm
	{
    .reg .pred p;
    and.b32 %r1312, %r1325, %r1314;    setp.ne.u32 p, %r1312, 0;
    vote.ballot.sync.b32 %r1312, p, 0xffffffff;
    @!p not.b32 %r1312, %r1312;
}

	// end inline asm
	and.b32  	%r1332, %r1312, %r1331;
	mov.b32 	%r1317, 16;
	// begin inline asm
	{
    .reg .pred p;
    and.b32 %r1315, %r1325, %r1317;    setp.ne.u32 p, %r1315, 0;
    vote.ballot.sync.b32 %r1315, p, 0xffffffff;
    @!p not.b32 %r1315, %r1315;
}

	// end inline asm
	and.b32  	%r1333, %r1315, %r1332;
	mov.b32 	%r1320, 32;
	// begin inline asm
	{
    .reg .pred p;
    and.b32 %r1318, %r1325, %r1320;    setp.ne.u32 p, %r1318, 0;
    vote.ballot.sync.b32 %r1318, p, 0xffffffff;
    @!p not.b32 %r1318, %r1318;
}

	// end inline asm
	and.b32  	%r1334, %r1318, %r1333;
	mov.b32 	%r1323, 64;
	// begin inline asm
	{
    .reg .pred p;
    and.b32 %r1321, %r1325, %r1323;    setp.ne.u32 p, %r1321, 0;
    vote.ballot.sync.b32 %r1321, p, 0xffffffff;
    @!p not.b32 %r1321, %r1321;
}

	// end inline asm
	and.b32  	%r1335, %r1321, %r1334;
	mov.b32 	%r1326, 128;
	// begin inline asm
	{
    .reg .pred p;
    and.b32 %r1324, %r1325, %r1326;    setp.ne.u32 p, %r1324, 0;
    vote.ballot.sync.b32 %r1324, p, 0xffffffff;
    @!p not.b32 %r1324, %r1324;
}

	// end inline asm
	and.b32  	%r1336, %r1324, %r1335;
	clz.b32 	%r1337, %r1336;
	sub.s32 	%r269, 31, %r1337;
	and.b32  	%r1338, %r646, %r1336;
	popc.b32 	%r270, %r1338;
	setp.ne.s32 	%p106, %r295, %r269;
	mov.b32 	%r1800, 0;
	@%p106 bra 	$L__BB7_151;
	shl.b32 	%r1339, %r1, 5;
	and.b32  	%r1340, %r1339, 31744;
	add.s32 	%r1342, %r551, %r1340;
	shl.b32 	%r1343, %r1325, 2;
	add.s32 	%r1344, %r1342, %r1343;
	atom.shared.add.u32 	%r1800, [%r1344], %r270;
$L__BB7_151:
	shfl.sync.idx.b32	%r1370|%p107, %r1800, %r269, 31, -1;
	add.s32 	%r273, %r270, %r1370;
	shr.u32 	%r1371, %r1782, %r293;
	and.b32  	%r1367, %r1371, %r82;
	mov.b32 	%r1347, 1;
	// begin inline asm
	{
    .reg .pred p;
    and.b32 %r1345, %r1367, %r1347;    setp.ne.u32 p, %r1345, 0;
    vote.ballot.sync.b32 %r1345, p, 0xffffffff;
    @!p not.b32 %r1345, %r1345;
}

	// end inline asm
	mov.b32 	%r1350, 2;
	// begin inline asm
	{
    .reg .pred p;
    and.b32 %r1348, %r1367, %r1350;    setp.ne.u32 p, %r1348, 0;
    vote.ballot.sync.b32 %r1348, p, 0xffffffff;
    @!p not.b32 %r1348, %r1348;
}

	// end inline asm
	and.b32  	%r1372, %r1348, %r1345;
	mov.b32 	%r1353, 4;
	// begin inline asm
	{
    .reg .pred p;
    and.b32 %r1351, %r1367, %r1353;    setp.ne.u32 p, %r1351, 0;
    vote.ballot.sync.b32 %r1351, p, 0xffffffff;
    @!p not.b32 %r1351, %r1351;
}

	// end inline asm
	and.b32  	%r1373, %r1351, %r1372;
	mov.b32 	%r1356, 8;
	// begin inline asm
	{
    .reg .pred p;
    and.b32 %r1354, %r1367, %r1356;    setp.ne.u32 p, %r1354, 0;
    vote.ballot.sync.b32 %r1354, p, 0xffffffff;
    @!p not.b32 %r1354, %r1354;
}

	// end inline asm
	and.b32  	%r1374, %r1354, %r1373;
	mov.b32 	%r1359, 16;
	// begin inline asm
	{
    .reg .pred p;
    and.b32 %r1357, %r1367, %r1359;    setp.ne.u32 p, %r1357, 0;
    vote.ballot.sync.b32 %r1357, p, 0xffffffff;
    @!p not.b32 %r1357, %r1357;
}

	// end inline asm
	and.b32  	%r1375, %r1357, %r1374;
	mov.b32 	%r1362, 32;
	// begin inline asm
	{
    .reg .pred p;
    and.b32 %r1360, %r1367, %r1362;    setp.ne.u32 p, %r1360, 0;
    vote.ballot.sync.b32 %r1360, p, 0xffffffff;
    @!p not.b32 %r1360, %r1360;
}

	// end inline asm
	and.b32  	%r1376, %r1360, %r1375;
	mov.b32 	%r1365, 64;
	// begin inline asm
	{
    .reg .pred p;
    and.b32 %r1363, %r1367, %r1365;    setp.ne.u32 p, %r1363, 0;
    vote.ballot.sync.b32 %r1363, p, 0xffffffff;
    @!p not.b32 %r1363, %r1363;
}

	// end inline asm
	and.b32  	%r1377, %r1363, %r1376;
	mov.b32 	%r1368, 128;
	// begin inline asm
	{
    .reg .pred p;
    and.b32 %r1366, %r1367, %r1368;    setp.ne.u32 p, %r1366, 0;
    vote.ballot.sync.b32 %r1366, p, 0xffffffff;
    @!p not.b32 %r1366, %r1366;
}

	// end inline asm
	and.b32  	%r1378, %r1366, %r1377;
	clz.b32 	%r1379, %r1378;
	sub.s32 	%r275, 31, %r1379;
	and.b32  	%r1380, %r646, %r1378;
	popc.b32 	%r276, %r1380;
	setp.ne.s32 	%p108, %r295, %r275;
	mov.b32 	%r1801, 0;
	@%p108 bra 	$L__BB7_153;
	shl.b32 	%r1385, %r1367, 2;
	add.s32 	%r1386, %r164, %r1385;
	atom.shared.add.u32 	%r1801, [%r1386], %r276;
$L__BB7_153:
	setp.gt.u32 	%p109, %r1, 255;
	shfl.sync.idx.b32	%r1387|%p110, %r1801, %r275, 31, -1;
	add.s32 	%r1388, %r276, %r1387;
	bar.sync 	0;
	shl.b32 	%r1389, %r171, 2;
	add.s32 	%r1391, %r551, %r1389;
	st.shared.u32 	[%r1391+-4], %r1764;
	shl.b32 	%r1392, %r177, 2;
	add.s32 	%r1393, %r551, %r1392;
	st.shared.u32 	[%r1393+-4], %r1765;
	shl.b32 	%r1394, %r183, 2;
	add.s32 	%r1395, %r551, %r1394;
	st.shared.u32 	[%r1395+-4], %r1766;
	shl.b32 	%r1396, %r189, 2;
	add.s32 	%r1397, %r551, %r1396;
	st.shared.u32 	[%r1397+-4], %r1767;
	shl.b32 	%r1398, %r195, 2;
	add.s32 	%r1399, %r551, %r1398;
	st.shared.u32 	[%r1399+-4], %r1768;
	shl.b32 	%r1400, %r201, 2;
	add.s32 	%r1401, %r551, %r1400;
	st.shared.u32 	[%r1401+-4], %r1769;
	shl.b32 	%r1402, %r207, 2;
	add.s32 	%r1403, %r551, %r1402;
	st.shared.u32 	[%r1403+-4], %r1770;
	shl.b32 	%r1404, %r213, 2;
	add.s32 	%r1405, %r551, %r1404;
	st.shared.u32 	[%r1405+-4], %r1771;
	shl.b32 	%r1406, %r219, 2;
	add.s32 	%r1407, %r551, %r1406;
	st.shared.u32 	[%r1407+-4], %r1772;
	shl.b32 	%r1408, %r225, 2;
	add.s32 	%r1409, %r551, %r1408;
	st.shared.u32 	[%r1409+-4], %r1773;
	shl.b32 	%r1410, %r231, 2;
	add.s32 	%r1411, %r551, %r1410;
	st.shared.u32 	[%r1411+-4], %r1774;
	shl.b32 	%r1412, %r237, 2;
	add.s32 	%r1413, %r551, %r1412;
	st.shared.u32 	[%r1413+-4], %r1775;
	shl.b32 	%r1414, %r243, 2;
	add.s32 	%r1415, %r551, %r1414;
	st.shared.u32 	[%r1415+-4], %r1776;
	shl.b32 	%r1416, %r249, 2;
	add.s32 	%r1417, %r551, %r1416;
	st.shared.u32 	[%r1417+-4], %r1777;
	shl.b32 	%r1418, %r255, 2;
	add.s32 	%r1419, %r551, %r1418;
	st.shared.u32 	[%r1419+-4], %r1778;
	shl.b32 	%r1420, %r261, 2;
	add.s32 	%r1421, %r551, %r1420;
	st.shared.u32 	[%r1421+-4], %r1779;
	shl.b32 	%r1422, %r267, 2;
	add.s32 	%r1423, %r551, %r1422;
	st.shared.u32 	[%r1423+-4], %r1780;
	shl.b32 	%r1424, %r273, 2;
	add.s32 	%r1425, %r551, %r1424;
	st.shared.u32 	[%r1425+-4], %r1781;
	shl.b32 	%r1426, %r1388, 2;
	add.s32 	%r1427, %r551, %r1426;
	st.shared.u32 	[%r1427+-4], %r1782;
	shl.b32 	%r1428, %r1, 3;
	add.s32 	%r1429, %r551, %r1428;
	add.s32 	%r279, %r1429, 29184;
	@%p109 bra 	$L__BB7_161;
	ld.param.u64 	%rd236, [_ZN3cub18CUB_300001_SM_10006detail10radix_sort29DeviceRadixSortOnesweepKernelINS1_5radix10policy_hubIiNS0_8NullTypeEyE10Policy1000ELNS0_9SortOrderE0EiS6_yiiNS1_21identity_decomposer_tEEEvPT5_SC_PT3_PKSD_PT1_PKSH_PT2_PKSL_T4_iiT6__param_3];
	cvta.to.global.u64 	%rd57, %rd236;
	shl.b64 	%rd58, %rd7, 3;
	add.s64 	%rd59, %rd57, %rd58;
	ld.global.u64 	%rd60, [%rd59];
	cvt.s64.s32 	%rd61, %r163;
	sub.s64 	%rd238, %rd60, %rd61;
	st.shared.u64 	[%r279], %rd238;
	setp.lt.s32 	%p111, %r3, 1;
	mov.u32 	%r1805, %r1759;
	@%p111 bra 	$L__BB7_160;
	mov.b32 	%r1803, -1;
	mov.u32 	%r1802, %r3;
	mov.u32 	%r1805, %r1759;
$L__BB7_156:
	ld.param.u64 	%rd229, [_ZN3cub18CUB_300001_SM_10006detail10radix_sort29DeviceRadixSortOnesweepKernelINS1_5radix10policy_hubIiNS0_8NullTypeEyE10Policy1000ELNS0_9SortOrderE0EiS6_yiiNS1_21identity_decomposer_tEEEvPT5_SC_PT3_PKSD_PT1_PKSH_PT2_PKSL_T4_iiT6__param_0];
	add.s32 	%r283, %r1802, -1;
	shl.b32 	%r1431, %r283, 8;
	add.s32 	%r1432, %r1431, %r1;
	cvta.to.global.u64 	%rd62, %rd229;
	mul.wide.s32 	%rd63, %r1432, 4;
	add.s64 	%rd16, %rd62, %rd63;
$L__BB7_157:
	membar.cta;
	ld.volatile.global.u32 	%r284, [%rd16];
	setp.eq.s32 	%p112, %r284, 0;
	@%p112 bra 	$L__BB7_157;
	and.b32  	%r1433, %r284, 1073741823;
	add.s32 	%r1805, %r1433, %r1805;
	setp.gt.s32 	%p113, %r284, -1;
	vote.sync.ballot.b32 	%r1803, %p113, %r1803;
	setp.gt.u32 	%p115, %r1802, 1;
	and.pred  	%p116, %p113, %p115;
	mov.u32 	%r1802, %r283;
	@%p116 bra 	$L__BB7_156;
	ld.shared.u64 	%rd238, [%r279];
$L__BB7_160:
	ld.param.u64 	%rd230, [_ZN3cub18CUB_300001_SM_10006detail10radix_sort29DeviceRadixSortOnesweepKernelINS1_5radix10policy_hubIiNS0_8NullTypeEyE10Policy1000ELNS0_9SortOrderE0EiS6_yiiNS1_21identity_decomposer_tEEEvPT5_SC_PT3_PKSD_PT1_PKSH_PT2_PKSL_T4_iiT6__param_0];
	or.b32  	%r1434, %r1805, -2147483648;
	cvta.to.global.u64 	%rd64, %rd230;
	shl.b32 	%r1435, %r3, 8;
	add.s32 	%r1436, %r1435, %r1;
	mul.wide.s32 	%rd65, %r1436, 4;
	add.s64 	%rd66, %rd64, %rd65;
	st.volatile.global.u32 	[%rd66], %r1434;
	sub.s32 	%r1437, %r1805, %r1759;
	cvt.s64.s32 	%rd67, %r1437;
	add.s64 	%rd68, %rd238, %rd67;
	st.shared.u64 	[%r279], %rd68;
$L__BB7_161:
	ld.param.u32 	%r1711, [_ZN3cub18CUB_300001_SM_10006detail10radix_sort29DeviceRadixSortOnesweepKernelINS1_5radix10policy_hubIiNS0_8NullTypeEyE10Policy1000ELNS0_9SortOrderE0EiS6_yiiNS1_21identity_decomposer_tEEEvPT5_SC_PT3_PKSD_PT1_PKSH_PT2_PKSL_T4_iiT6__param_8];
	ld.param.u64 	%rd233, [_ZN3cub18CUB_300001_SM_10006detail10radix_sort29DeviceRadixSortOnesweepKernelINS1_5radix10policy_hubIiNS0_8NullTypeEyE10Policy1000ELNS0_9SortOrderE0EiS6_yiiNS1_21identity_decomposer_tEEEvPT5_SC_PT3_PKSD_PT1_PKSH_PT2_PKSL_T4_iiT6__param_2];
	setp.gt.u32 	%p117, %r1, 255;
	mad.lo.s32 	%r288, %r3, 7296, 7296;
	setp.lt.s32 	%p118, %r288, %r1711;
	setp.eq.s64 	%p119, %rd233, 0;
	or.pred  	%p120, %p119, %p118;
	or.pred  	%p121, %p117, %p120;
	@%p121 bra 	$L__BB7_163;
	ld.param.u64 	%rd234, [_ZN3cub18CUB_300001_SM_10006detail10radix_sort29DeviceRadixSortOnesweepKernelINS1_5radix10policy_hubIiNS0_8NullTypeEyE10Policy1000ELNS0_9SortOrderE0EiS6_yiiNS1_21identity_decomposer_tEEEvPT5_SC_PT3_PKSD_PT1_PKSH_PT2_PKSL_T4_iiT6__param_2];
	ld.shared.u64 	%rd69, [%r279];
	cvt.s64.s32 	%rd70, %r1759;
	cvt.s64.s32 	%rd71, %r163;
	add.s64 	%rd72, %rd71, %rd70;
	add.s64 	%rd73, %rd72, %rd69;
	cvta.to.global.u64 	%rd74, %rd234;
	shl.b64 	%rd75, %rd7, 3;
	add.s64 	%rd76, %rd74, %rd75;
	st.global.u64 	[%rd76], %rd73;
$L__BB7_163:
	ld.param.u32 	%r1712, [_ZN3cub18CUB_300001_SM_10006detail10radix_sort29DeviceRadixSortOnesweepKernelINS1_5radix10policy_hubIiNS0_8NullTypeEyE10Policy1000ELNS0_9SortOrderE0EiS6_yiiNS1_21identity_decomposer_tEEEvPT5_SC_PT3_PKSD_PT1_PKSH_PT2_PKSL_T4_iiT6__param_8];
	shl.b32 	%r1438, %r1, 2;
	add.s32 	%r289, %r551, %r1438;
	setp.gt.s32 	%p122, %r288, %r1712;
	bar.sync 	0;
	@%p122 bra 	$L__BB7_165;
	ld.shared.u32 	%r1440, [%r289];
	shr.u32 	%r1441, %r1440, %r293;
	and.b32  	%r1442, %r1441, %r82;
	shl.b32 	%r1443, %r1442, 3;
	add.s32 	%r1445, %r551, 29184;
	add.s32 	%r1446, %r1445, %r1443;
	ld.shared.u64 	%rd77, [%r1446];
	add.s64 	%rd78, %rd77, %rd7;
	xor.b32  	%r1447, %r1440, -2147483648;
	shl.b64 	%rd79, %rd78, 2;
	add.s64 	%rd80, %rd1, %rd79;
	st.global.u32 	[%rd80], %r1447;
	bar.warp.sync 	-1;
	ld.shared.u32 	%r1448, [%r289+1536];
	shr.u32 	%r1449, %r1448, %r293;
	and.b32  	%r1450, %r1449, %r82;
	shl.b32 	%r1451, %r1450, 3;
	add.s32 	%r1452, %r1445, %r1451;
	ld.shared.u64 	%rd81, [%r1452];
	add.s64 	%rd82, %rd81, %rd7;
	xor.b32  	%r1453, %r1448, -2147483648;
	shl.b64 	%rd83, %rd82, 2;
	add.s64 	%rd84, %rd1, %rd83;
	st.global.u32 	[%rd84+1536], %r1453;
	bar.warp.sync 	-1;
	ld.shared.u32 	%r1454, [%r289+3072];
	shr.u32 	%r1455, %r1454, %r293;
	and.b32  	%r1456, %r1455, %r82;
	shl.b32 	%r1457, %r1456, 3;
	add.s32 	%r1458, %r1445, %r1457;
	ld.shared.u64 	%rd85, [%r1458];
	add.s64 	%rd86, %rd85, %rd7;
	xor.b32  	%r1459, %r1454, -2147483648;
	shl.b64 	%rd87, %rd86, 2;
	add.s64 	%rd88, %rd1, %rd87;
	st.global.u32 	[%rd88+3072], %r1459;
	bar.warp.sync 	-1;
	ld.shared.u32 	%r1460, [%r289+4608];
	shr.u32 	%r1461, %r1460, %r293;
	and.b32  	%r1462, %r1461, %r82;
	shl.b32 	%r1463, %r1462, 3;
	add.s32 	%r1464, %r1445, %r1463;
	ld.shared.u64 	%rd89, [%r1464];
	add.s64 	%rd90, %rd89, %rd7;
	xor.b32  	%r1465, %r1460, -2147483648;
	shl.b64 	%rd91, %rd90, 2;
	add.s64 	%rd92, %rd1, %rd91;
	st.global.u32 	[%rd92+4608], %r1465;
	bar.warp.sync 	-1;
	ld.shared.u32 	%r1466, [%r289+6144];
	shr.u32 	%r1467, %r1466, %r293;
	and.b32  	%r1468, %r1467, %r82;
	shl.b32 	%r1469, %r1468, 3;
	add.s32 	%r1470, %r1445, %r1469;
	ld.shared.u64 	%rd93, [%r1470];
	add.s64 	%rd94, %rd93, %rd7;
	xor.b32  	%r1471, %r1466, -2147483648;
	shl.b64 	%rd95, %rd94, 2;
	add.s64 	%rd96, %rd1, %rd95;
	st.global.u32 	[%rd96+6144], %r1471;
	bar.warp.sync 	-1;
	ld.shared.u32 	%r1472, [%r289+7680];
	shr.u32 	%r1473, %r1472, %r293;
	and.b32  	%r1474, %r1473, %r82;
	shl.b32 	%r1475, %r1474, 3;
	add.s32 	%r1476, %r1445, %r1475;
	ld.shared.u64 	%rd97, [%r1476];
	add.s64 	%rd98, %rd97, %rd7;
	xor.b32  	%r1477, %r1472, -2147483648;
	shl.b64 	%rd99, %rd98, 2;
	add.s64 	%rd100, %rd1, %rd99;
	st.global.u32 	[%rd100+7680], %r1477;
	bar.warp.sync 	-1;
	ld.shared.u32 	%r1478, [%r289+9216];
	shr.u32 	%r1479, %r1478, %r293;
	and.b32  	%r1480, %r1479, %r82;
	shl.b32 	%r1481, %r1480, 3;
	add.s32 	%r1482, %r1445, %r1481;
	ld.shared.u64 	%rd101, [%r1482];
	add.s64 	%rd102, %rd101, %rd7;
	xor.b32  	%r1483, %r1478, -2147483648;
	shl.b64 	%rd103, %rd102, 2;
	add.s64 	%rd104, %rd1, %rd103;
	st.global.u32 	[%rd104+9216], %r1483;
	bar.warp.sync 	-1;
	ld.shared.u32 	%r1484, [%r289+10752];
	shr.u32 	%r1485, %r1484, %r293;
	and.b32  	%r1486, %r1485, %r82;
	shl.b32 	%r1487, %r1486, 3;
	add.s32 	%r1488, %r1445, %r1487;
	ld.shared.u64 	%rd105, [%r1488];
	add.s64 	%rd106, %rd105, %rd7;
	xor.b32  	%r1489, %r1484, -2147483648;
	shl.b64 	%rd107, %rd106, 2;
	add.s64 	%rd108, %rd1, %rd107;
	st.global.u32 	[%rd108+10752], %r1489;
	bar.warp.sync 	-1;
	ld.shared.u32 	%r1490, [%r289+12288];
	shr.u32 	%r1491, %r1490, %r293;
	and.b32  	%r1492, %r1491, %r82;
	shl.b32 	%r1493, %r1492, 3;
	add.s32 	%r1494, %r1445, %r1493;
	ld.shared.u64 	%rd109, [%r1494];
	add.s64 	%rd110, %rd109, %rd7;
	xor.b32  	%r1495, %r1490, -2147483648;
	shl.b64 	%rd111, %rd110, 2;
	add.s64 	%rd112, %rd1, %rd111;
	st.global.u32 	[%rd112+12288], %r1495;
	bar.warp.sync 	-1;
	ld.shared.u32 	%r1496, [%r289+13824];
	shr.u32 	%r1497, %r1496, %r293;
	and.b32  	%r1498, %r1497, %r82;
	shl.b32 	%r1499, %r1498, 3;
	add.s32 	%r1500, %r1445, %r1499;
	ld.shared.u64 	%rd113, [%r1500];
	add.s64 	%rd114, %rd113, %rd7;
	xor.b32  	%r1501, %r1496, -2147483648;
	shl.b64 	%rd115, %rd114, 2;
	add.s64 	%rd116, %rd1, %rd115;
	st.global.u32 	[%rd116+13824], %r1501;
	bar.warp.sync 	-1;
	ld.shared.u32 	%r1502, [%r289+15360];
	shr.u32 	%r1503, %r1502, %r293;
	and.b32  	%r1504, %r1503, %r82;
	shl.b32 	%r1505, %r1504, 3;
	add.s32 	%r1506, %r1445, %r1505;
	ld.shared.u64 	%rd117, [%r1506];
	add.s64 	%rd118, %rd117, %rd7;
	xor.b32  	%r1507, %r1502, -2147483648;
	shl.b64 	%rd119, %rd118, 2;
	add.s64 	%rd120, %rd1, %rd119;
	st.global.u32 	[%rd120+15360], %r1507;
	bar.warp.sync 	-1;
	ld.shared.u32 	%r1508, [%r289+16896];
	shr.u32 	%r1509, %r1508, %r293;
	and.b32  	%r1510, %r1509, %r82;
	shl.b32 	%r1511, %r1510, 3;
	add.s32 	%r1512, %r1445, %r1511;
	ld.shared.u64 	%rd121, [%r1512];
	add.s64 	%rd122, %rd121, %rd7;
	xor.b32  	%r1513, %r1508, -2147483648;
	shl.b64 	%rd123, %rd122, 2;
	add.s64 	%rd124, %rd1, %rd123;
	st.global.u32 	[%rd124+16896], %r1513;
	bar.warp.sync 	-1;
	ld.shared.u32 	%r1514, [%r289+18432];
	shr.u32 	%r1515, %r1514, %r293;
	and.b32  	%r1516, %r1515, %r82;
	shl.b32 	%r1517, %r1516, 3;
	add.s32 	%r1518, %r1445, %r1517;
	ld.shared.u64 	%rd125, [%r1518];
	add.s64 	%rd126, %rd125, %rd7;
	xor.b32  	%r1519, %r1514, -2147483648;
	shl.b64 	%rd127, %rd126, 2;
	add.s64 	%rd128, %rd1, %rd127;
	st.global.u32 	[%rd128+18432], %r1519;
	bar.warp.sync 	-1;
	ld.shared.u32 	%r1520, [%r289+19968];
	shr.u32 	%r1521, %r1520, %r293;
	and.b32  	%r1522, %r1521, %r82;
	shl.b32 	%r1523, %r1522, 3;
	add.s32 	%r1524, %r1445, %r1523;
	ld.shared.u64 	%rd129, [%r1524];
	add.s64 	%rd130, %rd129, %rd7;
	xor.b32  	%r1525, %r1520, -2147483648;
	shl.b64 	%rd131, %rd130, 2;
	add.s64 	%rd132, %rd1, %rd131;
	st.global.u32 	[%rd132+19968], %r1525;
	bar.warp.sync 	-1;
	ld.shared.u32 	%r1526, [%r289+21504];
	shr.u32 	%r1527, %r1526, %r293;
	and.b32  	%r1528, %r1527, %r82;
	shl.b32 	%r1529, %r1528, 3;
	add.s32 	%r1530, %r1445, %r1529;
	ld.shared.u64 	%rd133, [%r1530];
	add.s64 	%rd134, %rd133, %rd7;
	xor.b32  	%r1531, %r1526, -2147483648;
	shl.b64 	%rd135, %rd134, 2;
	add.s64 	%rd136, %rd1, %rd135;
	st.global.u32 	[%rd136+21504], %r1531;
	bar.warp.sync 	-1;
	ld.shared.u32 	%r1532, [%r289+23040];
	shr.u32 	%r1533, %r1532, %r293;
	and.b32  	%r1534, %r1533, %r82;
	shl.b32 	%r1535, %r1534, 3;
	add.s32 	%r1536, %r1445, %r1535;
	ld.shared.u64 	%rd137, [%r1536];
	add.s64 	%rd138, %rd137, %rd7;
	xor.b32  	%r1537, %r1532, -2147483648;
	shl.b64 	%rd139, %rd138, 2;
	add.s64 	%rd140, %rd1, %rd139;
	st.global.u32 	[%rd140+23040], %r1537;
	bar.warp.sync 	-1;
	ld.shared.u32 	%r1538, [%r289+24576];
	shr.u32 	%r1539, %r1538, %r293;
	and.b32  	%r1540, %r1539, %r82;
	shl.b32 	%r1541, %r1540, 3;
	add.s32 	%r1542, %r1445, %r1541;
	ld.shared.u64 	%rd141, [%r1542];
	add.s64 	%rd142, %rd141, %rd7;
	xor.b32  	%r1543, %r1538, -2147483648;
	shl.b64 	%rd143, %rd142, 2;
	add.s64 	%rd144, %rd1, %rd143;
	st.global.u32 	[%rd144+24576], %r1543;
	bar.warp.sync 	-1;
	ld.shared.u32 	%r1544, [%r289+26112];
	shr.u32 	%r1545, %r1544, %r293;
	and.b32  	%r1546, %r1545, %r82;
	shl.b32 	%r1547, %r1546, 3;
	add.s32 	%r1548, %r1445, %r1547;
	ld.shared.u64 	%rd145, [%r1548];
	add.s64 	%rd146, %rd145, %rd7;
	xor.b32  	%r1549, %r1544, -2147483648;
	shl.b64 	%rd147, %rd146, 2;
	add.s64 	%rd148, %rd1, %rd147;
	st.global.u32 	[%rd148+26112], %r1549;
	bar.warp.sync 	-1;
	ld.shared.u32 	%r1550, [%r289+27648];
	shr.u32 	%r1551, %r1550, %r293;
	and.b32  	%r1552, %r1551, %r82;
	shl.b32 	%r1553, %r1552, 3;
	add.s32 	%r1554, %r1445, %r1553;
	ld.shared.u64 	%rd149, [%r1554];
	add.s64 	%rd150, %rd149, %rd7;
	xor.b32  	%r1555, %r1550, -2147483648;
	shl.b64 	%rd151, %rd150, 2;
	add.s64 	%rd152, %rd1, %rd151;
	st.global.u32 	[%rd152+27648], %r1555;
	bar.warp.sync 	-1;
	bra.uni 	$L__BB7_204;
$L__BB7_165:
	ld.param.u32 	%r1713, [_ZN3cub18CUB_300001_SM_10006detail10radix_sort29DeviceRadixSortOnesweepKernelINS1_5radix10policy_hubIiNS0_8NullTypeEyE10Policy1000ELNS0_9SortOrderE0EiS6_yiiNS1_21identity_decomposer_tEEEvPT5_SC_PT3_PKSD_PT1_PKSH_PT2_PKSL_T4_iiT6__param_8];
	mad.lo.s32 	%r290, %r3, -7296, %r1713;
	setp.ge.s32 	%p123, %r1, %r290;
	@%p123 bra 	$L__BB7_167;
	ld.shared.u32 	%r1556, [%r289];
	shr.u32 	%r1557, %r1556, %r293;
	and.b32  	%r1558, %r1557, %r82;
	shl.b32 	%r1559, %r1558, 3;
	add.s32 	%r1561, %r551, %r1559;
	ld.shared.u64 	%rd153, [%r1561+29184];
	xor.b32  	%r1562, %r1556, -2147483648;
	add.s64 	%rd154, %rd153, %rd7;
	shl.b64 	%rd155, %rd154, 2;
	add.s64 	%rd156, %rd1, %rd155;
	st.global.u32 	[%rd156], %r1562;
$L__BB7_167:
	bar.warp.sync 	-1;
	add.s32 	%r1563, %r1, 384;
	setp.ge.s32 	%p124, %r1563, %r290;
	@%p124 bra 	$L__BB7_169;
	ld.shared.u32 	%r1564, [%r289+1536];
	shr.u32 	%r1565, %r1564, %r293;
	and.b32  	%r1566, %r1565, %r82;
	shl.b32 	%r1567, %r1566, 3;
	add.s32 	%r1569, %r551, %r1567;
	ld.shared.u64 	%rd157, [%r1569+29184];
	xor.b32  	%r1570, %r1564, -2147483648;
	add.s64 	%rd158, %rd157, %rd7;
	shl.b64 	%rd159, %rd158, 2;
	add.s64 	%rd160, %rd1, %rd159;
	st.global.u32 	[%rd160+1536], %r1570;
$L__BB7_169:
	bar.warp.sync 	-1;
	add.s32 	%r1571, %r1, 768;
	setp.ge.s32 	%p125, %r1571, %r290;
	@%p125 bra 	$L__BB7_171;
	ld.shared.u32 	%r1572, [%r289+3072];
	shr.u32 	%r1573, %r1572, %r293;
	and.b32  	%r1574, %r1573, %r82;
	shl.b32 	%r1575, %r1574, 3;
	add.s32 	%r1577, %r551, %r1575;
	ld.shared.u64 	%rd161, [%r1577+29184];
	xor.b32  	%r1578, %r1572, -2147483648;
	add.s64 	%rd162, %rd161, %rd7;
	shl.b64 	%rd163, %rd162, 2;
	add.s64 	%rd164, %rd1, %rd163;
	st.global.u32 	[%rd164+3072], %r1578;
$L__BB7_171:
	bar.warp.sync 	-1;
	add.s32 	%r1579, %r1, 1152;
	setp.ge.s32 	%p126, %r1579, %r290;
	@%p126 bra 	$L__BB7_173;
	ld.shared.u32 	%r1580, [%r289+4608];
	shr.u32 	%r1581, %r1580, %r293;
	and.b32  	%r1582, %r1581, %r82;
	shl.b32 	%r1583, %r1582, 3;
	add.s32 	%r1585, %r551, %r1583;
	ld.shared.u64 	%rd165, [%r1585+29184];
	xor.b32  	%r1586, %r1580, -2147483648;
	add.s64 	%rd166, %rd165, %rd7;
	shl.b64 	%rd167, %rd166, 2;
	add.s64 	%rd168, %rd1, %rd167;
	st.global.u32 	[%rd168+4608], %r1586;
$L__BB7_173:
	bar.warp.sync 	-1;
	add.s32 	%r1587, %r1, 1536;
	setp.ge.s32 	%p127, %r1587, %r290;
	@%p127 bra 	$L__BB7_175;
	ld.shared.u32 	%r1588, [%r289+6144];
	shr.u32 	%r1589, %r1588, %r293;
	and.b32  	%r1590, %r1589, %r82;
	shl.b32 	%r1591, %r1590, 3;
	add.s32 	%r1593, %r551, %r1591;
	ld.shared.u64 	%rd169, [%r1593+29184];
	xor.b32  	%r1594, %r1588, -2147483648;
	add.s64 	%rd170, %rd169, %rd7;
	shl.b64 	%rd171, %rd170, 2;
	add.s64 	%rd172, %rd1, %rd171;
	st.global.u32 	[%rd172+6144], %r1594;
$L__BB7_175:
	bar.warp.sync 	-1;
	add.s32 	%r1595, %r1, 1920;
	setp.ge.s32 	%p128, %r1595, %r290;
	@%p128 bra 	$L__BB7_177;
	ld.shared.u32 	%r1596, [%r289+7680];
	shr.u32 	%r1597, %r1596, %r293;
	and.b32  	%r1598, %r1597, %r82;
	shl.b32 	%r1599, %r1598, 3;
	add.s32 	%r1601, %r551, %r1599;
	ld.shared.u64 	%rd173, [%r1601+29184];
	xor.b32  	%r1602, %r1596, -2147483648;
	add.s64 	%rd174, %rd173, %rd7;
	shl.b64 	%rd175, %rd174, 2;
	add.s64 	%rd176, %rd1, %rd175;
	st.global.u32 	[%rd176+7680], %r1602;
$L__BB7_177:
	bar.warp.sync 	-1;
	add.s32 	%r1603, %r1, 2304;
	setp.ge.s32 	%p129, %r1603, %r290;
	@%p129 bra 	$L__BB7_179;
	ld.shared.u32 	%r1604, [%r289+9216];
	shr.u32 	%r1605, %r1604, %r293;
	and.b32  	%r1606, %r1605, %r82;
	shl.b32 	%r1607, %r1606, 3;
	add.s32 	%r1609, %r551, %r1607;
	ld.shared.u64 	%rd177, [%r1609+29184];
	xor.b32  	%r1610, %r1604, -2147483648;
	add.s64 	%rd178, %rd177, %rd7;
	shl.b64 	%rd179, %rd178, 2;
	add.s64 	%rd180, %rd1, %rd179;
	st.global.u32 	[%rd180+9216], %r1610;
$L__BB7_179:
	bar.warp.sync 	-1;
	add.s32 	%r1611, %r1, 2688;
	setp.ge.s32 	%p130, %r1611, %r290;
	@%p130 bra 	$L__BB7_181;
	ld.shared.u32 	%r1612, [%r289+10752];
	shr.u32 	%r1613, %r1612, %r293;
	and.b32  	%r1614, %r1613, %r82;
	shl.b32 	%r1615, %r1614, 3;
	add.s32 	%r1617, %r551, %r1615;
	ld.shared.u64 	%rd181, [%r1617+29184];
	xor.b32  	%r1618, %r1612, -2147483648;
	add.s64 	%rd182, %rd181, %rd7;
	shl.b64 	%rd183, %rd182, 2;
	add.s64 	%rd184, %rd1, %rd183;
	st.global.u32 	[%rd184+10752], %r1618;
$L__BB7_181:
	bar.warp.sync 	-1;
	or.b32  	%r1619, %r1, 3072;
	setp.ge.s32 	%p131, %r1619, %r290;
	@%p131 bra 	$L__BB7_183;
	ld.shared.u32 	%r1620, [%r289+12288];
	shr.u32 	%r1621, %r1620, %r293;
	and.b32  	%r1622, %r1621, %r82;
	shl.b32 	%r1623, %r1622, 3;
	add.s32 	%r1625, %r551, %r1623;
	ld.shared.u64 	%rd185, [%r1625+29184];
	xor.b32  	%r1626, %r1620, -2147483648;
	add.s64 	%rd186, %rd185, %rd7;
	shl.b64 	%rd187, %rd186, 2;
	add.s64 	%rd188, %rd1, %rd187;
	st.global.u32 	[%rd188+12288], %r1626;
$L__BB7_183:
	bar.warp.sync 	-1;
	add.s32 	%r1627, %r1, 3456;
	setp.ge.s32 	%p132, %r1627, %r290;
	@%p132 bra 	$L__BB7_185;
	ld.shared.u32 	%r1628, [%r289+13824];
	shr.u32 	%r1629, %r1628, %r293;
	and.b32  	%r1630, %r1629, %r82;
	shl.b32 	%r1631, %r1630, 3;
	add.s32 	%r1633, %r551, %r1631;
	ld.shared.u64 	%rd189, [%r1633+29184];
	xor.b32  	%r1634, %r1628, -2147483648;
	add.s64 	%rd190, %rd189, %rd7;
	shl.b64 	%rd191, %rd190, 2;
	add.s64 	%rd192, %rd1, %rd191;
	st.global.u32 	[%rd192+13824], %r1634;
$L__BB7_185:
	bar.warp.sync 	-1;
	add.s32 	%r1635, %r1, 3840;
	setp.ge.s32 	%p133, %r1635, %r290;
	@%p133 bra 	$L__BB7_187;
	ld.shared.u32 	%r1636, [%r289+15360];
	shr.u32 	%r1637, %r1636, %r293;
	and.b32  	%r1638, %r1637, %r82;
	shl.b32 	%r1639, %r1638, 3;
	add.s32 	%r1641, %r551, %r1639;
	ld.shared.u64 	%rd193, [%r1641+29184];
	xor.b32  	%r1642, %r1636, -2147483648;
	add.s64 	%rd194, %rd193, %rd7;
	shl.b64 	%rd195, %rd194, 2;
	add.s64 	%rd196, %rd1, %rd195;
	st.global.u32 	[%rd196+15360], %r1642;
$L__BB7_187:
	bar.warp.sync 	-1;
	add.s32 	%r1643, %r1, 4224;
	setp.ge.s32 	%p134, %r1643, %r290;
	@%p134 bra 	$L__BB7_189;
	ld.shared.u32 	%r1644, [%r289+16896];
	shr.u32 	%r1645, %r1644, %r293;
	and.b32  	%r1646, %r1645, %r82;
	shl.b32 	%r1647, %r1646, 3;
	add.s32 	%r1649, %r551, %r1647;
	ld.shared.u64 	%rd197, [%r1649+29184];
	xor.b32  	%r1650, %r1644, -2147483648;
	add.s64 	%rd198, %rd197, %rd7;
	shl.b64 	%rd199, %rd198, 2;
	add.s64 	%rd200, %rd1, %rd199;
	st.global.u32 	[%rd200+16896], %r1650;
$L__BB7_189:
	bar.warp.sync 	-1;
	add.s32 	%r1651, %r1, 4608;
	setp.ge.s32 	%p135, %r1651, %r290;
	@%p135 bra 	$L__BB7_191;
	ld.shared.u32 	%r1652, [%r289+18432];
	shr.u32 	%r1653, %r1652, %r293;
	and.b32  	%r1654, %r1653, %r82;
	shl.b32 	%r1655, %r1654, 3;
	add.s32 	%r1657, %r551, %r1655;
	ld.shared.u64 	%rd201, [%r1657+29184];
	xor.b32  	%r1658, %r1652, -2147483648;
	add.s64 	%rd202, %rd201, %rd7;
	shl.b64 	%rd203, %rd202, 2;
	add.s64 	%rd204, %rd1, %rd203;
	st.global.u32 	[%rd204+18432], %r1658;
$L__BB7_191:
	bar.warp.sync 	-1;
	add.s32 	%r1659, %r1, 4992;
	setp.ge.s32 	%p136, %r1659, %r290;
	@%p136 bra 	$L__BB7_193;
	ld.shared.u32 	%r1660, [%r289+19968];
	shr.u32 	%r1661, %r1660, %r293;
	and.b32  	%r1662, %r1661, %r82;
	shl.b32 	%r1663, %r1662, 3;
	add.s32 	%r1665, %r551, %r1663;
	ld.shared.u64 	%rd205, [%r1665+29184];
	xor.b32  	%r1666, %r1660, -2147483648;
	add.s64 	%rd206, %rd205, %rd7;
	shl.b64 	%rd207, %rd206, 2;
	add.s64 	%rd208, %rd1, %rd207;
	st.global.u32 	[%rd208+19968], %r1666;
$L__BB7_193:
	bar.warp.sync 	-1;
	add.s32 	%r1667, %r1, 5376;
	setp.ge.s32 	%p137, %r1667, %r290;
	@%p137 bra 	$L__BB7_195;
	ld.shared.u32 	%r1668, [%r289+21504];
	shr.u32 	%r1669, %r1668, %r293;
	and.b32  	%r1670, %r1669, %r82;
	shl.b32 	%r1671, %r1670, 3;
	add.s32 	%r1673, %r551, %r1671;
	ld.shared.u64 	%rd209, [%r1673+29184];
	xor.b32  	%r1674, %r1668, -2147483648;
	add.s64 	%rd210, %rd209, %rd7;
	shl.b64 	%rd211, %rd210, 2;
	add.s64 	%rd212, %rd1, %rd211;
	st.global.u32 	[%rd212+21504], %r1674;
$L__BB7_195:
	bar.warp.sync 	-1;
	add.s32 	%r1675, %r1, 5760;
	setp.ge.s32 	%p138, %r1675, %r290;
	@%p138 bra 	$L__BB7_197;
	ld.shared.u32 	%r1676, [%r289+23040];
	shr.u32 	%r1677, %r1676, %r293;
	and.b32  	%r1678, %r1677, %r82;
	shl.b32 	%r1679, %r1678, 3;
	add.s32 	%r1681, %r551, %r1679;
	ld.shared.u64 	%rd213, [%r1681+29184];
	xor.b32  	%r1682, %r1676, -2147483648;
	add.s64 	%rd214, %rd213, %rd7;
	shl.b64 	%rd215, %rd214, 2;
	add.s64 	%rd216, %rd1, %rd215;
	st.global.u32 	[%rd216+23040], %r1682;
$L__BB7_197:
	bar.warp.sync 	-1;
	or.b32  	%r1683, %r1, 6144;
	setp.ge.s32 	%p139, %r1683, %r290;
	@%p139 bra 	$L__BB7_199;
	ld.shared.u32 	%r1684, [%r289+24576];
	shr.u32 	%r1685, %r1684, %r293;
	and.b32  	%r1686, %r1685, %r82;
	shl.b32 	%r1687, %r1686, 3;
	add.s32 	%r1689, %r551, %r1687;
	ld.shared.u64 	%rd217, [%r1689+29184];
	xor.b32  	%r1690, %r1684, -2147483648;
	add.s64 	%rd218, %rd217, %rd7;
	shl.b64 	%rd219, %rd218, 2;
	add.s64 	%rd220, %rd1, %rd219;
	st.global.u32 	[%rd220+24576], %r1690;
$L__BB7_199:
	bar.warp.sync 	-1;
	add.s32 	%r1691, %r1, 6528;
	setp.ge.s32 	%p140, %r1691, %r290;
	@%p140 bra 	$L__BB7_201;
	ld.shared.u32 	%r1692, [%r289+26112];
	shr.u32 	%r1693, %r1692, %r293;
	and.b32  	%r1694, %r1693, %r82;
	shl.b32 	%r1695, %r1694, 3;
	add.s32 	%r1697, %r551, %r1695;
	ld.shared.u64 	%rd221, [%r1697+29184];
	xor.b32  	%r1698, %r1692, -2147483648;
	add.s64 	%rd222, %rd221, %rd7;
	shl.b64 	%rd223, %rd222, 2;
	add.s64 	%rd224, %rd1, %rd223;
	st.global.u32 	[%rd224+26112], %r1698;
$L__BB7_201:
	bar.warp.sync 	-1;
	add.s32 	%r1699, %r1, 6912;
	ld.shared.u32 	%r291, [%r289+27648];
	shr.u32 	%r1700, %r291, %r293;
	and.b32  	%r1701, %r1700, %r82;
	shl.b32 	%r1702, %r1701, 3;
	add.s32 	%r1704, %r551, %r1702;
	ld.shared.u64 	%rd225, [%r1704+29184];
	add.s64 	%rd19, %rd225, %rd7;
	setp.ge.s32 	%p141, %r1699, %r290;
	@%p141 bra 	$L__BB7_203;
	xor.b32  	%r1705, %r291, -2147483648;
	shl.b64 	%rd226, %rd19, 2;
	add.s64 	%rd227, %rd1, %rd226;
	st.global.u32 	[%rd227+27648], %r1705;
$L__BB7_203:
	bar.warp.sync 	-1;
$L__BB7_204:
	ret;

}


// ===== COMPILED SASS (sm_100) =====

	.target	sm_100

	.elftype	@"ET_EXEC"


//--------------------- .note.nv.tkinfo           --------------------------
	.section	.note.nv.tkinfo,"",@"SHT_NOTE"
	.sectionflags	@"SHF_NOTE_NV_TKINFO"
	.tkinfo
        /*0018*/ 	.word	0x00000002
        /*0030*/ 	.string	""
        /*0030*/ 	.string	"ptxas"
        /*0030*/ 	.string	"Cuda compilation tools, release 13.0, V13.0.88"
        /*0030*/ 	.string	"Build cuda_13.0.r13.0/compiler.36424714_0"
        /*0030*/ 	.string	"-arch sm_100 -m 64 "



//--------------------- .note.nv.cuinfo           --------------------------
	.section	.note.nv.cuinfo,"",@"SHT_NOTE"
	.sectionflags	@"SHF_NOTE_NV_CUINFO"
        /*0018*/ 	.short	0x0002
        /*001a*/ 	.short	0x0064
        /*001c*/ 	.short	0x0082
	.zero		2


//--------------------- .nv.info                  --------------------------
	.section	.nv.info,"",@"SHT_CUDA_INFO"
	.align	4


	//----- nvinfo : EIATTR_REGCOUNT
	.align		4
        /*0000*/ 	.byte	0x04, 0x2f
        /*0002*/ 	.short	(.L_46 - .L_45)
	.align		4
.L_45:
        /*0004*/ 	.word	index@(_Z18mergeSortAndMerge1Piii)
        /*0008*/ 	.word	0x00000020


	//----- nvinfo : EIATTR_FRAME_SIZE
	.align		4
.L_46:
        /*000c*/ 	.byte	0x04, 0x11
        /*000e*/ 	.short	(.L_48 - .L_47)
	.align		4
.L_47:
        /*0010*/ 	.word	index@(_Z18mergeSortAndMerge1Piii)
        /*0014*/ 	.word	0x00000000


	//----- nvinfo : EIATTR_REGCOUNT
	.align		4
.L_48:
        /*0018*/ 	.byte	0x04, 0x2f
        /*001a*/ 	.short	(.L_50 - .L_49)
	.align		4
.L_49:
        /*001c*/ 	.word	index@(_Z17mergeSortAndMergePiS_ii)
        /*0020*/ 	.word	0x00000018


	//----- nvinfo : EIATTR_FRAME_SIZE
	.align		4
.L_50:
        /*0024*/ 	.byte	0x04, 0x11
        /*0026*/ 	.short	(.L_52 - .L_51)
	.align		4
.L_51:
        /*0028*/ 	.word	index@(_Z17mergeSortAndMergePiS_ii)
        /*002c*/ 	.word	0x00000000


	//----- nvinfo : EIATTR_REGCOUNT
	.align		4
.L_52:
        /*0030*/ 	.byte	0x04, 0x2f
        /*0032*/ 	.short	(.L_54 - .L_53)
	.align		4
.L_53:
        /*0034*/ 	.word	index@(_ZN3cub18CUB_300001_SM_10006detail11EmptyKernelIvEEvv)
        /*0038*/ 	.word	0x00000004


	//----- nvinfo : EIATTR_FRAME_SIZE
	.align		4
.L_54:
        /*003c*/ 	.byte	0x04, 0x11
        /*003e*/ 	.short	(.L_56 - .L_55)
	.align		4
.L_55:
        /*0040*/ 	.word	index@(_ZN3cub18CUB_300001_SM_10006detail11EmptyKernelIvEEvv)
        /*0044*/ 	.word	0x00000000


	//----- nvinfo : EIATTR_REGCOUNT
	.align		4
.L_56:
        /*0048*/ 	.byte	0x04, 0x2f
        /*004a*/ 	.short	(.L_58 - .L_57)
	.align		4
.L_57:
        /*004c*/ 	.word	index@(_ZN3cub18CUB_300001_SM_10006detail8for_each13static_kernelINS2_12policy_hub_t12policy_500_tEmN6thrust24THRUST_300001_SM_1000_NS8cuda_cub20__uninitialized_fill7functorINS7_10device_ptrIiEEiEEEEvT0_T1_)
        /*0050*/ 	.word	0x00000008


	//----- nvinfo : EIATTR_FRAME_SIZE
	.align		4
.L_58:
        /*0054*/ 	.byte	0x04, 0x11
        /*0056*/ 	.short	(.L_60 - .L_59)
	.align		4
.L_59:
        /*0058*/ 	.word	index@(_ZN3cub18CUB_300001_SM_10006detail8for_each13static_kernelINS2_12policy_hub_t12policy_500_tEmN6thrust24THRUST_300001_SM_1000_NS8cuda_cub20__uninitialized_fill7functorINS7_10device_ptrIiEEiEEEEvT0_T1_)
        /*005c*/ 	.word	0x00000000


	//----- nvinfo : EIATTR_REGCOUNT
	.align		4
.L_60:
        /*0060*/ 	.byte	0x04, 0x2f
        /*0062*/ 	.short	(.L_62 - .L_61)
	.align		4
.L_61:
        /*0064*/ 	.word	index@(_ZN3cub18CUB_300001_SM_10006detail10radix_sort31DeviceRadixSortSingleTileKernelINS1_5radix10policy_hubIiNS0_8NullTypeEyE10Policy1000ELNS0_9SortOrderE0EiS6_yNS1_21identity_decomposer_tEEEvPKT1_PSB_PKT2_PSF_T3_iiT4_)
        /*0068*/ 	.word	0x0000007f


	//----- nvinfo : EIATTR_FRAME_SIZE
	.align		4
.L_62:
        /*006c*/ 	.byte	0x04, 0x11
        /*006e*/ 	.short	(.L_64 - .L_63)
	.align		4
.L_63:
        /*0070*/ 	.word	index@(_ZN3cub18CUB_300001_SM_10006detail10radix_sort31DeviceRadixSortSingleTileKernelINS1_5radix10policy_hubIiNS0_8NullTypeEyE10Policy1000ELNS0_9SortOrderE0EiS6_yNS1_21identity_decomposer_tEEEvPKT1_PSB_PKT2_PSF_T3_iiT4_)
        /*0074*/ 	.word	0x00000000


	//----- nvinfo : EIATTR_REGCOUNT
	.align		4
.L_64:
        /*0078*/ 	.byte	0x04, 0x2f
        /*007a*/ 	.short	(.L_66 - .L_65)
	.align		4
.L_65:
        /*007c*/ 	.word	index@(_ZN3cub18CUB_300001_SM_10006detail10radix_sort30DeviceRadixSortHistogramKernelINS1_5radix10policy_hubIiNS0_8NullTypeEyE10Policy1000ELNS0_9SortOrderE0EiyNS1_21identity_decomposer_tEEEvPT2_PKT1_SB_iiT3_)
        /*0080*/ 	.word	0x00000020


	//----- nvinfo : EIATTR_FRAME_SIZE
	.align		4
.L_66:
        /*0084*/ 	.byte	0x04, 0x11
        /*0086*/ 	.short	(.L_68 - .L_67)
	.align		4
.L_67:
        /*0088*/ 	.word	index@(_ZN3cub18CUB_300001_SM_10006detail10radix_sort30DeviceRadixSortHistogramKernelINS1_5radix10policy_hubIiNS0_8NullTypeEyE10Policy1000ELNS0_9SortOrderE0EiyNS1_21identity_decomposer_tEEEvPT2_PKT1_SB_iiT3_)
        /*008c*/ 	.word	0x00000000


	//----- nvinfo : EIATTR_REGCOUNT
	.align		4
.L_68:
        /*0090*/ 	.byte	0x04, 0x2f
        /*0092*/ 	.short	(.L_70 - .L_69)
	.align		4
.L_69:
        /*0094*/ 	.word	index@(_ZN3cub18CUB_300001_SM_10006detail10radix_sort33DeviceRadixSortExclusiveSumKernelINS1_5radix10policy_hubIiNS0_8NullTypeEyE10Policy1000EyEEvPT0_)
        /*0098*/ 	.word	0x00000020


	//----- nvinfo : EIATTR_FRAME_SIZE
	.align		4
.L_70:
        /*009c*/ 	.byte	0x04, 0x11
        /*009e*/ 	.short	(.L_72 - .L_71)
	.align		4
.L_71:
        /*00a0*/ 	.word	index@(_ZN3cub18CUB_300001_SM_10006detail10radix_sort33DeviceRadixSortExclusiveSumKernelINS1_5radix10policy_hubIiNS0_8NullTypeEyE10Policy1000EyEEvPT0_)
        /*00a4*/ 	.word	0x00000000


	//----- nvinfo : EIATTR_REGCOUNT
	.align		4
.L_72:
        /*00a8*/ 	.byte	0x04, 0x2f
        /*00aa*/ 	.short	(.L_74 - .L_73)
	.align		4
.L_73:
        /*00ac*/ 	.word	index@(_ZN3cub18CUB_300001_SM_10006detail10radix_sort29DeviceRadixSortOnesweepKernelINS1_5radix10policy_hubIiNS0_8NullTypeEyE10Policy1000ELNS0_9SortOrderE0EiS6_yiiNS1_21identity_decomposer_tEEEvPT5_SC_PT3_PKSD_PT1_PKSH_PT2_PKSL_T4_iiT6_)
        /*00b0*/ 	.word	0x00000038


	//----- nvinfo : EIATTR_FRAME_SIZE
	.align		4
.L_74:
        /*00b4*/ 	.byte	0x04, 0x11
        /*00b6*/ 	.short	(.L_76 - .L_75)
	.align		4
.L_75:
        /*00b8*/ 	.word	index@(_ZN3cub18CUB_300001_SM_10006detail10radix_sort29DeviceRadixSortOnesweepKernelINS1_5radix10policy_hubIiNS0_8NullTypeEyE10Policy1000ELNS0_9SortOrderE0EiS6_yiiNS1_21identity_decomposer_tEEEvPT5_SC_PT3_PKSD_PT1_PKSH_PT2_PKSL_T4_iiT6_)
        /*00bc*/ 	.word	0x00000000


	//----- nvinfo : EIATTR_MIN_STACK_SIZE
	.align		4
.L_76:
        /*00c0*/ 	.byte	0x04, 0x12
        /*00c2*/ 	.short	(.L_78 - .L_77)
	.align		4
.L_77:
        /*00c4*/ 	.word	index@(_ZN3cub18CUB_300001_SM_10006detail10radix_sort29DeviceRadixSortOnesweepKernelINS1_5radix10policy_hubIiNS0_8NullTypeEyE10Policy1000ELNS0_9SortOrderE0EiS6_yiiNS1_21identity_decomposer_tEEEvPT5_SC_PT3_PKSD_PT1_PKSH_PT2_PKSL_T4_iiT6_)
        /*00c8*/ 	.word	0x00000000


	//----- nvinfo : EIATTR_MIN_STACK_SIZE
	.align		4
.L_78:
        /*00cc*/ 	.byte	0x04, 0x12
        /*00ce*/ 	.short	(.L_80 - .L_79)
	.align		4
.L_79:
        /*00d0*/ 	.word	index@(_ZN3cub18CUB_300001_SM_10006detail10radix_sort33DeviceRadixSortExclusiveSumKernelINS1_5radix10policy_hubIiNS0_8NullTypeEyE10Policy1000EyEEvPT0_)
        /*00d4*/ 	.word	0x00000000


	//----- nvinfo : EIATTR_MIN_STACK_SIZE
	.align		4
.L_80:
        /*00d8*/ 	.byte	0x04, 0x12
        /*00da*/ 	.short	(.L_82 - .L_81)
	.align		4
.L_81:
        /*00dc*/ 	.word	index@(_ZN3cub18CUB_300001_SM_10006detail10radix_sort30DeviceRadixSortHistogramKernelINS1_5radix10policy_hubIiNS0_8NullTypeEyE10Policy1000ELNS0_9SortOrderE0EiyNS1_21identity_decomposer_tEEEvPT2_PKT1_SB_iiT3_)
        /*00e0*/ 	.word	0x00000000


	//----- nvinfo : EIATTR_MIN_STACK_SIZE
	.align		4
.L_82:
        /*00e4*/ 	.byte	0x04, 0x12
        /*00e6*/ 	.short	(.L_84 - .L_83)
	.align		4
.L_83:
        /*00e8*/ 	.word	index@(_ZN3cub18CUB_300001_SM_10006detail10radix_sort31DeviceRadixSortSingleTileKernelINS1_5radix10policy_hubIiNS0_8NullTypeEyE10Policy1000ELNS0_9SortOrderE0EiS6_yNS1_21identity_decomposer_tEEEvPKT1_PSB_PKT2_PSF_T3_iiT4_)
        /*00ec*/ 	.word	0x00000000


	//----- nvinfo : EIATTR_MIN_STACK_SIZE
	.align		4
.L_84:
        /*00f0*/ 	.byte	0x04, 0x12
        /*00f2*/ 	.short	(.L_86 - .L_85)
	.align		4
.L_85:
        /*00f4*/ 	.word	index@(_ZN3cub18CUB_300001_SM_10006detail8for_each13static_kernelINS2_12policy_hub_t12policy_500_tEmN6thrust24THRUST_300001_SM_1000_NS8cuda_cub20__uninitialized_fill7functorINS7_10device_ptrIiEEiEEEEvT0_T1_)
        /*00f8*/ 	.word	0x00000000


	//----- nvinfo : EIATTR_MIN_STACK_SIZE
	.align		4
.L_86:
        /*00fc*/ 	.byte	0x04, 0x12
        /*00fe*/ 	.short	(.L_88 - .L_87)
	.align		4
.L_87:
        /*0100*/ 	.word	index@(_ZN3cub18CUB_300001_SM_10006detail11EmptyKernelIvEEvv)
        /*0104*/ 	.word	0x00000000


	//----- nvinfo : EIATTR_MIN_STACK_SIZE
	.align		4
.L_88:
        /*0108*/ 	.byte	0x04, 0x12
        /*010a*/ 	.short	(.L_90 - .L_89)
	.align		4
.L_89:
        /*010c*/ 	.word	index@(_Z17mergeSortAndMergePiS_ii)
        /*0110*/ 	.word	0x00000000


	//----- nvinfo : EIATTR_MIN_STACK_SIZE
	.align		4
.L_90:
        /*0114*/ 	.byte	0x04, 0x12
        /*0116*/ 	.short	(.L_92 - .L_91)
	.align		4
.L_91:
        /*0118*/ 	.word	index@(_Z18mergeSortAndMerge1Piii)
        /*011c*/ 	.word	0x00000000
.L_92:


//--------------------- .nv.compat                --------------------------
	.section	.nv.compat,"",@"SHT_CUDA_COMPAT_INFO"
	.align	4
        /*0000*/ 	.byte	0x02, 0x09, 0x00, 0x00, 0x02, 0x02, 0x01, 0x00, 0x02, 0x05, 0x05, 0x00, 0x03, 0x07, 0x01, 0x01
        /*0010*/ 	.byte	0x02, 0x03, 0x00, 0x00, 0x02, 0x06, 0x01, 0x00, 0x04, 0x0b, 0x08, 0x00, 0x09, 0x00, 0x00, 0x00
        /*0020*/ 	.byte	0x00, 0x00, 0x00, 0x00


//--------------------- .nv.info._ZN3cub18CUB_300001_SM_10006detail10radix_sort29DeviceRadixSortOnesweepKernelINS1_5radix10policy_hubIiNS0_8NullTypeEyE10Policy1000ELNS0_9SortOrderE0EiS6_yiiNS1_21identity_decomposer_tEEEvPT5_SC_PT3_PKSD_PT1_PKSH_PT2_PKSL_T4_iiT6_ --------------------------
	.section	.nv.info._ZN3cub18CUB_300001_SM_10006detail10radix_sort29DeviceRadixSortOnesweepKernelINS1_5radix10policy_hubIiNS0_8NullTypeEyE10Policy1000ELNS0_9SortOrderE0EiS6_yiiNS1_21identity_decomposer_tEEEvPT5_SC_PT3_PKSD_PT1_PKSH_PT2_PKSL_T4_iiT6_,"",@"SHT_CUDA_INFO"
	.sectionflags	@""
	.align	4


	//----- nvinfo : EIATTR_CUDA_API_VERSION
	.align		4
        /*0000*/ 	.byte	0x04, 0x37
        /*0002*/ 	.short	(.L_94 - .L_93)
.L_93:
        /*0004*/ 	.word	0x00000082


	//----- nvinfo : EIATTR_KPARAM_INFO
	.align		4
.L_94:
        /*0008*/ 	.byte	0x04, 0x17
        /*000a*/ 	.short	(.L_96 - .L_95)
.L_95:
        /*000c*/ 	.word	0x00000000
        /*0010*/ 	.short	0x000b
        /*0012*/ 	.short	0x004c
        /*0014*/ 	.byte	0x00, 0xf0, 0x05, 0x00


	//----- nvinfo : EIATTR_KPARAM_INFO
	.align		4
.L_96:
        /*0018*/ 	.byte	0x04, 0x17
        /*001a*/ 	.short	(.L_98 - .L_97)
.L_97:
        /*001c*/ 	.word	0x00000000
        /*0020*/ 	.short	0x000a
        /*0022*/ 	.short	0x0048
        /*0024*/ 	.byte	0x00, 0xf0, 0x11, 0x00


	//----- nvinfo : EIATTR_KPARAM_INFO
	.align		4
.L_98:
        /*0028*/ 	.byte	0x04, 0x17
        /*002a*/ 	.short	(.L_100 - .L_99)
.L_99:
        /*002c*/ 	.word	0x00000000
        /*0030*/ 	.short	0x0009
        /*0032*/ 	.short	0x0044
        /*0034*/ 	.byte	0x00, 0xf0, 0x11, 0x00


	//----- nvinfo : EIATTR_KPARAM_INFO
	.align		4
.L_100:
        /*0038*/ 	.byte	0x04, 0x17
        /*003a*/ 	.short	(.L_102 - .L_101)
.L_101:
        /*003c*/ 	.word	0x00000000
        /*0040*/ 	.short	0x0008
        /*0042*/ 	.short	0x0040
        /*0044*/ 	.byte	0x00, 0xf0, 0x11, 0x00


	//----- nvinfo : EIATTR_KPARAM_INFO
	.align		4
.L_102:
        /*0048*/ 	.byte	0x04, 0x17
        /*004a*/ 	.short	(.L_104 - .L_103)
.L_103:
        /*004c*/ 	.word	0x00000000
        /*0050*/ 	.short	0x0007
        /*0052*/ 	.short	0x0038
        /*0054*/ 	.byte	0x00, 0xf5, 0x21, 0x00


	//----- nvinfo : EIATTR_KPARAM_INFO
	.align		4
.L_104:
        /*0058*/ 	.byte	0x04, 0x17
        /*005a*/ 	.short	(.L_106 - .L_105)
.L_105:
        /*005c*/ 	.word	0x00000000
        /*0060*/ 	.short	0x0006
        /*0062*/ 	.short	0x0030
        /*0064*/ 	.byte	0x00, 0xf5, 0x21, 0x00


	//----- nvinfo : EIATTR_KPARAM_INFO
	.align		4
.L_106:
        /*0068*/ 	.byte	0x04, 0x17
        /*006a*/ 	.short	(.L_108 - .L_107)
.L_107:
        /*006c*/ 	.word	0x00000000
        /*0070*/ 	.short	0x0005
        /*0072*/ 	.short	0x0028
        /*0074*/ 	.byte	0x00, 0xf5, 0x21, 0x00


	//----- nvinfo : EIATTR_KPARAM_INFO
	.align		4
.L_108:
        /*0078*/ 	.byte	0x04, 0x17
        /*007a*/ 	.short	(.L_110 - .L_109)
.L_109:
        /*007c*/ 	.word	0x00000000
        /*0080*/ 	.short	0x0004
        /*0082*/ 	.short	0x0020
        /*0084*/ 	.byte	0x00, 0xf5, 0x21, 0x00


	//----- nvinfo : EIATTR_KPARAM_INFO
	.align		4
.L_110:
        /*0088*/ 	.byte	0x04, 0x17
        /*008a*/ 	.short	(.L_112 - .L_111)
.L_111:
        /*008c*/ 	.word	0x00000000
        /*0090*/ 	.short	0x0003
        /*0092*/ 	.short	0x0018
        /*0094*/ 	.byte	0x00, 0xf5, 0x21, 0x00


	//----- nvinfo : EIATTR_KPARAM_INFO
	.align		4
.L_112:
        /*0098*/ 	.byte	0x04, 0x17
        /*009a*/ 	.short	(.L_114 - .L_113)
.L_113:
        /*009c*/ 	.word	0x00000000
        /*00a0*/ 	.short	0x0002
        /*00a2*/ 	.short	0x0010
        /*00a4*/ 	.byte	0x00, 0xf5, 0x21, 0x00


	//----- nvinfo : EIATTR_KPARAM_INFO
	.align		4
.L_114:
        /*00a8*/ 	.byte	0x04, 0x17
        /*00aa*/ 	.short	(.L_116 - .L_115)
.L_115:
        /*00ac*/ 	.word	0x00000000
        /*00b0*/ 	.short	0x0001
        /*00b2*/ 	.short	0x0008
        /*00b4*/ 	.byte	0x00, 0xf5, 0x21, 0x00


	//----- nvinfo : EIATTR_KPARAM_INFO
	.align		4
.L_116:
        /*00b8*/ 	.byte	0x04, 0x17
        /*00ba*/ 	.short	(.L_118 - .L_117)
.L_117:
        /*00bc*/ 	.word	0x00000000
        /*00c0*/ 	.short	0x0000
        /*00c2*/ 	.short	0x0000
        /*00c4*/ 	.byte	0x00, 0xf5, 0x21, 0x00


	//----- nvinfo : EIATTR_SPARSE_MMA_MASK
	.align		4
.L_118:
        /*00c8*/ 	.byte	0x03, 0x50
        /*00ca*/ 	.short	0x0000


	//----- nvinfo : EIATTR_MAXREG_COUNT
	.align		4
        /*00cc*/ 	.byte	0x03, 0x1b
        /*00ce*/ 	.short	0x00a8


	//----- nvinfo : EIATTR_NUM_BARRIERS
	.align		4
        /*00d0*/ 	.byte	0x02, 0x4c
        /*00d2*/ 	.byte	0x01
	.zero		1


	//----- nvinfo : EIATTR_MERCURY_ISA_VERSION
	.align		4
        /*00d4*/ 	.byte	0x03, 0x5f
        /*00d6*/ 	.short	0x0101


	//----- nvinfo : EIATTR_COOP_GROUP_MASK_REGIDS
	.align		4
        /*00d8*/ 	.byte	0x04, 0x29
        /*00da*/ 	.short	(.L_120 - .L_119)


	//   ....[0]....
.L_119:
        /*00dc*/ 	.word	0xffffffff


	//   ....[1]....
        /*00e0*/ 	.word	0x05000019


	//   ....[2]....
        /*00e4*/ 	.word	0xffffffff


	//   ....[3]....
        /*00e8*/ 	.word	0xffffffff


	//   ....[4]....
        /*00ec*/ 	.word	0xffffffff


	//   ....[5]....
        /*00f0*/ 	.word	0xffffffff


	//   ....[6]....
        /*00f4*/ 	.word	0xffffffff


	//   ....[7]....
        /*00f8*/ 	.word	0xffffffff


	//   ....[8]....
        /*00fc*/ 	.word	0xffffffff


	//   ....[9]....
        /*0100*/ 	.word	0xffffffff


	//   ....[10]....
        /*0104*/ 	.word	0xffffffff


	//   ....[11]....
        /*0108*/ 	.word	0xffffffff


	//   ....[12]....
        /*010c*/ 	.word	0xffffffff


	//   ....[13]....
        /*0110*/ 	.word	0xffffffff


	//   ....[14]....
        /*0114*/ 	.word	0xffffffff


	//   ....[15]....
        /*0118*/ 	.word	0xffffffff


	//   ....[16]....
        /*011c*/ 	.word	0xffffffff


	//   ....[17]....
        /*0120*/ 	.word	0xffffffff


	//   ....[18]....
        /*0124*/ 	.word	0xffffffff


	//   ....[19]....
        /*0128*/ 	.word	0xffffffff


	//   ....[20]....
        /*012c*/ 	.word	0xffffffff


	//   ....[21]....
        /*0130*/ 	.word	0xffffffff


	//   ....[22]....
        /*0134*/ 	.word	0xffffffff


	//   ....[23]....
        /*0138*/ 	.word	0xffffffff


	//   ....[24]....
        /*013c*/ 	.word	0xffffffff


	//   ....[25]....
        /*0140*/ 	.word	0xffffffff


	//   ....[26]....
        /*0144*/ 	.word	0xffffffff


	//   ....[27]....
        /*0148*/ 	.word	0xffffffff


	//   ....[28]....
        /*014c*/ 	.word	0xffffffff


	//   ....[29]....
        /*0150*/ 	.word	0xffffffff


	//   ....[30]....
        /*0154*/ 	.word	0xffffffff


	//   ....[31]....
        /*0158*/ 	.word	0xffffffff


	//   ....[32]....
        /*015c*/ 	.word	0xffffffff


	//   ....[33]....
        /*0160*/ 	.word	0xffffffff


	//   ....[34]....
        /*0164*/ 	.word	0xffffffff


	//   ....[35]....
        /*0168*/ 	.word	0xffffffff


	//   ....[36]....
        /*016c*/ 	.word	0xffffffff


	//   ....[37]....
        /*0170*/ 	.word	0xffffffff


	//   ....[38]....
        /*0174*/ 	.word	0xffffffff


	//   ....[39]....
        /*0178*/ 	.word	0xffffffff


	//   ....[40]....
        /*017c*/ 	.word	0xffffffff


	//   ....[41]....
        /*0180*/ 	.word	0xffffffff


	//   ....[42]....
        /*0184*/ 	.word	0xffffffff


	//   ....[43]....
        /*0188*/ 	.word	0xffffffff


	//   ....[44]....
        /*018c*/ 	.word	0xffffffff


	//   ....[45]....
        /*0190*/ 	.word	0xffffffff


	//   ....[46]....
        /*0194*/ 	.word	0xffffffff


	//   ....[47]....
        /*0198*/ 	.word	0xffffffff


	//   ....[48]....
        /*019c*/ 	.word	0xffffffff


	//   ....[49]....
        /*01a0*/ 	.word	0xffffffff


	//   ....[50]....
        /*01a4*/ 	.word	0xffffffff


	//   ....[51]....
        /*01a8*/ 	.word	0xffffffff


	//   ....[52]....
        /*01ac*/ 	.word	0xffffffff


	//   ....[53]....
        /*01b0*/ 	.word	0xffffffff


	//   ....[54]....
        /*01b4*/ 	.word	0xffffffff


	//   ....[55]....
        /*01b8*/ 	.word	0xffffffff


	//   ....[56]....
        /*01bc*/ 	.word	0xffffffff


	//   ....[57]....
        /*01c0*/ 	.word	0xffffffff


	//   ....[58]....
        /*01c4*/ 	.word	0xffffffff


	//   ....[59]....
        /*01c8*/ 	.word	0xffffffff


	//   ....[60]....
        /*01cc*/ 	.word	0xffffffff


	//   ....[61]....
        /*01d0*/ 	.word	0xffffffff


	//   ....[62]....
        /*01d4*/ 	.word	0xffffffff


	//   ....[63]....
        /*01d8*/ 	.word	0xffffffff


	//   ....[64]....
        /*01dc*/ 	.word	0xffffffff


	//   ....[65]....
        /*01e0*/ 	.word	0xffffffff


	//   ....[66]....
        /*01e4*/ 	.word	0xffffffff


	//   ....[67]....
        /*01e8*/ 	.word	0xffffffff


	//   ....[68]....
        /*01ec*/ 	.word	0xffffffff


	//   ....[69]....
        /*01f0*/ 	.word	0xffffffff


	//   ....[70]....
        /*01f4*/ 	.word	0xffffffff


	//   ....[71]....
        /*01f8*/ 	.word	0xffffffff


	//   ....[72]....
        /*01fc*/ 	.word	0xffffffff


	//   ....[73]....
        /*0200*/ 	.word	0xffffffff


	//   ....[74]....
        /*0204*/ 	.word	0xffffffff


	//   ....[75]....
        /*0208*/ 	.word	0xffffffff


	//   ....[76]....
        /*020c*/ 	.word	0xffffffff


	//   ....[77]....
        /*0210*/ 	.word	0xffffffff


	//   ....[78]....
        /*0214*/ 	.word	0xffffffff


	//   ....[79]....
        /*0218*/ 	.word	0xffffffff


	//   ....[80]....
        /*021c*/ 	.word	0xffffffff


	//   ....[81]....
        /*0220*/ 	.word	0xffffffff


	//   ....[82]....
        /*0224*/ 	.word	0xffffffff


	//   ....[83]....
        /*0228*/ 	.word	0xffffffff


	//   ....[84]....
        /*022c*/ 	.word	0xffffffff


	//   ....[85]....
        /*0230*/ 	.word	0xffffffff


	//   ....[86]....
        /*0234*/ 	.word	0xffffffff


	//   ....[87]....
        /*0238*/ 	.word	0xffffffff


	//   ....[88]....
        /*023c*/ 	.word	0xffffffff


	//   ....[89]....
        /*0240*/ 	.word	0xffffffff


	//   ....[90]....
        /*0244*/ 	.word	0xffffffff


	//   ....[91]....
        /*0248*/ 	.word	0xffffffff


	//   ....[92]....
        /*024c*/ 	.word	0xffffffff


	//   ....[93]....
        /*0250*/ 	.word	0xffffffff


	//   ....[94]....
        /*0254*/ 	.word	0xffffffff


	//   ....[95]....
        /*0258*/ 	.word	0xffffffff


	//   ....[96]....
        /*025c*/ 	.word	0xffffffff


	//   ....[97]....
        /*0260*/ 	.word	0xffffffff


	//   ....[98]....
        /*0264*/ 	.word	0xffffffff


	//   ....[99]....
        /*0268*/ 	.word	0xffffffff


	//   ....[100]....
        /*026c*/ 	.word	0xffffffff


	//   ....[101]....
        /*0270*/ 	.word	0xffffffff


	//   ....[102]....
        /*0274*/ 	.word	0xffffffff


	//   ....[103]....
        /*0278*/ 	.word	0xffffffff


	//   ....[104]....
        /*027c*/ 	.word	0xffffffff


	//   ....[105]....
        /*0280*/ 	.word	0xffffffff


	//   ....[106]....
        /*0284*/ 	.word	0xffffffff


	//   ....[107]....
        /*0288*/ 	.word	0xffffffff


	//   ....[108]....
        /*028c*/ 	.word	0xffffffff


	//   ....[109]....
        /*0290*/ 	.word	0xffffffff


	//   ....[110]....
        /*0294*/ 	.word	0xffffffff


	//   ....[111]....
        /*0298*/ 	.word	0xffffffff


	//   ....[112]....
        /*029c*/ 	.word	0xffffffff


	//   ....[113]....
        /*02a0*/ 	.word	0xffffffff


	//   ....[114]....
        /*02a4*/ 	.word	0xffffffff


	//   ....[115]....
        /*02a8*/ 	.word	0xffffffff


	//   ....[116]....
        /*02ac*/ 	.word	0xffffffff


	//   ....[117]....
        /*02b0*/ 	.word	0xffffffff


	//   ....[118]....
        /*02b4*/ 	.word	0xffffffff


	//   ....[119]....
        /*02b8*/ 	.word	0xffffffff


	//   ....[120]....
        /*02bc*/ 	.word	0xffffffff


	//   ....[121]....
        /*02c0*/ 	.word	0xffffffff


	//   ....[122]....
        /*02c4*/ 	.word	0xffffffff


	//   ....[123]....
        /*02c8*/ 	.word	0xffffffff


	//   ....[124]....
        /*02cc*/ 	.word	0xffffffff


	//   ....[125]....
        /*02d0*/ 	.word	0xffffffff


	//   ....[126]....
        /*02d4*/ 	.word	0xffffffff


	//   ....[127]....
        /*02d8*/ 	.word	0xffffffff


	//   ....[128]....
        /*02dc*/ 	.word	0xffffffff


	//   ....[129]....
        /*02e0*/ 	.word	0xffffffff


	//   ....[130]....
        /*02e4*/ 	.word	0xffffffff


	//   ....[131]....
        /*02e8*/ 	.word	0xffffffff


	//   ....[132]....
        /*02ec*/ 	.word	0xffffffff


	//   ....[133]....
        /*02f0*/ 	.word	0xffffffff


	//   ....[134]....
        /*02f4*/ 	.word	0xffffffff


	//   ....[135]....
        /*02f8*/ 	.word	0xffffffff


	//   ....[136]....
        /*02fc*/ 	.word	0xffffffff


	//   ....[137]....
        /*0300*/ 	.word	0xffffffff


	//   ....[138]....
        /*0304*/ 	.word	0xffffffff


	//   ....[139]....
        /*0308*/ 	.word	0xffffffff


	//   ....[140]....
        /*030c*/ 	.word	0xffffffff


	//   ....[141]....
        /*0310*/ 	.word	0xffffffff


	//   ....[142]....
        /*0314*/ 	.word	0xffffffff


	//   ....[143]....
        /*0318*/ 	.word	0xffffffff


	//   ....[144]....
        /*031c*/ 	.word	0xffffffff


	//   ....[145]....
        /*0320*/ 	.word	0xffffffff


	//   ....[146]....
        /*0324*/ 	.word	0xffffffff


	//   ....[147]....
        /*0328*/ 	.word	0xffffffff


	//   ....[148]....
        /*032c*/ 	.word	0xffffffff


	//   ....[149]....
        /*0330*/ 	.word	0xffffffff


	//   ....[150]....
        /*0334*/ 	.word	0xffffffff


	//   ....[151]....
        /*0338*/ 	.word	0xffffffff


	//   ....[152]....
        /*033c*/ 	.word	0xffffffff


	//   ....[153]....
        /*0340*/ 	.word	0xffffffff


	//   ....[154]....
        /*0344*/ 	.word	0xffffffff


	//   ....[155]....
        /*0348*/ 	.word	0xffffffff


	//   ....[156]....
        /*034c*/ 	.word	0xffffffff


	//   ....[157]....
        /*0350*/ 	.word	0xffffffff


	//   ....[158]....
        /*0354*/ 	.word	0xffffffff


	//   ....[159]....
        /*0358*/ 	.word	0xffffffff


	//   ....[160]....
        /*035c*/ 	.word	0xffffffff


	//   ....[161]....
        /*0360*/ 	.word	0xffffffff


	//   ....[162]....
        /*0364*/ 	.word	0xffffffff


	//   ....[163]....
        /*0368*/ 	.word	0xffffffff


	//   ....[164]....
        /*036c*/ 	.word	0xffffffff


	//   ....[165]....
        /*0370*/ 	.word	0xffffffff


	//   ....[166]....
        /*0374*/ 	.word	0xffffffff


	//   ....[167]....
        /*0378*/ 	.word	0xffffffff


	//   ....[168]....
        /*037c*/ 	.word	0xffffffff


	//   ....[169]....
        /*0380*/ 	.word	0xffffffff


	//   ....[170]....
        /*0384*/ 	.word	0xffffffff


	//   ....[171]....
        /*0388*/ 	.word	0xffffffff


	//   ....[172]....
        /*038c*/ 	.word	0xffffffff


	//   ....[173]....
        /*0390*/ 	.word	0xffffffff


	//   ....[174]....
        /*0394*/ 	.word	0xffffffff


	//   ....[175]....
        /*0398*/ 	.word	0xffffffff


	//   ....[176]....
        /*039c*/ 	.word	0xffffffff


	//   ....[177]....
        /*03a0*/ 	.word	0xffffffff


	//   ....[178]....
        /*03a4*/ 	.word	0x05000006


	//   ....[179]....
        /*03a8*/ 	.word	0xffffffff


	//   ....[180]....
        /*03ac*/ 	.word	0xffffffff


	//   ....[181]....
        /*03b0*/ 	.word	0xffffffff


	//   ....[182]....
        /*03b4*/ 	.word	0xffffffff


	//   ....[183]....
        /*03b8*/ 	.word	0xffffffff


	//   ....[184]....
        /*03bc*/ 	.word	0xffffffff


	//   ....[185]....
        /*03c0*/ 	.word	0xffffffff


	//   ....[186]....
        /*03c4*/ 	.word	0xffffffff


	//   ....[187]....
        /*03c8*/ 	.word	0xffffffff


	//   ....[188]....
        /*03cc*/ 	.word	0xffffffff


	//   ....[189]....
        /*03d0*/ 	.word	0xffffffff


	//   ....[190]....
        /*03d4*/ 	.word	0xffffffff


	//   ....[191]....
        /*03d8*/ 	.word	0xffffffff


	//   ....[192]....
        /*03dc*/ 	.word	0xffffffff


	//   ....[193]....
        /*03e0*/ 	.word	0xffffffff


	//   ....[194]....
        /*03e4*/ 	.word	0xffffffff


	//   ....[195]....
        /*03e8*/ 	.word	0xffffffff


	//   ....[196]....
        /*03ec*/ 	.word	0xffffffff


	//   ....[197]....
        /*03f0*/ 	.word	0xffffffff


	//   ....[198]....
        /*03f4*/ 	.word	0xffffffff


	//   ....[199]....
        /*03f8*/ 	.word	0xffffffff


	//   ....[200]....
        /*03fc*/ 	.word	0xffffffff


	//   ....[201]....
        /*0400*/ 	.word	0xffffffff


	//   ....[202]....
        /*0404*/ 	.word	0xffffffff


	//   ....[203]....
        /*0408*/ 	.word	0xffffffff


	//   ....[204]....
        /*040c*/ 	.word	0xffffffff


	//   ....[205]....
        /*0410*/ 	.word	0xffffffff


	//   ....[206]....
        /*0414*/ 	.word	0xffffffff


	//   ....[207]....
        /*0418*/ 	.word	0xffffffff


	//   ....[208]....
        /*041c*/ 	.word	0xffffffff


	//   ....[209]....
        /*0420*/ 	.word	0xffffffff


	//   ....[210]....
        /*0424*/ 	.word	0xffffffff


	//   ....[211]....
        /*0428*/ 	.word	0xffffffff


	//   ....[212]....
        /*042c*/ 	.word	0xffffffff


	//   ....[213]....
        /*0430*/ 	.word	0xffffffff


	//   ....[214]....
        /*0434*/ 	.word	0xffffffff


	//   ....[215]....
        /*0438*/ 	.word	0xffffffff


	//   ....[216]....
        /*043c*/ 	.word	0xffffffff


	//   ....[217]....
        /*0440*/ 	.word	0x0500002f


	//   ....[218]....
        /*0444*/ 	.word	0x0500002f


	//   ....[219]....
        /*0448*/ 	.word	0x0500002f


	//   ....[220]....
        /*044c*/ 	.word	0x0500002f


	//   ....[221]....
        /*0450*/ 	.word	0x0500002f


	//----- nvinfo : EIATTR_COOP_GROUP_INSTR_OFFSETS
	.align		4
.L_120:
        /*0454*/ 	.byte	0x04, 0x28
        /*0456*/ 	.short	(.L_122 - .L_121)


	//   ....[0]....
.L_121:
        /*0458*/ 	.word	0x00000ee0


	//   ....[1]....
        /*045c*/ 	.word	0x00001970


	//   ....[2]....
        /*0460*/ 	.word	0x00002370


	//   ....[3]....
        /*0464*/ 	.word	0x00002390


	//   ....[4]....
        /*0468*/ 	.word	0x000023b0


	//   ....[5]....
        /*046c*/ 	.word	0x000023d0


	//   ....[6]....
        /*0470*/ 	.word	0x000023f0


	//   ....[7]....
        /*0474*/ 	.word	0x000028c0


	//   ....[8]....
        /*0478*/ 	.word	0x000028d0


	//   ....[9]....
        /*047c*/ 	.word	0x000028f0


	//   ....[10]....
        /*0480*/ 	.word	0x00002910


	//   ....[11]....
        /*0484*/ 	.word	0x00002960


	//   ....[12]....
        /*0488*/ 	.word	0x00002990


	//   ....[13]....
        /*048c*/ 	.word	0x000029d0


	//   ....[14]....
        /*0490*/ 	.word	0x000029f0


	//   ....[15]....
        /*0494*/ 	.word	0x00002b20


	//   ....[16]....
        /*0498*/ 	.word	0x00002b50


	//   ....[17]....
        /*049c*/ 	.word	0x00002b60


	//   ....[18]....
        /*04a0*/ 	.word	0x00002b80


	//   ....[19]....
        /*04a4*/ 	.word	0x00002bc0


	//   ....[20]....
        /*04a8*/ 	.word	0x00002bf0


	//   ....[21]....
        /*04ac*/ 	.word	0x00002c30


	//   ....[22]....
        /*04b0*/ 	.word	0x00002c50


	//   ....[23]....
        /*04b4*/ 	.word	0x00002c70


	//   ....[24]....
        /*04b8*/ 	.word	0x00002d80


	//   ....[25]....
        /*04bc*/ 	.word	0x00002da0


	//   ....[26]....
        /*04c0*/ 	.word	0x00002db0


	//   ....[27]....
        /*04c4*/ 	.word	0x00002dd0


	//   ....[28]....
        /*04c8*/ 	.word	0x00002e10


	//   ....[29]....
        /*04cc*/ 	.word	0x00002e40


	//   ....[30]....
        /*04d0*/ 	.word	0x00002e80


	//   ....[31]....
        /*04d4*/ 	.word	0x00002ea0


	//   ....[32]....
        /*04d8*/ 	.word	0x00002ec0


	//   ....[33]....
        /*04dc*/ 	.word	0x00002fe0


	//   ....[34]....
        /*04e0*/ 	.word	0x00003000


	//   ....[35]....
        /*04e4*/ 	.word	0x00003010


	//   ....[36]....
        /*04e8*/ 	.word	0x00003030


	//   ....[37]....
        /*04ec*/ 	.word	0x00003070


	//   ....[38]....
        /*04f0*/ 	.word	0x000030a0


	//   ....[39]....
        /*04f4*/ 	.word	0x000030e0


	//   ....[40]....
        /*04f8*/ 	.word	0x00003100


	//   ....[41]....
        /*04fc*/ 	.word	0x00003120


	//   ....[42]....
        /*0500*/ 	.word	0x00003240


	//   ....[43]....
        /*0504*/ 	.word	0x00003270


	//   ....[44]....
        /*0508*/ 	.word	0x00003280


	//   ....[45]....
        /*050c*/ 	.word	0x000032a0


	//   ....[46]....
        /*0510*/ 	.word	0x000032e0


	//   ....[47]....
        /*0514*/ 	.word	0x00003310


	//   ....[48]....
        /*0518*/ 	.word	0x00003350


	//   ....[49]....
        /*051c*/ 	.word	0x00003370


	//   ....[50]....
        /*0520*/ 	.word	0x00003390


	//   ....[51]....
        /*0524*/ 	.word	0x000034a0


	//   ....[52]....
        /*0528*/ 	.word	0x000034c0


	//   ....[53]....
        /*052c*/ 	.word	0x000034d0


	//   ....[54]....
        /*0530*/ 	.word	0x000034f0


	//   ....[55]....
        /*0534*/ 	.word	0x00003530


	//   ....[56]....
        /*0538*/ 	.word	0x00003560


	//   ....[57]....
        /*053c*/ 	.word	0x000035a0


	//   ....[58]....
        /*0540*/ 	.word	0x000035c0


	//   ....[59]....
        /*0544*/ 	.word	0x000035e0


	//   ....[60]....
        /*0548*/ 	.word	0x00003700


	//   ....[61]....
        /*054c*/ 	.word	0x00003720


	//   ....[62]....
        /*0550*/ 	.word	0x00003730


	//   ....[63]....
        /*0554*/ 	.word	0x00003750


	//   ....[64]....
        /*0558*/ 	.word	0x00003790


	//   ....[65]....
        /*055c*/ 	.word	0x000037c0


	//   ....[66]....
        /*0560*/ 	.word	0x00003800


	//   ....[67]....
        /*0564*/ 	.word	0x00003820


	//   ....[68]....
        /*0568*/ 	.word	0x00003840


	//   ....[69]....
        /*056c*/ 	.word	0x00003940


	//   ....[70]....
        /*0570*/ 	.word	0x00003970


	//   ....[71]....
        /*0574*/ 	.word	0x00003980


	//   ....[72]....
        /*0578*/ 	.word	0x000039a0


	//   ....[73]....
        /*057c*/ 	.word	0x000039e0


	//   ....[74]....
        /*0580*/ 	.word	0x00003a10


	//   ....[75]....
        /*0584*/ 	.word	0x00003a50


	//   ....[76]....
        /*0588*/ 	.word	0x00003a70


	//   ....[77]....
        /*058c*/ 	.word	0x00003a90


	//   ....[78]....
        /*0590*/ 	.word	0x00003b80


	//   ....[79]....
        /*0594*/ 	.word	0x00003bb0


	//   ....[80]....
        /*0598*/ 	.word	0x00003bc0


	//   ....[81]....
        /*059c*/ 	.word	0x00003bf0


	//   ....[82]....
        /*05a0*/ 	.word	0x00003c10


	//   ....[83]....
        /*05a4*/ 	.word	0x00003c60


	//   ....[84]....
        /*05a8*/ 	.word	0x00003c80


	//   ....[85]....
        /*05ac*/ 	.word	0x00003cc0


	//   ....[86]....
        /*05b0*/ 	.word	0x00003ce0


	//   ....[87]....
        /*05b4*/ 	.word	0x00003de0


	//   ....[88]....
        /*05b8*/ 	.word	0x00003e30


	//   ....[89]....
        /*05bc*/ 	.word	0x00003e40


	//   ....[90]....
        /*05c0*/ 	.word	0x00003e90


	//   ....[91]....
        /*05c4*/ 	.word	0x00003ec0


	//   ....[92]....
        /*05c8*/ 	.word	0x00003ef0


	//   ....[93]....
        /*05cc*/ 	.word	0x00003f20


	//   ....[94]....
        /*05d0*/ 	.word	0x00003f50


	//   ....[95]....
        /*05d4*/ 	.word	0x00003f80


	//   ....[96]....
        /*05d8*/ 	.word	0x00004040


	//   ....[97]....
        /*05dc*/ 	.word	0x00004060


	//   ....[98]....
        /*05e0*/ 	.word	0x00004070


	//   ....[99]....
        /*05e4*/ 	.word	0x000040c0


	//   ....[100]....
        /*05e8*/ 	.word	0x000040f0


	//   ....[101]....
        /*05ec*/ 	.word	0x00004120


	//   ....[102]....
        /*05f0*/ 	.word	0x00004150


	//   ....[103]....
        /*05f4*/ 	.word	0x00004180


	//   ....[104]....
        /*05f8*/ 	.word	0x000041b0


	//   ....[105]....
        /*05fc*/ 	.word	0x000042d0


	//   ....[106]....
        /*0600*/ 	.word	0x000042e0


	//   ....[107]....
        /*0604*/ 	.word	0x000042f0


	//   ....[108]....
        /*0608*/ 	.word	0x00004350


	//   ....[109]....
        /*060c*/ 	.word	0x00004380


	//   ....[110]....
        /*0610*/ 	.word	0x000043b0


	//   ....[111]....
        /*0614*/ 	.word	0x000043e0


	//   ....[112]....
        /*0618*/ 	.word	0x00004410


	//   ....[113]....
        /*061c*/ 	.word	0x00004440


	//   ....[114]....
        /*0620*/ 	.word	0x00004530


	//   ....[115]....
        /*0624*/ 	.word	0x00004570


	//   ....[116]....
        /*0628*/ 	.word	0x00004580


	//   ....[117]....
        /*062c*/ 	.word	0x000045d0


	//   ....[118]....
        /*0630*/ 	.word	0x00004600


	//   ....[119]....
        /*0634*/ 	.word	0x00004630


	//   ....[120]....
        /*0638*/ 	.word	0x00004660


	//   ....[121]....
        /*063c*/ 	.word	0x00004690


	//   ....[122]....
        /*0640*/ 	.word	0x000046c0


	//   ....[123]....
        /*0644*/ 	.word	0x000047b0


	//   ....[124]....
        /*0648*/ 	.word	0x00004800


	//   ....[125]....
        /*064c*/ 	.word	0x00004810


	//   ....[126]....
        /*0650*/ 	.word	0x00004860


	//   ....[127]....
        /*0654*/ 	.word	0x00004890


	//   ....[128]....
        /*0658*/ 	.word	0x000048a0


	//   ....[129]....
        /*065c*/ 	.word	0x000048e0


	//   ....[130]....
        /*0660*/ 	.word	0x00004910


	//   ....[131]....
        /*0664*/ 	.word	0x00004940


	//   ....[132]....
        /*0668*/ 	.word	0x00004a30


	//   ....[133]....
        /*066c*/ 	.word	0x00004a90


	//   ....[134]....
        /*0670*/ 	.word	0x00004aa0


	//   ....[135]....
        /*0674*/ 	.word	0x00004af0


	//   ....[136]....
        /*0678*/ 	.word	0x00004b20


	//   ....[137]....
        /*067c*/ 	.word	0x00004b30


	//   ....[138]....
        /*0680*/ 	.word	0x00004b70


	//   ....[139]....
        /*0684*/ 	.word	0x00004ba0


	//   ....[140]....
        /*0688*/ 	.word	0x00004bd0


	//   ....[141]....
        /*068c*/ 	.word	0x00004cb0


	//   ....[142]....
        /*0690*/ 	.word	0x00004d10


	//   ....[143]....
        /*0694*/ 	.word	0x00004d20


	//   ....[144]....
        /*0698*/ 	.word	0x00004d70


	//   ....[145]....
        /*069c*/ 	.word	0x00004da0


	//   ....[146]....
        /*06a0*/ 	.word	0x00004db0


	//   ....[147]....
        /*06a4*/ 	.word	0x00004df0


	//   ....[148]....
        /*06a8*/ 	.word	0x00004e20


	//   ....[149]....
        /*06ac*/ 	.word	0x00004e50


	//   ....[150]....
        /*06b0*/ 	.word	0x00004f30


	//   ....[151]....
        /*06b4*/ 	.word	0x00004f90


	//   ....[152]....
        /*06b8*/ 	.word	0x00004fa0


	//   ....[153]....
        /*06bc*/ 	.word	0x00004ff0


	//   ....[154]....
        /*06c0*/ 	.word	0x00005020


	//   ....[155]....
        /*06c4*/ 	.word	0x00005050


	//   ....[156]....
        /*06c8*/ 	.word	0x00005080


	//   ....[157]....
        /*06cc*/ 	.word	0x000050b0


	//   ....[158]....
        /*06d0*/ 	.word	0x000050e0


	//   ....[159]....
        /*06d4*/ 	.word	0x000051b0


	//   ....[160]....
        /*06d8*/ 	.word	0x00005200


	//   ....[161]....
        /*06dc*/ 	.word	0x00005210


	//   ....[162]....
        /*06e0*/ 	.word	0x00005260


	//   ....[163]....
        /*06e4*/ 	.word	0x00005290


	//   ....[164]....
        /*06e8*/ 	.word	0x000052a0


	//   ....[165]....
        /*06ec*/ 	.word	0x000052e0


	//   ....[166]....
        /*06f0*/ 	.word	0x00005310


	//   ....[167]....
        /*06f4*/ 	.word	0x00005340


	//   ....[168]....
        /*06f8*/ 	.word	0x00005420


	//   ....[169]....
        /*06fc*/ 	.word	0x00005440


	//   ....[170]....
        /*0700*/ 	.word	0x00005450


	//   ....[171]....
        /*0704*/ 	.word	0x00005480


	//   ....[172]....
        /*0708*/ 	.word	0x000054a0


	//   ....[173]....
        /*070c*/ 	.word	0x000054f0


	//   ....[174]....
        /*0710*/ 	.word	0x00005520


	//   ....[175]....
        /*0714*/ 	.word	0x00005560


	//   ....[176]....
        /*0718*/ 	.word	0x00005590


	//   ....[177]....
        /*071c*/ 	.word	0x00005650


	//   ....[178]....
        /*0720*/ 	.word	0x00005b80


	//   ....[179]....
        /*0724*/ 	.word	0x00005ee0


	//   ....[180]....
        /*0728*/ 	.word	0x00005fa0


	//   ....[181]....
        /*072c*/ 	.word	0x00006060


	//   ....[182]....
        /*0730*/ 	.word	0x00006120


	//   ....[183]....
        /*0734*/ 	.word	0x000061e0


	//   ....[184]....
        /*0738*/ 	.word	0x000062a0


	//   ....[185]....
        /*073c*/ 	.word	0x00006360


	//   ....[186]....
        /*0740*/ 	.word	0x00006420


	//   ....[187]....
        /*0744*/ 	.word	0x000064e0


	//   ....[188]....
        /*0748*/ 	.word	0x000065a0


	//   ....[189]....
        /*074c*/ 	.word	0x00006660


	//   ....[190]....
        /*0750*/ 	.word	0x00006720


	//   ....[191]....
        /*0754*/ 	.word	0x000067e0


	//   ....[192]....
        /*0758*/ 	.word	0x000068a0


	//   ....[193]....
        /*075c*/ 	.word	0x00006960


	//   ....[194]....
        /*0760*/ 	.word	0x00006a20


	//   ....[195]....
        /*0764*/ 	.word	0x00006ae0


	//   ....[196]....
        /*0768*/ 	.word	0x00006ba0


	//   ....[197]....
        /*076c*/ 	.word	0x00006c60


	//   ....[198]....
        /*0770*/ 	.word	0x00006e80


	//   ....[199]....
        /*0774*/ 	.word	0x00006fb0


	//   ....[200]....
        /*0778*/ 	.word	0x000070e0


	//   ....[201]....
        /*077c*/ 	.word	0x00007210


	//   ....[202]....
        /*0780*/ 	.word	0x00007340


	//   ....[203]....
        /*0784*/ 	.word	0x00007470


	//   ....[204]....
        /*0788*/ 	.word	0x000075a0


	//   ....[205]....
        /*078c*/ 	.word	0x000076d0


	//   ....[206]....
        /*0790*/ 	.word	0x00007800


	//   ....[207]....
        /*0794*/ 	.word	0x00007930


	//   ....[208]....
        /*0798*/ 	.word	0x00007a60


	//   ....[209]....
        /*079c*/ 	.word	0x00007b80


	//   ....[210]....
        /*07a0*/ 	.word	0x00007c90


	//   ....[211]....
        /*07a4*/ 	.word	0x00007da0


	//   ....[212]....
        /*07a8*/ 	.word	0x00007eb0


	//   ....[213]....
        /*07ac*/ 	.word	0x00007fc0


	//   ....[214]....
        /*07b0*/ 	.word	0x000080d0


	//   ....[215]....
        /*07b4*/ 	.word	0x000081e0


	//   ....[216]....
        /*07b8*/ 	.word	0x000082e0


	//   ....[217]....
        /*07bc*/ 	.word	0x00008350


	//   ....[218]....
        /*07c0*/ 	.word	0x000083c0


	//   ....[219]....
        /*07c4*/ 	.word	0x00008430


	//   ....[220]....
        /*07c8*/ 	.word	0x000084a0


	//   ....[221]....
        /*07cc*/ 	.word	0x00008510


	//----- nvinfo : EIATTR_VRC_CTA_INIT_COUNT
	.align		4
.L_122:
        /*07d0*/ 	.byte	0x02, 0x4a
	.zero		1
	.zero		1


	//----- nvinfo : EIATTR_EXIT_INSTR_OFFSETS
	.align		4
        /*07d4*/ 	.byte	0x04, 0x1c
        /*07d6*/ 	.short	(.L_124 - .L_123)


	//   ....[0]....
.L_123:
        /*07d8*/ 	.word	0x00001d40


	//   ....[1]....
        /*07dc*/ 	.word	0x00002160


	//   ....[2]....
        /*07e0*/ 	.word	0x00002180


	//   ....[3]....
        /*07e4*/ 	.word	0x00006c70


	//   ....[4]....
        /*07e8*/ 	.word	0x000082f0


	//----- nvinfo : EIATTR_MAX_THREADS
	.align		4
.L_124:
        /*07ec*/ 	.byte	0x04, 0x05
        /*07ee*/ 	.short	(.L_126 - .L_125)
.L_125:
        /*07f0*/ 	.word	0x00000180
        /*07f4*/ 	.word	0x00000001
        /*07f8*/ 	.word	0x00000001


	//----- nvinfo : EIATTR_CRS_STACK_SIZE
	.align		4
.L_126:
        /*07fc*/ 	.byte	0x04, 0x1e
        /*07fe*/ 	.short	(.L_128 - .L_127)
.L_127:
        /*0800*/ 	.word	0x00000000


	//----- nvinfo : EIATTR_CBANK_PARAM_SIZE
	.align		4
.L_128:
        /*0804*/ 	.byte	0x03, 0x19
        /*0806*/ 	.short	0x004d


	//----- nvinfo : EIATTR_PARAM_CBANK
	.align		4
        /*0808*/ 	.byte	0x04, 0x0a
        /*080a*/ 	.short	(.L_130 - .L_129)
	.align		4
.L_129:
        /*080c*/ 	.word	index@(.nv.constant0._ZN3cub18CUB_300001_SM_10006detail10radix_sort29DeviceRadixSortOnesweepKernelINS1_5radix10policy_hubIiNS0_8NullTypeEyE10Policy1000ELNS0_9SortOrderE0EiS6_yiiNS1_21identity_decomposer_tEEEvPT5_SC_PT3_PKSD_PT1_PKSH_PT2_PKSL_T4_iiT6_)
        /*0810*/ 	.short	0x0380
        /*0812*/ 	.short	0x004d


	//----- nvinfo : EIATTR_SW_WAR
	.align		4
.L_130:
        /*0814*/ 	.byte	0x04, 0x36
        /*0816*/ 	.short	(.L_132 - .L_131)
.L_131:
        /*0818*/ 	.word	0x00000008
.L_132:


//--------------------- .nv.info._ZN3cub18CUB_300001_SM_10006detail10radix_sort33DeviceRadixSortExclusiveSumKernelINS1_5radix10policy_hubIiNS0_8NullTypeEyE10Policy1000EyEEvPT0_ --------------------------
	.section	.nv.info._ZN3cub18CUB_300001_SM_10006detail10radix_sort33DeviceRadixSortExclusiveSumKernelINS1_5radix10policy_hubIiNS0_8NullTypeEyE10Policy1000EyEEvPT0_,"",@"SHT_CUDA_INFO"
	.sectionflags	@""
	.align	4


	//----- nvinfo : EIATTR_CUDA_API_VERSION
	.align		4
        /*0000*/ 	.byte	0x04, 0x37
        /*0002*/ 	.short	(.L_134 - .L_133)
.L_133:
        /*0004*/ 	.word	0x00000082


	//----- nvinfo : EIATTR_KPARAM_INFO
	.align		4
.L_134:
        /*0008*/ 	.byte	0x04, 0x17
        /*000a*/ 	.short	(.L_136 - .L_135)
.L_135:
        /*000c*/ 	.word	0x00000000
        /*0010*/ 	.short	0x0000
        /*0012*/ 	.short	0x0000
        /*0014*/ 	.byte	0x00, 0xf5, 0x21, 0x00


	//----- nvinfo : EIATTR_SPARSE_MMA_MASK
	.align		4
.L_136:
        /*0018*/ 	.byte	0x03, 0x50
        /*001a*/ 	.short	0x0000


	//----- nvinfo : EIATTR_MAXREG_COUNT
	.align		4
        /*001c*/ 	.byte	0x03, 0x1b
        /*001e*/ 	.short	0x00ff


	//----- nvinfo : EIATTR_NUM_BARRIERS
	.align		4
        /*0020*/ 	.byte	0x02, 0x4c
        /*0022*/ 	.byte	0x01
	.zero		1


	//----- nvinfo : EIATTR_MERCURY_ISA_VERSION
	.align		4
        /*0024*/ 	.byte	0x03, 0x5f
        /*0026*/ 	.short	0x0101


	//----- nvinfo : EIATTR_COOP_GROUP_MASK_REGIDS
	.align		4
        /*0028*/ 	.byte	0x04, 0x29
        /*002a*/ 	.short	(.L_138 - .L_137)


	//   ....[0]....
.L_137:
        /*002c*/ 	.word	0xffffffff


	//   ....[1]....
        /*0030*/ 	.word	0xffffffff


	//   ....[2]....
        /*0034*/ 	.word	0xffffffff


	//   ....[3]....
        /*0038*/ 	.word	0xffffffff


	//   ....[4]....
        /*003c*/ 	.word	0xffffffff


	//   ....[5]....
        /*0040*/ 	.word	0xffffffff


	//   ....[6]....
        /*0044*/ 	.word	0xffffffff


	//   ....[7]....
        /*0048*/ 	.word	0xffffffff


	//   ....[8]....
        /*004c*/ 	.word	0xffffffff


	//   ....[9]....
        /*0050*/ 	.word	0xffffffff


	//   ....[10]....
        /*0054*/ 	.word	0x05000015


	//   ....[11]....
        /*0058*/ 	.word	0x05000015


	//   ....[12]....
        /*005c*/ 	.word	0x05000015


	//   ....[13]....
        /*0060*/ 	.word	0x05000015


	//   ....[14]....
        /*0064*/ 	.word	0x05000015


	//   ....[15]....
        /*0068*/ 	.word	0x05000015


	//   ....[16]....
        /*006c*/ 	.word	0x05000015


	//   ....[17]....
        /*0070*/ 	.word	0x05000015


	//   ....[18]....
        /*0074*/ 	.word	0x05000015


	//   ....[19]....
        /*0078*/ 	.word	0x05000015


	//----- nvinfo : EIATTR_COOP_GROUP_INSTR_OFFSETS
	.align		4
.L_138:
        /*007c*/ 	.byte	0x04, 0x28
        /*007e*/ 	.short	(.L_140 - .L_139)


	//   ....[0]....
.L_139:
        /*0080*/ 	.word	0x00000250


	//   ....[1]....
        /*0084*/ 	.word	0x00000260


	//   ....[2]....
        /*0088*/ 	.word	0x000002a0


	//   ....[3]....
        /*008c*/ 	.word	0x000002c0


	//   ....[4]....
        /*0090*/ 	.word	0x00000310


	//   ....[5]....
        /*0094*/ 	.word	0x00000320


	//   ....[6]....
        /*0098*/ 	.word	0x00000360


	//   ....[7]....
        /*009c*/ 	.word	0x00000380


	//   ....[8]....
        /*00a0*/ 	.word	0x000003d0


	//   ....[9]....
        /*00a4*/ 	.word	0x000003e0


	//   ....[10]....
        /*00a8*/ 	.word	0x00000660


	//   ....[11]....
        /*00ac*/ 	.word	0x000006b0


	//   ....[12]....
        /*00b0*/ 	.word	0x00000740


	//   ....[13]....
        /*00b4*/ 	.word	0x00000790


	//   ....[14]....
        /*00b8*/ 	.word	0x00000820


	//   ....[15]....
        /*00bc*/ 	.word	0x00000870


	//   ....[16]....
        /*00c0*/ 	.word	0x00000900


	//   ....[17]....
        /*00c4*/ 	.word	0x00000950


	//   ....[18]....
        /*00c8*/ 	.word	0x000009e0


	//   ....[19]....
        /*00cc*/ 	.word	0x00000a30


	//----- nvinfo : EIATTR_VRC_CTA_INIT_COUNT
	.align		4
.L_140:
        /*00d0*/ 	.byte	0x02, 0x4a
	.zero		1
	.zero		1


	//----- nvinfo : EIATTR_EXIT_INSTR_OFFSETS
	.align		4
        /*00d4*/ 	.byte	0x04, 0x1c
        /*00d6*/ 	.short	(.L_142 - .L_141)


	//   ....[0]....
.L_141:
        /*00d8*/ 	.word	0x000005d0


	//   ....[1]....
        /*00dc*/ 	.word	0x00000600


	//----- nvinfo : EIATTR_CRS_STACK_SIZE
	.align		4
.L_142:
        /*00e0*/ 	.byte	0x04, 0x1e
        /*00e2*/ 	.short	(.L_144 - .L_143)
.L_143:
        /*00e4*/ 	.word	0x00000000


	//----- nvinfo : EIATTR_CBANK_PARAM_SIZE
	.align		4
.L_144:
        /*00e8*/ 	.byte	0x03, 0x19
        /*00ea*/ 	.short	0x0008


	//----- nvinfo : EIATTR_PARAM_CBANK
	.align		4
        /*00ec*/ 	.byte	0x04, 0x0a
        /*00ee*/ 	.short	(.L_146 - .L_145)
	.align		4
.L_145:
        /*00f0*/ 	.word	index@(.nv.constant0._ZN3cub18CUB_300001_SM_10006detail10radix_sort33DeviceRadixSortExclusiveSumKernelINS1_5radix10policy_hubIiNS0_8NullTypeEyE10Policy1000EyEEvPT0_)
        /*00f4*/ 	.short	0x0380
        /*00f6*/ 	.short	0x0008


	//----- nvinfo : EIATTR_SW_WAR
	.align		4
.L_146:
        /*00f8*/ 	.byte	0x04, 0x36
        /*00fa*/ 	.short	(.L_148 - .L_147)
.L_147:
        /*00fc*/ 	.word	0x00000008
.L_148:


//--------------------- .nv.info._ZN3cub18CUB_300001_SM_10006detail10radix_sort30DeviceRadixSortHistogramKernelINS1_5radix10policy_hubIiNS0_8NullTypeEyE10Policy1000ELNS0_9SortOrderE0EiyNS1_21identity_decomposer_tEEEvPT2_PKT1_SB_iiT3_ --------------------------
	.section	.nv.info._ZN3cub18CUB_300001_SM_10006detail10radix_sort30DeviceRadixSortHistogramKernelINS1_5radix10policy_hubIiNS0_8NullTypeEyE10Policy1000ELNS0_9SortOrderE0EiyNS1_21identity_decomposer_tEEEvPT2_PKT1_SB_iiT3_,"",@"SHT_CUDA_INFO"
	.sectionflags	@""
	.align	4


	//----- nvinfo : EIATTR_CUDA_API_VERSION
	.align		4
        /*0000*/ 	.byte	0x04, 0x37
        /*0002*/ 	.short	(.L_150 - .L_149)
.L_149:
        /*0004*/ 	.word	0x00000082


	//----- nvinfo : EIATTR_KPARAM_INFO
	.align		4
.L_150:
        /*0008*/ 	.byte	0x04, 0x17
        /*000a*/ 	.short	(.L_152 - .L_151)
.L_151:
        /*000c*/ 	.word	0x00000000
        /*0010*/ 	.short	0x0005
        /*0012*/ 	.short	0x0020
        /*0014*/ 	.byte	0x00, 0xf0, 0x05, 0x00


	//----- nvinfo : EIATTR_KPARAM_INFO
	.align		4
.L_152:
        /*0018*/ 	.byte	0x04, 0x17
        /*001a*/ 	.short	(.L_154 - .L_153)
.L_153:
        /*001c*/ 	.word	0x00000000
        /*0020*/ 	.short	0x0004
        /*0022*/ 	.short	0x001c
        /*0024*/ 	.byte	0x00, 0xf0, 0x11, 0x00


	//----- nvinfo : EIATTR_KPARAM_INFO
	.align		4
.L_154:
        /*0028*/ 	.byte	0x04, 0x17
        /*002a*/ 	.short	(.L_156 - .L_155)
.L_155:
        /*002c*/ 	.word	0x00000000
        /*0030*/ 	.short	0x0003
        /*0032*/ 	.short	0x0018
        /*0034*/ 	.byte	0x00, 0xf0, 0x11, 0x00


	//----- nvinfo : EIATTR_KPARAM_INFO
	.align		4
.L_156:
        /*0038*/ 	.byte	0x04, 0x17
        /*003a*/ 	.short	(.L_158 - .L_157)
.L_157:
        /*003c*/ 	.word	0x00000000
        /*0040*/ 	.short	0x0002
        /*0042*/ 	.short	0x0010
        /*0044*/ 	.byte	0x00, 0xf0, 0x21, 0x00


	//----- nvinfo : EIATTR_KPARAM_INFO
	.align		4
.L_158:
        /*0048*/ 	.byte	0x04, 0x17
        /*004a*/ 	.short	(.L_160 - .L_159)
.L_159:
        /*004c*/ 	.word	0x00000000
        /*0050*/ 	.short	0x0001
        /*0052*/ 	.short	0x0008
        /*0054*/ 	.byte	0x00, 0xf5, 0x21, 0x00


	//----- nvinfo : EIATTR_KPARAM_INFO
	.align		4
.L_160:
        /*0058*/ 	.byte	0x04, 0x17
        /*005a*/ 	.short	(.L_162 - .L_161)
.L_161:
        /*005c*/ 	.word	0x00000000
        /*0060*/ 	.short	0x0000
        /*0062*/ 	.short	0x0000
        /*0064*/ 	.byte	0x00, 0xf5, 0x21, 0x00


	//----- nvinfo : EIATTR_SPARSE_MMA_MASK
	.align		4
.L_162:
        /*0068*/ 	.byte	0x03, 0x50
        /*006a*/ 	.short	0x0000


	//----- nvinfo : EIATTR_MAXREG_COUNT
	.align		4
        /*006c*/ 	.byte	0x03, 0x1b
        /*006e*/ 	.short	0x00ff


	//----- nvinfo : EIATTR_NUM_BARRIERS
	.align		4
        /*0070*/ 	.byte	0x02, 0x4c
        /*0072*/ 	.byte	0x01
	.zero		1


	//----- nvinfo : EIATTR_MERCURY_ISA_VERSION
	.align		4
        /*0074*/ 	.byte	0x03, 0x5f
        /*0076*/ 	.short	0x0101


	//----- nvinfo : EIATTR_VRC_CTA_INIT_COUNT
	.align		4
        /*0078*/ 	.byte	0x02, 0x4a
	.zero		1
	.zero		1


	//----- nvinfo : EIATTR_EXIT_INSTR_OFFSETS
	.align		4
        /*007c*/ 	.byte	0x04, 0x1c
        /*007e*/ 	.short	(.L_164 - .L_163)


	//   ....[0]....
.L_163:
        /*0080*/ 	.word	0x00000040


	//   ....[1]....
        /*0084*/ 	.word	0x00002ee0


	//----- nvinfo : EIATTR_MAX_THREADS
	.align		4
.L_164:
        /*0088*/ 	.byte	0x04, 0x05
        /*008a*/ 	.short	(.L_166 - .L_165)
.L_165:
        /*008c*/ 	.word	0x00000080
        /*0090*/ 	.word	0x00000001
        /*0094*/ 	.word	0x00000001


	//----- nvinfo : EIATTR_CRS_STACK_SIZE
	.align		4
.L_166:
        /*0098*/ 	.byte	0x04, 0x1e
        /*009a*/ 	.short	(.L_168 - .L_167)
.L_167:
        /*009c*/ 	.word	0x00000000


	//----- nvinfo : EIATTR_CBANK_PARAM_SIZE
	.align		4
.L_168:
        /*00a0*/ 	.byte	0x03, 0x19
        /*00a2*/ 	.short	0x0021


	//----- nvinfo : EIATTR_PARAM_CBANK
	.align		4
        /*00a4*/ 	.byte	0x04, 0x0a
        /*00a6*/ 	.short	(.L_170 - .L_169)
	.align		4
.L_169:
        /*00a8*/ 	.word	index@(.nv.constant0._ZN3cub18CUB_300001_SM_10006detail10radix_sort30DeviceRadixSortHistogramKernelINS1_5radix10policy_hubIiNS0_8NullTypeEyE10Policy1000ELNS0_9SortOrderE0EiyNS1_21identity_decomposer_tEEEvPT2_PKT1_SB_iiT3_)
        /*00ac*/ 	.short	0x0380
        /*00ae*/ 	.short	0x0021


	//----- nvinfo : EIATTR_SW_WAR
	.align		4
.L_170:
        /*00b0*/ 	.byte	0x04, 0x36
        /*00b2*/ 	.short	(.L_172 - .L_171)
.L_171:
        /*00b4*/ 	.word	0x00000008
.L_172:


//--------------------- .nv.info._ZN3cub18CUB_300001_SM_10006detail10radix_sort31DeviceRadixSortSingleTileKernelINS1_5radix10policy_hubIiNS0_8NullTypeEyE10Policy1000ELNS0_9SortOrderE0EiS6_yNS1_21identity_decomposer_tEEEvPKT1_PSB_PKT2_PSF_T3_iiT4_ --------------------------
	.section	.nv.info._ZN3cub18CUB_300001_SM_10006detail10radix_sort31DeviceRadixSortSingleTileKernelINS1_5radix10policy_hubIiNS0_8NullTypeEyE10Policy1000ELNS0_9SortOrderE0EiS6_yNS1_21identity_decomposer_tEEEvPKT1_PSB_PKT2_PSF_T3_iiT4_,"",@"SHT_CUDA_INFO"
	.sectionflags	@""
	.align	4


	//----- nvinfo : EIATTR_CUDA_API_VERSION
	.align		4
        /*0000*/ 	.byte	0x04, 0x37
        /*0002*/ 	.short	(.L_174 - .L_173)
.L_173:
        /*0004*/ 	.word	0x00000082


	//----- nvinfo : EIATTR_KPARAM_INFO
	.align		4
.L_174:
        /*0008*/ 	.byte	0x04, 0x17
        /*000a*/ 	.short	(.L_176 - .L_175)
.L_175:
        /*000c*/ 	.word	0x00000000
        /*0010*/ 	.short	0x0007
        /*0012*/ 	.short	0x0030
        /*0014*/ 	.byte	0x00, 0xf0, 0x05, 0x00


	//----- nvinfo : EIATTR_KPARAM_INFO
	.align		4
.L_176:
        /*0018*/ 	.byte	0x04, 0x17
        /*001a*/ 	.short	(.L_178 - .L_177)
.L_177:
        /*001c*/ 	.word	0x00000000
        /*0020*/ 	.short	0x0006
        /*0022*/ 	.short	0x002c
        /*0024*/ 	.byte	0x00, 0xf0, 0x11, 0x00


	//----- nvinfo : EIATTR_KPARAM_INFO
	.align		4
.L_178:
        /*0028*/ 	.byte	0x04, 0x17
        /*002a*/ 	.short	(.L_180 - .L_179)
.L_179:
        /*002c*/ 	.word	0x00000000
        /*0030*/ 	.short	0x0005
        /*0032*/ 	.short	0x0028
        /*0034*/ 	.byte	0x00, 0xf0, 0x11, 0x00


	//----- nvinfo : EIATTR_KPARAM_INFO
	.align		4
.L_180:
        /*0038*/ 	.byte	0x04, 0x17
        /*003a*/ 	.short	(.L_182 - .L_181)
.L_181:
        /*003c*/ 	.word	0x00000000
        /*0040*/ 	.short	0x0004
        /*0042*/ 	.short	0x0020
        /*0044*/ 	.byte	0x00, 0xf0, 0x21, 0x00


	//----- nvinfo : EIATTR_KPARAM_INFO
	.align		4
.L_182:
        /*0048*/ 	.byte	0x04, 0x17
        /*004a*/ 	.short	(.L_184 - .L_183)
.L_183:
        /*004c*/ 	.word	0x00000000
        /*0050*/ 	.short	0x0003
        /*0052*/ 	.short	0x0018
        /*0054*/ 	.byte	0x00, 0xf5, 0x21, 0x00


	//----- nvinfo : EIATTR_KPARAM_INFO
	.align		4
.L_184:
        /*0058*/ 	.byte	0x04, 0x17
        /*005a*/ 	.short	(.L_186 - .L_185)
.L_185:
        /*005c*/ 	.word	0x00000000
        /*0060*/ 	.short	0x0002
        /*0062*/ 	.short	0x0010
        /*0064*/ 	.byte	0x00, 0xf5, 0x21, 0x00


	//----- nvinfo : EIATTR_KPARAM_INFO
	.align		4
.L_186:
        /*0068*/ 	.byte	0x04, 0x17
        /*006a*/ 	.short	(.L_188 - .L_187)
.L_187:
        /*006c*/ 	.word	0x00000000
        /*0070*/ 	.short	0x0001
        /*0072*/ 	.short	0x0008
        /*0074*/ 	.byte	0x00, 0xf5, 0x21, 0x00


	//----- nvinfo : EIATTR_KPARAM_INFO
	.align		4
.L_188:
        /*0078*/ 	.byte	0x04, 0x17
        /*007a*/ 	.short	(.L_190 - .L_189)
.L_189:
        /*007c*/ 	.word	0x00000000
        /*0080*/ 	.short	0x0000
        /*0082*/ 	.short	0x0000
        /*0084*/ 	.byte	0x00, 0xf5, 0x21, 0x00


	//----- nvinfo : EIATTR_SPARSE_MMA_MASK
	.align		4
.L_190:
        /*0088*/ 	.byte	0x03, 0x50
        /*008a*/ 	.short	0x0000


	//----- nvinfo : EIATTR_MAXREG_COUNT
	.align		4
        /*008c*/ 	.byte	0x03, 0x1b
        /*008e*/ 	.short	0x00ff


	//----- nvinfo : EIATTR_NUM_BARRIERS
	.align		4
        /*0090*/ 	.byte	0x02, 0x4c
        /*0092*/ 	.byte	0x01
	.zero		1


	//----- nvinfo : EIATTR_MERCURY_ISA_VERSION
	.align		4
        /*0094*/ 	.byte	0x03, 0x5f
        /*0096*/ 	.short	0x0101


	//----- nvinfo : EIATTR_COOP_GROUP_MASK_REGIDS
	.align		4
        /*0098*/ 	.byte	0x04, 0x29
        /*009a*/ 	.short	(.L_192 - .L_191)


	//   ....[0]....
.L_191:
        /*009c*/ 	.word	0xffffffff


	//   ....[1]....
        /*00a0*/ 	.word	0xffffffff


	//   ....[2]....
        /*00a4*/ 	.word	0xffffffff


	//   ....[3]....
        /*00a8*/ 	.word	0xffffffff


	//   ....[4]....
        /*00ac*/ 	.word	0xffffffff


	//----- nvinfo : EIATTR_COOP_GROUP_INSTR_OFFSETS
	.align		4
.L_192:
        /*00b0*/ 	.byte	0x04, 0x28
        /*00b2*/ 	.short	(.L_194 - .L_193)


	//   ....[0]....
.L_193:
        /*00b4*/ 	.word	0x000019f0


	//   ....[1]....
        /*00b8*/ 	.word	0x00001a10


	//   ....[2]....
        /*00bc*/ 	.word	0x00001a30


	//   ....[3]....
        /*00c0*/ 	.word	0x00001a50


	//   ....[4]....
        /*00c4*/ 	.word	0x00001a70


	//----- nvinfo : EIATTR_VRC_CTA_INIT_COUNT
	.align		4
.L_194:
        /*00c8*/ 	.byte	0x02, 0x4a
	.zero		1
	.zero		1


	//----- nvinfo : EIATTR_EXIT_INSTR_OFFSETS
	.align		4
        /*00cc*/ 	.byte	0x04, 0x1c
        /*00ce*/ 	.short	(.L_196 - .L_195)


	//   ....[0]....
.L_195:
        /*00d0*/ 	.word	0x000030e0


	//   ....[1]....
        /*00d4*/ 	.word	0x00003120


	//----- nvinfo : EIATTR_MAX_THREADS
	.align		4
.L_196:
        /*00d8*/ 	.byte	0x04, 0x05
        /*00da*/ 	.short	(.L_198 - .L_197)
.L_197:
        /*00dc*/ 	.word	0x00000100
        /*00e0*/ 	.word	0x00000001
        /*00e4*/ 	.word	0x00000001


	//----- nvinfo : EIATTR_CBANK_PARAM_SIZE
	.align		4
.L_198:
        /*00e8*/ 	.byte	0x03, 0x19
        /*00ea*/ 	.short	0x0031


	//----- nvinfo : EIATTR_PARAM_CBANK
	.align		4
        /*00ec*/ 	.byte	0x04, 0x0a
        /*00ee*/ 	.short	(.L_200 - .L_199)
	.align		4
.L_199:
        /*00f0*/ 	.word	index@(.nv.constant0._ZN3cub18CUB_300001_SM_10006detail10radix_sort31DeviceRadixSortSingleTileKernelINS1_5radix10policy_hubIiNS0_8NullTypeEyE10Policy1000ELNS0_9SortOrderE0EiS6_yNS1_21identity_decomposer_tEEEvPKT1_PSB_PKT2_PSF_T3_iiT4_)
        /*00f4*/ 	.short	0x0380
        /*00f6*/ 	.short	0x0031


	//----- nvinfo : EIATTR_SW_WAR
	.align		4
.L_200:
        /*00f8*/ 	.byte	0x04, 0x36
        /*00fa*/ 	.short	(.L_202 - .L_201)
.L_201:
        /*00fc*/ 	.word	0x00000008
.L_202:


//--------------------- .nv.info._ZN3cub18CUB_300001_SM_10006detail8for_each13static_kernelINS2_12policy_hub_t12policy_500_tEmN6thrust24THRUST_300001_SM_1000_NS8cuda_cub20__uninitialized_fill7functorINS7_10device_ptrIiEEiEEEEvT0_T1_ --------------------------
	.section	.nv.info._ZN3cub18CUB_300001_SM_10006detail8for_each13static_kernelINS2_12policy_hub_t12policy_500_tEmN6thrust24THRUST_300001_SM_1000_NS8cuda_cub20__uninitialized_fill7functorINS7_10device_ptrIiEEiEEEEvT0_T1_,"",@"SHT_CUDA_INFO"
	.sectionflags	@""
	.align	4


	//----- nvinfo : EIATTR_CUDA_API_VERSION
	.align		4
        /*0000*/ 	.byte	0x04, 0x37
        /*0002*/ 	.short	(.L_204 - .L_203)
.L_203:
        /*0004*/ 	.word	0x00000082


	//----- nvinfo : EIATTR_KPARAM_INFO
	.align		4
.L_204:
        /*0008*/ 	.byte	0x04, 0x17
        /*000a*/ 	.short	(.L_206 - .L_205)
.L_205:
        /*000c*/ 	.word	0x00000000
        /*0010*/ 	.short	0x0001
        /*0012*/ 	.short	0x0008
        /*0014*/ 	.byte	0x00, 0xf0, 0x41, 0x00


	//----- nvinfo : EIATTR_KPARAM_INFO
	.align		4
.L_206:
        /*0018*/ 	.byte	0x04, 0x17
        /*001a*/ 	.short	(.L_208 - .L_207)
.L_207:
        /*001c*/ 	.word	0x00000000
        /*0020*/ 	.short	0x0000
        /*0022*/ 	.short	0x0000
        /*0024*/ 	.byte	0x00, 0xf0, 0x21, 0x00


	//----- nvinfo : EIATTR_SPARSE_MMA_MASK
	.align		4
.L_208:
        /*0028*/ 	.byte	0x03, 0x50
        /*002a*/ 	.short	0x0000


	//----- nvinfo : EIATTR_MAXREG_COUNT
	.align		4
        /*002c*/ 	.byte	0x03, 0x1b
        /*002e*/ 	.short	0x00ff


	//----- nvinfo : EIATTR_MERCURY_ISA_VERSION
	.align		4
        /*0030*/ 	.byte	0x03, 0x5f
        /*0032*/ 	.short	0x0101


	//----- nvinfo : EIATTR_VRC_CTA_INIT_COUNT
	.align		4
        /*0034*/ 	.byte	0x02, 0x4a
	.zero		1
	.zero		1


	//----- nvinfo : EIATTR_EXIT_INSTR_OFFSETS
	.align		4
        /*0038*/ 	.byte	0x04, 0x1c
        /*003a*/ 	.short	(.L_210 - .L_209)


	//   ....[0]....
.L_209:
        /*003c*/ 	.word	0x00000130


	//   ....[1]....
        /*0040*/ 	.word	0x00000230


	//   ....[2]....
        /*0044*/ 	.word	0x00000260


	//----- nvinfo : EIATTR_MAX_THREADS
	.align		4
.L_210:
        /*0048*/ 	.byte	0x04, 0x05
        /*004a*/ 	.short	(.L_212 - .L_211)
.L_211:
        /*004c*/ 	.word	0x00000100
        /*0050*/ 	.word	0x00000001
        /*0054*/ 	.word	0x00000001


	//----- nvinfo : EIATTR_CBANK_PARAM_SIZE
	.align		4
.L_212:
        /*0058*/ 	.byte	0x03, 0x19
        /*005a*/ 	.short	0x0018


	//----- nvinfo : EIATTR_PARAM_CBANK
	.align		4
        /*005c*/ 	.byte	0x04, 0x0a
        /*005e*/ 	.short	(.L_214 - .L_213)
	.align		4
.L_213:
        /*0060*/ 	.word	index@(.nv.constant0._ZN3cub18CUB_300001_SM_10006detail8for_each13static_kernelINS2_12policy_hub_t12policy_500_tEmN6thrust24THRUST_300001_SM_1000_NS8cuda_cub20__uninitialized_fill7functorINS7_10device_ptrIiEEiEEEEvT0_T1_)
        /*0064*/ 	.short	0x0380
        /*0066*/ 	.short	0x0018


	//----- nvinfo : EIATTR_SW_WAR
	.align		4
.L_214:
        /*0068*/ 	.byte	0x04, 0x36
        /*006a*/ 	.short	(.L_216 - .L_215)
.L_215:
        /*006c*/ 	.word	0x00000008
.L_216:


//--------------------- .nv.info._ZN3cub18CUB_300001_SM_10006detail11EmptyKernelIvEEvv --------------------------
	.section	.nv.info._ZN3cub18CUB_300001_SM_10006detail11EmptyKernelIvEEvv,"",@"SHT_CUDA_INFO"
	.sectionflags	@""
	.align	4


	//----- nvinfo : EIATTR_CUDA_API_VERSION
	.align		4
        /*0000*/ 	.byte	0x04, 0x37
        /*0002*/ 	.short	(.L_218 - .L_217)
.L_217:
        /*0004*/ 	.word	0x00000082


	//----- nvinfo : EIATTR_SPARSE_MMA_MASK
	.align		4
.L_218:
        /*0008*/ 	.byte	0x03, 0x50
        /*000a*/ 	.short	0x0000


	//----- nvinfo : EIATTR_MAXREG_COUNT
	.align		4
        /*000c*/ 	.byte	0x03, 0x1b
        /*000e*/ 	.short	0x00ff


	//----- nvinfo : EIATTR_MERCURY_ISA_VERSION
	.align		4
        /*0010*/ 	.byte	0x03, 0x5f
        /*0012*/ 	.short	0x0101


	//----- nvinfo : EIATTR_VRC_CTA_INIT_COUNT
	.align		4
        /*0014*/ 	.byte	0x02, 0x4a
	.zero		1
	.zero		1


	//----- nvinfo : EIATTR_EXIT_INSTR_OFFSETS
	.align		4
        /*0018*/ 	.byte	0x04, 0x1c
        /*001a*/ 	.short	(.L_220 - .L_219)


	//   ....[0]....
.L_219:
        /*001c*/ 	.word	0x00000010


	//----- nvinfo : EIATTR_SW_WAR
	.align		4
.L_220:
        /*0020*/ 	.byte	0x04, 0x36
        /*0022*/ 	.short	(.L_222 - .L_221)
.L_221:
        /*0024*/ 	.word	0x00000008
.L_222:


//--------------------- .nv.info._Z17mergeSortAndMergePiS_ii --------------------------
	.section	.nv.info._Z17mergeSortAndMergePiS_ii,"",@"SHT_CUDA_INFO"
	.sectionflags	@""
	.align	4


	//----- nvinfo : EIATTR_CUDA_API_VERSION
	.align		4
        /*0000*/ 	.byte	0x04, 0x37
        /*0002*/ 	.short	(.L_224 - .L_223)
.L_223:
        /*0004*/ 	.word	0x00000082


	//----- nvinfo : EIATTR_KPARAM_INFO
	.align		4
.L_224:
        /*0008*/ 	.byte	0x04, 0x17
        /*000a*/ 	.short	(.L_226 - .L_225)
.L_225:
        /*000c*/ 	.word	0x00000000
        /*0010*/ 	.short	0x0003
        /*0012*/ 	.short	0x0014
        /*0014*/ 	.byte	0x00, 0xf0, 0x11, 0x00


	//----- nvinfo : EIATTR_KPARAM_INFO
	.align		4
.L_226:
        /*0018*/ 	.byte	0x04, 0x17
        /*001a*/ 	.short	(.L_228 - .L_227)
.L_227:
        /*001c*/ 	.word	0x00000000
        /*0020*/ 	.short	0x0002
        /*0022*/ 	.short	0x0010
        /*0024*/ 	.byte	0x00, 0xf0, 0x11, 0x00


	//----- nvinfo : EIATTR_KPARAM_INFO
	.align		4
.L_228:
        /*0028*/ 	.byte	0x04, 0x17
        /*002a*/ 	.short	(.L_230 - .L_229)
.L_229:
        /*002c*/ 	.word	0x00000000
        /*0030*/ 	.short	0x0001
        /*0032*/ 	.short	0x0008
        /*0034*/ 	.byte	0x00, 0xf5, 0x21, 0x00


	//----- nvinfo : EIATTR_KPARAM_INFO
	.align		4
.L_230:
        /*0038*/ 	.byte	0x04, 0x17
        /*003a*/ 	.short	(.L_232 - .L_231)
.L_231:
        /*003c*/ 	.word	0x00000000
        /*0040*/ 	.short	0x0000
        /*0042*/ 	.short	0x0000
        /*0044*/ 	.byte	0x00, 0xf5, 0x21, 0x00


	//----- nvinfo : EIATTR_SPARSE_MMA_MASK
	.align		4
.L_232:
        /*0048*/ 	.byte	0x03, 0x50
        /*004a*/ 	.short	0x0000


	//----- nvinfo : EIATTR_MAXREG_COUNT
	.align		4
        /*004c*/ 	.byte	0x03, 0x1b
        /*004e*/ 	.short	0x00ff


	//----- nvinfo : EIATTR_MERCURY_ISA_VERSION
	.align		4
        /*0050*/ 	.byte	0x03, 0x5f
        /*0052*/ 	.short	0x0101


	//----- nvinfo : EIATTR_VRC_CTA_INIT_COUNT
	.align		4
        /*0054*/ 	.byte	0x02, 0x4a
	.zero		1
	.zero		1


	//----- nvinfo : EIATTR_EXIT_INSTR_OFFSETS
	.align		4
        /*0058*/ 	.byte	0x04, 0x1c
        /*005a*/ 	.short	(.L_234 - .L_233)


	//   ....[0]....
.L_233:
        /*005c*/ 	.word	0x00000090


	//   ....[1]....
        /*0060*/ 	.word	0x00000820


	//   ....[2]....
        /*0064*/ 	.word	0x00000950


	//   ....[3]....
        /*0068*/ 	.word	0x00000ae0


	//----- nvinfo : EIATTR_CRS_STACK_SIZE
	.align		4
.L_234:
        /*006c*/ 	.byte	0x04, 0x1e
        /*006e*/ 	.short	(.L_236 - .L_235)
.L_235:
        /*0070*/ 	.word	0x00000000


	//----- nvinfo : EIATTR_CBANK_PARAM_SIZE
	.align		4
.L_236:
        /*0074*/ 	.byte	0x03, 0x19
        /*0076*/ 	.short	0x0018


	//----- nvinfo : EIATTR_PARAM_CBANK
	.align		4
        /*0078*/ 	.byte	0x04, 0x0a
        /*007a*/ 	.short	(.L_238 - .L_237)
	.align		4
.L_237:
        /*007c*/ 	.word	index@(.nv.constant0._Z17mergeSortAndMergePiS_ii)
        /*0080*/ 	.short	0x0380
        /*0082*/ 	.short	0x0018


	//----- nvinfo : EIATTR_SW_WAR
	.align		4
.L_238:
        /*0084*/ 	.byte	0x04, 0x36
        /*0086*/ 	.short	(.L_240 - .L_239)
.L_239:
        /*0088*/ 	.word	0x00000008
.L_240:


//--------------------- .nv.info._Z18mergeSortAndMerge1Piii --------------------------
	.section	.nv.info._Z18mergeSortAndMerge1Piii,"",@"SHT_CUDA_INFO"
	.sectionflags	@""
	.align	4


	//----- nvinfo : EIATTR_CUDA_API_VERSION
	.align		4
        /*0000*/ 	.byte	0x04, 0x37
        /*0002*/ 	.short	(.L_242 - .L_241)
.L_241:
        /*0004*/ 	.word	0x00000082


	//----- nvinfo : EIATTR_KPARAM_INFO
	.align		4
.L_242:
        /*0008*/ 	.byte	0x04, 0x17
        /*000a*/ 	.short	(.L_244 - .L_243)
.L_243:
        /*000c*/ 	.word	0x00000000
        /*0010*/ 	.short	0x0002
        /*0012*/ 	.short	0x000c
        /*0014*/ 	.byte	0x00, 0xf0, 0x11, 0x00


	//----- nvinfo : EIATTR_KPARAM_INFO
	.align		4
.L_244:
        /*0018*/ 	.byte	0x04, 0x17
        /*001a*/ 	.short	(.L_246 - .L_245)
.L_245:
        /*001c*/ 	.word	0x00000000
        /*0020*/ 	.short	0x0001
        /*0022*/ 	.short	0x0008
        /*0024*/ 	.byte	0x00, 0xf0, 0x11, 0x00


	//----- nvinfo : EIATTR_KPARAM_INFO
	.align		4
.L_246:
        /*0028*/ 	.byte	0x04, 0x17
        /*002a*/ 	.short	(.L_248 - .L_247)
.L_247:
        /*002c*/ 	.word	0x00000000
        /*0030*/ 	.short	0x0000
        /*0032*/ 	.short	0x0000
        /*0034*/ 	.byte	0x00, 0xf5, 0x21, 0x00


	//----- nvinfo : EIATTR_SPARSE_MMA_MASK
	.align		4
.L_248:
        /*0038*/ 	.byte	0x03, 0x50
        /*003a*/ 	.short	0x0000


	//----- nvinfo : EIATTR_MAXREG_COUNT
	.align		4
        /*003c*/ 	.byte	0x03, 0x1b
        /*003e*/ 	.short	0x00ff


	//----- nvinfo : EIATTR_EXTERNS
	.align		4
        /*0040*/ 	.byte	0x04, 0x0f
        /*0042*/ 	.short	(.L_250 - .L_249)


	//   ....[0]....
	.align		4
.L_249:
        /*0044*/ 	.word	index@(malloc)


	//   ....[1]....
	.align		4
        /*0048*/ 	.word	index@(free)


	//----- nvinfo : EIATTR_MERCURY_ISA_VERSION
	.align		4
.L_250:
        /*004c*/ 	.byte	0x03, 0x5f
        /*004e*/ 	.short	0x0101


	//----- nvinfo : EIATTR_VRC_CTA_INIT_COUNT
	.align		4
        /*0050*/ 	.byte	0x02, 0x4a
	.zero		1
	.zero		1


	//----- nvinfo : EIATTR_SYSCALL_OFFSETS
	.align		4
        /*0054*/ 	.byte	0x04, 0x46
        /*0056*/ 	.short	(.L_252 - .L_251)


	//   ....[0]....
.L_251:
        /*0058*/ 	.word	0x000001a0


	//   ....[1]....
        /*005c*/ 	.word	0x00000220


	//   ....[2]....
        /*0060*/ 	.word	0x00001600


	//   ....[3]....
        /*0064*/ 	.word	0x00001650


	//----- nvinfo : EIATTR_EXIT_INSTR_OFFSETS
	.align		4
.L_252:
        /*0068*/ 	.byte	0x04, 0x1c
        /*006a*/ 	.short	(.L_254 - .L_253)


	//   ....[0]....
.L_253:
        /*006c*/ 	.word	0x000000a0


	//   ....[1]....
        /*0070*/ 	.word	0x00001660


	//----- nvinfo : EIATTR_CRS_STACK_SIZE
	.align		4
.L_254:
        /*0074*/ 	.byte	0x04, 0x1e
        /*0076*/ 	.short	(.L_256 - .L_255)
.L_255:
        /*0078*/ 	.word	0x00000000


	//----- nvinfo : EIATTR_CBANK_PARAM_SIZE
	.align		4
.L_256:
        /*007c*/ 	.byte	0x03, 0x19
        /*007e*/ 	.short	0x0010


	//----- nvinfo : EIATTR_PARAM_CBANK
	.align		4
        /*0080*/ 	.byte	0x04, 0x0a
        /*0082*/ 	.short	(.L_258 - .L_257)
	.align		4
.L_257:
        /*0084*/ 	.word	index@(.nv.constant0._Z18mergeSortAndMerge1Piii)
        /*0088*/ 	.short	0x0380
        /*008a*/ 	.short	0x0010


	//----- nvinfo : EIATTR_SW_WAR
	.align		4
.L_258:
        /*008c*/ 	.byte	0x04, 0x36
        /*008e*/ 	.short	(.L_260 - .L_259)
.L_259:
        /*0090*/ 	.word	0x00000008
.L_260:


//--------------------- .nv.callgraph             --------------------------
	.section	.nv.callgraph,"",@"SHT_CUDA_CALLGRAPH"
	.align	4
	.sectionentsize	8
	.align		4
        /*0000*/ 	.word	0x00000000
	.align		4
        /*0004*/ 	.word	0xffffffff
	.align		4
        /*0008*/ 	.word	index@(_Z18mergeSortAndMerge1Piii)
	.align		4
        /*000c*/ 	.word	index@(free)
	.align		4
        /*0010*/ 	.word	index@(_Z18mergeSortAndMerge1Piii)
	.align		4
        /*0014*/ 	.word	index@(malloc)
	.align		4
        /*0018*/ 	.word	0x00000000
	.align		4
        /*001c*/ 	.word	0xfffffffe
	.align		4
        /*0020*/ 	.word	0x00000000
	.align		4
        /*0024*/ 	.word	0xfffffffd
	.align		4
        /*0028*/ 	.word	0x00000000
	.align		4
        /*002c*/ 	.word	0xfffffffc


//--------------------- .nv.constant4             --------------------------
	.section	.nv.constant4,"a",@progbits
	.align	8
	.align		8
.nv.constant4:
        /*0000*/ 	.dword	_ZN34_INTERNAL_5d2ac672_4_k_cu_480078124cuda3std3__45__cpo5beginE
	.align		8
        /*0008*/ 	.dword	_ZN34_INTERNAL_5d2ac672_4_k_cu_480078124cuda3std3__45__cpo3endE
	.align		8
        /*0010*/ 	.dword	_ZN34_INTERNAL_5d2ac672_4_k_cu_480078124cuda3std3__45__cpo6cbeginE
	.align		8
        /*0018*/ 	.dword	_ZN34_INTERNAL_5d2ac672_4_k_cu_480078124cuda3std3__45__cpo4cendE
	.align		8
        /*0020*/ 	.dword	_ZN34_INTERNAL_5d2ac672_4_k_cu_480078124cuda3std3__45__cpo6rbeginE
	.align		8
        /*0028*/ 	.dword	_ZN34_INTERNAL_5d2ac672_4_k_cu_480078124cuda3std3__45__cpo4rendE
	.align		8
        /*0030*/ 	.dword	_ZN34_INTERNAL_5d2ac672_4_k_cu_480078124cuda3std3__45__cpo7crbeginE
	.align		8
        /*0038*/ 	.dword	_ZN34_INTERNAL_5d2ac672_4_k_cu_480078124cuda3std3__45__cpo5crendE
	.align		8
        /*0040*/ 	.dword	_ZN34_INTERNAL_5d2ac672_4_k_cu_480078124cuda3std3__436_GLOBAL__N__5d2ac672_4_k_cu_480078126ignoreE
	.align		8
        /*0048*/ 	.dword	_ZN34_INTERNAL_5d2ac672_4_k_cu_480078124cuda3std3__419piecewise_constructE
	.align		8
        /*0050*/ 	.dword	_ZN34_INTERNAL_5d2ac672_4_k_cu_480078124cuda3std3__48in_placeE
	.align		8
        /*0058*/ 	.dword	_ZN34_INTERNAL_5d2ac672_4_k_cu_480078124cuda3std3__420unreachable_sentinelE
	.align		8
        /*0060*/ 	.dword	_ZN34_INTERNAL_5d2ac672_4_k_cu_480078124cuda3std3__47nulloptE
	.align		8
        /*0068*/ 	.dword	_ZN34_INTERNAL_5d2ac672_4_k_cu_480078124cuda3std3__48unexpectE
	.align		8
        /*0070*/ 	.dword	_ZN34_INTERNAL_5d2ac672_4_k_cu_480078124cuda3std6ranges3__45__cpo4swapE
	.align		8
        /*0078*/ 	.dword	_ZN34_INTERNAL_5d2ac672_4_k_cu_480078124cuda3std6ranges3__45__cpo9iter_moveE
	.align		8
        /*0080*/ 	.dword	_ZN34_INTERNAL_5d2ac672_4_k_cu_480078124cuda3std6ranges3__45__cpo5beginE
	.align		8
        /*0088*/ 	.dword	_ZN34_INTERNAL_5d2ac672_4_k_cu_480078124cuda3std6ranges3__45__cpo3endE
	.align		8
        /*0090*/ 	.dword	_ZN34_INTERNAL_5d2ac672_4_k_cu_480078124cuda3std6ranges3__45__cpo6cbeginE
	.align		8
        /*0098*/ 	.dword	_ZN34_INTERNAL_5d2ac672_4_k_cu_480078124cuda3std6ranges3__45__cpo4cendE
	.align		8
        /*00a0*/ 	.dword	_ZN34_INTERNAL_5d2ac672_4_k_cu_480078124cuda3std6ranges3__45__cpo7advanceE
	.align		8
        /*00a8*/ 	.dword	_ZN34_INTERNAL_5d2ac672_4_k_cu_480078124cuda3std6ranges3__45__cpo9iter_swapE
	.align		8
        /*00b0*/ 	.dword	_ZN34_INTERNAL_5d2ac672_4_k_cu_480078124cuda3std6ranges3__45__cpo4nextE
	.align		8
        /*00b8*/ 	.dword	_ZN34_INTERNAL_5d2ac672_4_k_cu_480078124cuda3std6ranges3__45__cpo4prevE
	.align		8
        /*00c0*/ 	.dword	_ZN34_INTERNAL_5d2ac672_4_k_cu_480078124cuda3std6ranges3__45__cpo4dataE
	.align		8
        /*00c8*/ 	.dword	_ZN34_INTERNAL_5d2ac672_4_k_cu_480078124cuda3std6ranges3__45__cpo5cdataE
	.align		8
        /*00d0*/ 	.dword	_ZN34_INTERNAL_5d2ac672_4_k_cu_480078124cuda3std6ranges3__45__cpo4sizeE
	.align		8
        /*00d8*/ 	.dword	_ZN34_INTERNAL_5d2ac672_4_k_cu_480078124cuda3std6ranges3__45__cpo5ssizeE
	.align		8
        /*00e0*/ 	.dword	_ZN34_INTERNAL_5d2ac672_4_k_cu_480078124cuda3std6ranges3__45__cpo8distanceE
	.align		8
        /*00e8*/ 	.dword	_ZN34_INTERNAL_5d2ac672_4_k_cu_480078126thrust24THRUST_300001_SM_1000_NS8cuda_cub3parE
	.align		8
        /*00f0*/ 	.dword	_ZN34_INTERNAL_5d2ac672_4_k_cu_480078126thrust24THRUST_300001_SM_1000_NS8cuda_cub10par_nosyncE
	.align		8
        /*00f8*/ 	.dword	_ZN34_INTERNAL_5d2ac672_4_k_cu_480078126thrust24THRUST_300001_SM_1000_NS6system6detail10sequential3seqE
	.align		8
        /*0100*/ 	.dword	_ZN34_INTERNAL_5d2ac672_4_k_cu_480078126thrust24THRUST_300001_SM_1000_NS6system3cpp3parE
	.align		8
        /*0108*/ 	.dword	_ZN34_INTERNAL_5d2ac672_4_k_cu_480078126thrust24THRUST_300001_SM_1000_NS12placeholders2_1E
	.align		8
        /*0110*/ 	.dword	_ZN34_INTERNAL_5d2ac672_4_k_cu_480078126thrust24THRUST_300001_SM_1000_NS12placeholders2_2E
	.align		8
        /*0118*/ 	.dword	_ZN34_INTERNAL_5d2ac672_4_k_cu_480078126thrust24THRUST_300001_SM_1000_NS12placeholders2_3E
	.align		8
        /*0120*/ 	.dword	_ZN34_INTERNAL_5d2ac672_4_k_cu_480078126thrust24THRUST_300001_SM_1000_NS12placeholders2_4E
	.align		8
        /*0128*/ 	.dword	_ZN34_INTERNAL_5d2ac672_4_k_cu_480078126thrust24THRUST_300001_SM_1000_NS12placeholders2_5E
	.align		8
        /*0130*/ 	.dword	_ZN34_INTERNAL_5d2ac672_4_k_cu_480078126thrust24THRUST_300001_SM_1000_NS12placeholders2_6E
	.align		8
        /*0138*/ 	.dword	_ZN34_INTERNAL_5d2ac672_4_k_cu_480078126thrust24THRUST_300001_SM_1000_NS12placeholders2_7E
	.align		8
        /*0140*/ 	.dword	_ZN34_INTERNAL_5d2ac672_4_k_cu_480078126thrust24THRUST_300001_SM_1000_NS12placeholders2_8E
	.align		8
        /*0148*/ 	.dword	_ZN34_INTERNAL_5d2ac672_4_k_cu_480078126thrust24THRUST_300001_SM_1000_NS12placeholders2_9E
	.align		8
        /*0150*/ 	.dword	_ZN34_INTERNAL_5d2ac672_4_k_cu_480078126thrust24THRUST_300001_SM_1000_NS12placeholders3_10E
	.align		8
        /*0158*/ 	.dword	_ZN34_INTERNAL_5d2ac672_4_k_cu_480078126thrust24THRUST_300001_SM_1000_NS3seqE
	.align		8
        /*0160*/ 	.dword	_ZN34_INTERNAL_5d2ac672_4_k_cu_480078126thrust24THRUST_300001_SM_1000_NS6deviceE
	.align		8
        /*0168*/ 	.dword	malloc
	.align		8
        /*0170*/ 	.dword	free


//--------------------- .text._ZN3cub18CUB_300001_SM_10006detail10radix_sort29DeviceRadixSortOnesweepKernelINS1_5radix10policy_hubIiNS0_8NullTypeEyE10Policy1000ELNS0_9SortOrderE0EiS6_yiiNS1_21identity_decomposer_tEEEvPT5_SC_PT3_PKSD_PT1_PKSH_PT2_PKSL_T4_iiT6_ --------------------------
	.section	.text._ZN3cub18CUB_300001_SM_10006detail10radix_sort29DeviceRadixSortOnesweepKernelINS1_5radix10policy_hubIiNS0_8NullTypeEyE10Policy1000ELNS0_9SortOrderE0EiS6_yiiNS1_21identity_decomposer_tEEEvPT5_SC_PT3_PKSD_PT1_PKSH_PT2_PKSL_T4_iiT6_,"ax",@progbits
	.align	128
        .global         _ZN3cub18CUB_300001_SM_10006detail10radix_sort29DeviceRadixSortOnesweepKernelINS1_5radix10policy_hubIiNS0_8NullTypeEyE10Policy1000ELNS0_9SortOrderE0EiS6_yiiNS1_21identity_decomposer_tEEEvPT5_SC_PT3_PKSD_PT1_PKSH_PT2_PKSL_T4_iiT6_
        .type           _ZN3cub18CUB_300001_SM_10006detail10radix_sort29DeviceRadixSortOnesweepKernelINS1_5radix10policy_hubIiNS0_8NullTypeEyE10Policy1000ELNS0_9SortOrderE0EiS6_yiiNS1_21identity_decomposer_tEEEvPT5_SC_PT3_PKSD_PT1_PKSH_PT2_PKSL_T4_iiT6_,@function
        .size           _ZN3cub18CUB_300001_SM_10006detail10radix_sort29DeviceRadixSortOnesweepKernelINS1_5radix10policy_hubIiNS0_8NullTypeEyE10Policy1000ELNS0_9SortOrderE0EiS6_yiiNS1_21identity_decomposer_tEEEvPT5_SC_PT3_PKSD_PT1_PKSH_PT2_PKSL_T4_iiT6_,(.L_x_279 - _ZN3cub18CUB_300001_SM_10006detail10radix_sort29DeviceRadixSortOnesweepKernelINS1_5radix10policy_hubIiNS0_8NullTypeEyE10Policy1000ELNS0_9SortOrderE0EiS6_yiiNS1_21identity_decomposer_tEEEvPT5_SC_PT3_PKSD_PT1_PKSH_PT2_PKSL_T4_iiT6_)
        .other          _ZN3cub18CUB_300001_SM_10006detail10radix_sort29DeviceRadixSortOnesweepKernelINS1_5radix10policy_hubIiNS0_8NullTypeEyE10Policy1000ELNS0_9SortOrderE0EiS6_yiiNS1_21identity_decomposer_tEEEvPT5_SC_PT3_PKSD_PT1_PKSH_PT2_PKSL_T4_iiT6_,@"STO_CUDA_ENTRY STV_DEFAULT"
_ZN3cub18CUB_300001_SM_10006detail10radix_sort29DeviceRadixSortOnesweepKernelINS1_5radix10policy_hubIiNS0_8NullTypeEyE10Policy1000ELNS0_9SortOrderE0EiS6_yiiNS1_21identity_decomposer_tEEEvPT5_SC_PT3_PKSD_PT1_PKSH_PT2_PKSL_T4_iiT6_:
.text._ZN3cub18CUB_300001_SM_10006detail10radix_sort29DeviceRadixSortOnesweepKernelINS1_5radix10policy_hubIiNS0_8NullTypeEyE10Policy1000ELNS0_9SortOrderE0EiS6_yiiNS1_21identity_decomposer_tEEEvPT5_SC_PT3_PKSD_PT1_PKSH_PT2_PKSL_T4_iiT6_:
[----:B------:R-:W-:Y:S01]  /*0000*/  LDC R1, c[0x0][0x37c] ;  /* 0x0000df00ff017b82 */ /* 0x000fe20000000800 */
[----:B------:R-:W0:Y:S01]  /*0010*/  S2R R3, SR_TID.X ;  /* 0x0000000000037919 */ /* 0x000e220000002100 */
[----:B------:R-:W1:Y:S01]  /*0020*/  LDCU.64 UR8, c[0x0][0x358] ;  /* 0x00006b00ff0877ac */ /* 0x000e620008000a00 */
[----:B------:R-:W-:Y:S01]  /*0030*/  BSSY.RECONVERGENT B0, `(.L_x_0) ;  /* 0x000000a000007945 */ /* 0x000fe20003800200 */
[----:B0-----:R-:W-:-:S13]  /*0040*/  ISETP.NE.AND P0, PT, R3, RZ, PT ;  /* 0x000000ff0300720c */ /* 0x001fda0003f05270 */
[----:B-1----:R-:W-:Y:S05]  /*0050*/  @P0 BRA `(.L_x_1) ;  /* 0x00000000001c0947 */ /* 0x002fea0003800000 */
[----:B------:R-:W0:Y:S01]  /*0060*/  LDC.64 R4, c[0x0][0x388] ;  /* 0x0000e200ff047b82 */ /* 0x000e220000000a00 */
[----:B------:R-:W-:-:S05]  /*0070*/  IMAD.MOV.U32 R7, RZ, RZ, 0x1 ;  /* 0x00000001ff077424 */ /* 0x000fca00078e00ff */
[----:B0-----:R-:W2:Y:S02]  /*0080*/  ATOMG.E.ADD.STRONG.GPU PT, R4, desc[UR8][R4.64], R7 ;  /* 0x80000007040479a8 */ /* 0x001ea400081ef108 */
[----:B------:R-:W0:Y:S01]  /*0090*/  S2UR UR5, SR_CgaCtaId ;  /* 0x00000000000579c3 */ /* 0x000e220000008800 */
[----:B------:R-:W-:Y:S02]  /*00a0*/  UMOV UR4, 0x400 ;  /* 0x0000040000047882 */ /* 0x000fe40000000000 */
[----:B0-----:R-:W-:-:S09]  /*00b0*/  ULEA UR4, UR5, UR4, 0x18 ;  /* 0x0000000405047291 */ /* 0x001fd2000f8ec0ff */
[----:B--2---:R0:W-:Y:S03]  /*00c0*/  STS [UR4+0x7200], R4 ;  /* 0x00720004ff007988 */ /* 0x0041e60008000804 */
.L_x_1:
[----:B------:R-:W-:Y:S05]  /*00d0*/  BSYNC.RECONVERGENT B0 ;  /* 0x0000000000007941 */ /* 0x000fea0003800200 */
.L_x_0:
[----:B------:R-:W1:Y:S08]  /*00e0*/  S2UR UR5, SR_CgaCtaId ;  /* 0x00000000000579c3 */ /* 0x000e700000008800 */
[----:B------:R-:W-:Y:S06]  /*00f0*/  BAR.SYNC.DEFER_BLOCKING 0x0 ;  /* 0x0000000000007b1d */ /* 0x000fec0000010000 */
[----:B------:R-:W-:Y:S01]  /*0100*/  UMOV UR4, 0x400 ;  /* 0x0000040000047882 */ /* 0x000fe20000000000 */
[----:B------:R-:W2:Y:S01]  /*0110*/  S2R R46, SR_LANEID ;  /* 0x00000000002e7919 */ /* 0x000ea20000000000 */
[----:B-1----:R-:W-:Y:S01]  /*0120*/  ULEA UR4, UR5, UR4, 0x18 ;  /* 0x0000000405047291 */ /* 0x002fe2000f8ec0ff */
[----:B------:R-:W1:Y:S08]  /*0130*/  LDCU UR5, c[0x0][0x3c0] ;  /* 0x00007800ff0577ac */ /* 0x000e700008000800 */
[----:B------:R-:W3:Y:S02]  /*0140*/  LDS R0, [UR4+0x7200] ;  /* 0x00720004ff007984 */ /* 0x000ee40008000800 */
[----:B---3--:R-:W-:-:S13]  /*0150*/  R2UR UR7, R0 ;  /* 0x00000000000772ca */ /* 0x008fda00000e0000 */
[----:B------:R-:W-:-:S04]  /*0160*/  UIMAD UR6, UR7, 0x1c80, URZ ;  /* 0x00001c80070678a4 */ /* 0x000fc8000f8e02ff */
[----:B------:R-:W-:Y:S02]  /*0170*/  UIADD3 UR10, UPT, UPT, UR6, 0x1c80, URZ ;  /* 0x00001c80060a7890 */ /* 0x000fe4000fffe0ff */
[----:B------:R-:W-:Y:S02]  /*0180*/  USHF.R.S32.HI UR11, URZ, 0x1f, UR6 ;  /* 0x0000001fff0b7899 */ /* 0x000fe40008011406 */
[----:B-1----:R-:W-:-:S09]  /*0190*/  UISETP.GT.AND UP0, UPT, UR10, UR5, UPT ;  /* 0x000000050a00728c */ /* 0x002fd2000bf04270 */
[----:B--2---:R-:W-:Y:S05]  /*01a0*/  BRA.U UP0, `(.L_x_2) ;  /* 0x0000000100707547 */ /* 0x004fea000b800000 */
[----:B------:R-:W0:Y:S01]  /*01b0*/  LDCU.64 UR12, c[0x0][0x3a8] ;  /* 0x00007500ff0c77ac */ /* 0x000e220008000a00 */
[C---:B------:R-:W-:Y:S02]  /*01c0*/  LOP3.LUT R0, R3.reuse, 0x1f, RZ, 0xc0, !PT ;  /* 0x0000001f03007812 */ /* 0x040fe400078ec0ff */
[----:B------:R-:W-:-:S05]  /*01d0*/  LOP3.LUT R5, R3, 0x3e0, RZ, 0xc0, !PT ;  /* 0x000003e003057812 */ /* 0x000fca00078ec0ff */
[----:B------:R-:W-:-:S05]  /*01e0*/  IMAD R0, R5, 0x13, R0 ;  /* 0x0000001305007824 */ /* 0x000fca00078e0200 */
[----:B------:R-:W-:-:S05]  /*01f0*/  IADD3 R0, P0, PT, R0, UR6, RZ ;  /* 0x0000000600007c10 */ /* 0x000fca000ff1e0ff */
[----:B------:R-:W-:Y:S01]  /*0200*/  IMAD.X R5, RZ, RZ, UR11, P0 ;  /* 0x0000000bff057e24 */ /* 0x000fe200080e06ff */
[----:B0-----:R-:W-:-:S04]  /*0210*/  LEA R4, P0, R0, UR12, 0x2 ;  /* 0x0000000c00047c11 */ /* 0x001fc8000f8010ff */
[----:B------:R-:W-:-:S05]  /*0220*/  LEA.HI.X R5, R0, UR13, R5, 0x2, P0 ;  /* 0x0000000d00057c11 */ /* 0x000fca00080f1405 */
[----:B------:R0:W5:Y:S04]  /*0230*/  LDG.E R44, desc[UR8][R4.64] ;  /* 0x00000008042c7981 */ /* 0x000168000c1e1900 */
        /* <DEDUP_REMOVED lines=17> */
[----:B------:R0:W5:Y:S01]  /*0350*/  LDG.E R24, desc[UR8][R4.64+0x900] ;  /* 0x0009000804187981 */ /* 0x000162000c1e1900 */
[----:B------:R-:W-:Y:S05]  /*0360*/  BRA `(.L_x_3) ;  /* 0x0000000400507947 */ /* 0x000fea0003800000 */
.L_x_2:
[C---:B------:R-:W-:Y:S01]  /*0370*/  LOP3.LUT R0, R3.reuse, 0x1f, RZ, 0xc0, !PT ;  /* 0x0000001f03007812 */ /* 0x040fe200078ec0ff */
[----:B------:R-:W1:Y:S01]  /*0380*/  LDCU.64 UR12, c[0x0][0x3a8] ;  /* 0x00007500ff0c77ac */ /* 0x000e620008000a00 */
[----:B------:R-:W-:Y:S01]  /*0390*/  LOP3.LUT R5, R3, 0x3e0, RZ, 0xc0, !PT ;  /* 0x000003e003057812 */ /* 0x000fe200078ec0ff */
[----:B------:R-:W-:Y:S01]  /*03a0*/  IMAD.MOV.U32 R44, RZ, RZ, 0x7fffffff ;  /* 0x7fffffffff2c7424 */ /* 0x000fe200078e00ff */
[----:B------:R-:W-:Y:S01]  /*03b0*/  UIADD3 UR5, UPT, UPT, -UR6, UR5, URZ ;  /* 0x0000000506057290 */ /* 0x000fe2000fffe1ff */
[----:B------:R-:W-:Y:S02]  /*03c0*/  IMAD.MOV.U32 R42, RZ, RZ, 0x7fffffff ;  /* 0x7fffffffff2a7424 */ /* 0x000fe400078e00ff */
[----:B------:R-:W-:Y:S02]  /*03d0*/  IMAD R7, R5, 0x13, R0 ;  /* 0x0000001305077824 */ /* 0x000fe400078e0200 */
[----:B------:R-:W-:Y:S02]  /*03e0*/  IMAD.MOV.U32 R43, RZ, RZ, 0x7fffffff ;  /* 0x7fffffffff2b7424 */ /* 0x000fe400078e00ff */
[C---:B------:R-:W-:Y:S01]  /*03f0*/  VIADD R0, R7.reuse, 0x20 ;  /* 0x0000002007007836 */ /* 0x040fe20000000000 */
[C---:B------:R-:W-:Y:S01]  /*0400*/  ISETP.GE.AND P1, PT, R7.reuse, UR5, PT ;  /* 0x0000000507007c0c */ /* 0x040fe2000bf26270 */
[----:B------:R-:W-:-:S02]  /*0410*/  VIADD R5, R7, 0x60 ;  /* 0x0000006007057836 */ /* 0x000fc40000000000 */
[C---:B0-----:R-:W-:Y:S01]  /*0420*/  VIADD R4, R7.reuse, 0x40 ;  /* 0x0000004007047836 */ /* 0x041fe20000000000 */
[----:B------:R-:W-:Y:S01]  /*0430*/  ISETP.GE.AND P2, PT, R0, UR5, PT ;  /* 0x0000000500007c0c */ /* 0x000fe2000bf46270 */
[C---:B------:R-:W-:Y:S01]  /*0440*/  VIADD R8, R7.reuse, 0xa0 ;  /* 0x000000a007087836 */ /* 0x040fe20000000000 */
[C---:B------:R-:W-:Y:S01]  /*0450*/  IADD3 R0, P0, PT, R7.reuse, UR6, RZ ;  /* 0x0000000607007c10 */ /* 0x040fe2000ff1e0ff */
[----:B------:R-:W-:Y:S01]  /*0460*/  VIADD R6, R7, 0x80 ;  /* 0x0000008007067836 */ /* 0x000fe20000000000 */
[----:B------:R-:W-:Y:S01]  /*0470*/  ISETP.GE.AND P4, PT, R5, UR5, PT ;  /* 0x0000000505007c0c */ /* 0x000fe2000bf86270 */
[----:B------:R-:W-:Y:S01]  /*0480*/  VIADD R9, R7, 0xc0 ;  /* 0x000000c007097836 */ /* 0x000fe20000000000 */
[----:B------:R-:W-:Y:S01]  /*0490*/  ISETP.GE.AND P3, PT, R4, UR5, PT ;  /* 0x0000000504007c0c */ /* 0x000fe2000bf66270 */
[----:B------:R-:W-:Y:S01]  /*04a0*/  IMAD.X R5, RZ, RZ, UR11, P0 ;  /* 0x0000000bff057e24 */ /* 0x000fe200080e06ff */
[----:B-1----:R-:W-:Y:S02]  /*04b0*/  LEA R4, P0, R0, UR12, 0x2 ;  /* 0x0000000c00047c11 */ /* 0x002fe4000f8010ff */
[----:B------:R-:W-:-:S02]  /*04c0*/  ISETP.GE.AND P6, PT, R8, UR5, PT ;  /* 0x0000000508007c0c */ /* 0x000fc4000bfc6270 */
[----:B------:R-:W-:Y:S01]  /*04d0*/  LEA.HI.X R5, R0, UR13, R5, 0x2, P0 ;  /* 0x0000000d00057c11 */ /* 0x000fe200080f1405 */
[----:B------:R-:W-:Y:S01]  /*04e0*/  VIADD R0, R7, 0xe0 ;  /* 0x000000e007007836 */ /* 0x000fe20000000000 */
[----:B------:R-:W-:Y:S01]  /*04f0*/  ISETP.GE.AND P5, PT, R6, UR5, PT ;  /* 0x0000000506007c0c */ /* 0x000fe2000bfa6270 */
[----:B------:R-:W-:Y:S01]  /*0500*/  IMAD.MOV.U32 R8, RZ, RZ, 0x7fffffff ;  /* 0x7fffffffff087424 */ /* 0x000fe200078e00ff */
[----:B------:R-:W-:Y:S01]  /*0510*/  ISETP.GE.AND P0, PT, R9, UR5, PT ;  /* 0x0000000509007c0c */ /* 0x000fe2000bf06270 */
[----:B------:R1:W5:Y:S01]  /*0520*/  @!P1 LDG.E R44, desc[UR8][R4.64] ;  /* 0x00000008042c9981 */ /* 0x000362000c1e1900 */
[----:B------:R-:W-:Y:S01]  /*0530*/  ISETP.GE.AND P1, PT, R0, UR5, PT ;  /* 0x0000000500007c0c */ /* 0x000fe2000bf26270 */
[C---:B------:R-:W-:Y:S02]  /*0540*/  VIADD R0, R7.reuse, 0x120 ;  /* 0x0000012007007836 */ /* 0x040fe40000000000 */
[----:B------:R1:W5:Y:S01]  /*0550*/  @!P3 LDG.E R42, desc[UR8][R4.64+0x100] ;  /* 0x00010008042ab981 */ /* 0x000362000c1e1900 */
[----:B------:R-:W-:-:S02]  /*0560*/  VIADD R6, R7, 0x100 ;  /* 0x0000010007067836 */ /* 0x000fc40000000000 */
[----:B------:R-:W-:Y:S01]  /*0570*/  ISETP.GE.AND P3, PT, R0, UR5, PT ;  /* 0x0000000500007c0c */ /* 0x000fe2000bf66270 */
[----:B------:R-:W-:Y:S01]  /*0580*/  VIADD R0, R7, 0x140 ;  /* 0x0000014007007836 */ /* 0x000fe20000000000 */
[----:B------:R1:W5:Y:S01]  /*0590*/  @!P4 LDG.E R8, desc[UR8][R4.64+0x180] ;  /* 0x000180080408c981 */ /* 0x000362000c1e1900 */
[----:B------:R-:W-:-:S03]  /*05a0*/  IMAD.MOV.U32 R10, RZ, RZ, 0x7fffffff ;  /* 0x7fffffffff0a7424 */ /* 0x000fc600078e00ff */
[----:B------:R-:W-:Y:S01]  /*05b0*/  ISETP.GE.AND P4, PT, R0, UR5, PT ;  /* 0x0000000500007c0c */ /* 0x000fe2000bf86270 */
[C---:B------:R-:W-:Y:S01]  /*05c0*/  VIADD R0, R7.reuse, 0x180 ;  /* 0x0000018007007836 */ /* 0x040fe20000000000 */
[----:B------:R1:W5:Y:S01]  /*05d0*/  @!P2 LDG.E R43, desc[UR8][R4.64+0x80] ;  /* 0x00008008042ba981 */ /* 0x000362000c1e1900 */
[----:B------:R-:W-:Y:S01]  /*05e0*/  ISETP.GE.AND P2, PT, R6, UR5, PT ;  /* 0x0000000506007c0c */ /* 0x000fe2000bf46270 */
[----:B------:R-:W-:Y:S02]  /*05f0*/  IMAD.MOV.U32 R12, RZ, RZ, 0x7fffffff ;  /* 0x7fffffffff0c7424 */ /* 0x000fe400078e00ff */
[----:B------:R1:W5:Y:S01]  /*0600*/  @!P6 LDG.E R10, desc[UR8][R4.64+0x280] ;  /* 0x00028008040ae981 */ /* 0x000362000c1e1900 */
[----:B------:R-:W-:Y:S01]  /*0610*/  ISETP.GE.AND P6, PT, R0, UR5, PT ;  /* 0x0000000500007c0c */ /* 0x000fe2000bfc6270 */
[C---:B------:R-:W-:Y:S02]  /*0620*/  VIADD R0, R7.reuse, 0x1a0 ;  /* 0x000001a007007836 */ /* 0x040fe40000000000 */
[----:B------:R-:W-:Y:S01]  /*0630*/  IMAD.MOV.U32 R9, RZ, RZ, 0x7fffffff ;  /* 0x7fffffffff097424 */ /* 0x000fe200078e00ff */
[----:B------:R1:W5:Y:S01]  /*0640*/  @!P0 LDG.E R12, desc[UR8][R4.64+0x300] ;  /* 0x00030008040c8981 */ /* 0x000362000c1e1900 */
[----:B------:R-:W-:Y:S01]  /*0650*/  VIADD R6, R7, 0x160 ;  /* 0x0000016007067836 */ /* 0x000fe20000000000 */
[----:B------:R-:W-:Y:S01]  /*0660*/  ISETP.GE.AND P0, PT, R0, UR5, PT ;  /* 0x0000000500007c0c */ /* 0x000fe2000bf06270 */
[----:B------:R-:W-:-:S02]  /*0670*/  IMAD.MOV.U32 R14, RZ, RZ, 0x7fffffff ;  /* 0x7fffffffff0e7424 */ /* 0x000fc400078e00ff */
[C---:B------:R-:W-:Y:S01]  /*0680*/  VIADD R0, R7.reuse, 0x1e0 ;  /* 0x000001e007007836 */ /* 0x040fe20000000000 */
[----:B------:R1:W5:Y:S01]  /*0690*/  @!P5 LDG.E R9, desc[UR8][R4.64+0x200] ;  /* 0x000200080409d981 */ /* 0x000362000c1e1900 */
[----:B------:R-:W-:Y:S01]  /*06a0*/  ISETP.GE.AND P5, PT, R6, UR5, PT ;  /* 0x0000000506007c0c */ /* 0x000fe2000bfa6270 */
[----:B------:R-:W-:Y:S02]  /*06b0*/  IMAD.MOV.U32 R13, RZ, RZ, 0x7fffffff ;  /* 0x7fffffffff0d7424 */ /* 0x000fe400078e00ff */
[----:B------:R1:W5:Y:S01]  /*06c0*/  @!P2 LDG.E R14, desc[UR8][R4.64+0x400] ;  /* 0x00040008040ea981 */ /* 0x000362000c1e1900 */
[----:B------:R-:W-:Y:S01]  /*06d0*/  IMAD.MOV.U32 R15, RZ, RZ, 0x7fffffff ;  /* 0x7fffffffff0f7424 */ /* 0x000fe200078e00ff */
[----:B------:R-:W-:Y:S01]  /*06e0*/  ISETP.GE.AND P2, PT, R0, UR5, PT ;  /* 0x0000000500007c0c */ /* 0x000fe2000bf46270 */
[C---:B------:R-:W-:Y:S01]  /*06f0*/  VIADD R6, R7.reuse, 0x1c0 ;  /* 0x000001c007067836 */ /* 0x040fe20000000000 */
[----:B------:R1:W5:Y:S01]  /*0700*/  @!P1 LDG.E R13, desc[UR8][R4.64+0x380] ;  /* 0x00038008040d9981 */ /* 0x000362000c1e1900 */
[----:B------:R-:W-:-:S02]  /*0710*/  VIADD R0, R7, 0x200 ;  /* 0x0000020007007836 */ /* 0x000fc40000000000 */
[----:B------:R-:W-:Y:S01]  /*0720*/  IMAD.MOV.U32 R16, RZ, RZ, 0x7fffffff ;  /* 0x7fffffffff107424 */ /* 0x000fe200078e00ff */
[----:B------:R1:W5:Y:S01]  /*0730*/  @!P3 LDG.E R15, desc[UR8][R4.64+0x480] ;  /* 0x00048008040fb981 */ /* 0x000362000c1e1900 */
[----:B------:R-:W-:Y:S01]  /*0740*/  IMAD.MOV.U32 R17, RZ, RZ, 0x7fffffff ;  /* 0x7fffffffff117424 */ /* 0x000fe200078e00ff */
[----:B------:R-:W-:Y:S01]  /*0750*/  ISETP.GE.AND P1, PT, R6, UR5, PT ;  /* 0x0000000506007c0c */ /* 0x000fe2000bf26270 */
[C---:B------:R-:W-:Y:S01]  /*0760*/  VIADD R6, R7.reuse, 0x220 ;  /* 0x0000022007067836 */ /* 0x040fe20000000000 */
[----:B------:R-:W-:Y:S01]  /*0770*/  ISETP.GE.AND P3, PT, R0, UR5, PT ;  /* 0x0000000500007c0c */ /* 0x000fe2000bf66270 */
[----:B------:R-:W-:Y:S01]  /*0780*/  VIADD R0, R7, 0x240 ;  /* 0x0000024007007836 */ /* 0x000fe20000000000 */
[----:B------:R1:W5:Y:S02]  /*0790*/  @!P4 LDG.E R16, desc[UR8][R4.64+0x500] ;  /* 0x000500080410c981 */ /* 0x000364000c1e1900 */
[----:B------:R-:W-:Y:S02]  /*07a0*/  ISETP.GE.AND P4, PT, R6, UR5, PT ;  /* 0x0000000506007c0c */ /* 0x000fe4000bf86270 */
[----:B------:R1:W5:Y:S01]  /*07b0*/  @!P5 LDG.E R17, desc[UR8][R4.64+0x580] ;  /* 0x000580080411d981 */ /* 0x000362000c1e1900 */
[----:B------:R-:W-:Y:S01]  /*07c0*/  ISETP.GE.AND P5, PT, R0, UR5, PT ;  /* 0x0000000500007c0c */ /* 0x000fe2000bfa6270 */
[----:B------:R-:W-:-:S02]  /*07d0*/  IMAD.MOV.U32 R18, RZ, RZ, 0x7fffffff ;  /* 0x7fffffffff127424 */ /* 0x000fc400078e00ff */
[----:B------:R-:W-:Y:S02]  /*07e0*/  IMAD.MOV.U32 R19, RZ, RZ, 0x7fffffff ;  /* 0x7fffffffff137424 */ /* 0x000fe400078e00ff */
[----:B------:R-:W-:Y:S02]  /*07f0*/  IMAD.MOV.U32 R20, RZ, RZ, 0x7fffffff ;  /* 0x7fffffffff147424 */ /* 0x000fe400078e00ff */
[----:B------:R-:W-:Y:S01]  /*0800*/  IMAD.MOV.U32 R21, RZ, RZ, 0x7fffffff ;  /* 0x7fffffffff157424 */ /* 0x000fe200078e00ff */
[----:B------:R1:W5:Y:S01]  /*0810*/  @!P6 LDG.E R18, desc[UR8][R4.64+0x600] ;  /* 0x000600080412e981 */ /* 0x000362000c1e1900 */
[----:B------:R-:W-:Y:S02]  /*0820*/  IMAD.MOV.U32 R22, RZ, RZ, 0x7fffffff ;  /* 0x7fffffffff167424 */ /* 0x000fe400078e00ff */
[----:B------:R-:W-:Y:S01]  /*0830*/  IMAD.MOV.U32 R23, RZ, RZ, 0x7fffffff ;  /* 0x7fffffffff177424 */ /* 0x000fe200078e00ff */
[----:B------:R1:W5:Y:S01]  /*0840*/  @!P0 LDG.E R19, desc[UR8][R4.64+0x680] ;  /* 0x0006800804138981 */ /* 0x000362000c1e1900 */
[----:B------:R-:W-:-:S03]  /*0850*/  IMAD.MOV.U32 R24, RZ, RZ, 0x7fffffff ;  /* 0x7fffffffff187424 */ /* 0x000fc600078e00ff */
[----:B------:R1:W5:Y:S04]  /*0860*/  @!P1 LDG.E R20, desc[UR8][R4.64+0x700] ;  /* 0x0007000804149981 */ /* 0x000368000c1e1900 */
[----:B------:R1:W5:Y:S04]  /*0870*/  @!P2 LDG.E R21, desc[UR8][R4.64+0x780] ;  /* 0x000780080415a981 */ /* 0x000368000c1e1900 */
[----:B------:R1:W5:Y:S04]  /*0880*/  @!P3 LDG.E R22, desc[UR8][R4.64+0x800] ;  /* 0x000800080416b981 */ /* 0x000368000c1e1900 */
[----:B------:R1:W5:Y:S04]  /*0890*/  @!P4 LDG.E R23, desc[UR8][R4.64+0x880] ;  /* 0x000880080417c981 */ /* 0x000368000c1e1900 */
[----:B------:R1:W5:Y:S02]  /*08a0*/  @!P5 LDG.E R24, desc[UR8][R4.64+0x900] ;  /* 0x000900080418d981 */ /* 0x000364000c1e1900 */
.L_x_3:
[----:B01----:R-:W-:Y:S01]  /*08b0*/  VIMNMX R5, PT, PT, R46, 0xe0, !PT ;  /* 0x000000e02e057848 */ /* 0x003fe20007fe0100 */
[----:B------:R-:W0:Y:S01]  /*08c0*/  LDCU UR5, c[0x0][0x3c8] ;  /* 0x00007900ff0577ac */ /* 0x000e220008000800 */
[----:B------:R-:W-:Y:S01]  /*08d0*/  SHF.R.U32.HI R0, RZ, 0x5, R3 ;  /* 0x00000005ff007819 */ /* 0x000fe20000011603 */
[----:B------:R-:W-:Y:S01]  /*08e0*/  BSSY.RECONVERGENT B0, `(.L_x_4) ;  /* 0x0000026000007945 */ /* 0x000fe20003800200 */
[--C-:B------:R-:W-:Y:S01]  /*08f0*/  IADD3 R5, PT, PT, R5, 0x1f, -R46.reuse ;  /* 0x0000001f05057810 */ /* 0x100fe20007ffe82e */
[----:B------:R-:W-:Y:S01]  /*0900*/  UMOV UR6, 0xffffffff ;  /* 0xffffffff00067882 */ /* 0x000fe20000000000 */
[----:B------:R-:W-:Y:S02]  /*0910*/  IMAD.MOV.U32 R7, RZ, RZ, R46 ;  /* 0x000000ffff077224 */ /* 0x000fe400078e002e */
[C---:B------:R-:W-:Y:S02]  /*0920*/  ISETP.GE.U32.AND P0, PT, R5.reuse, 0x1e0, PT ;  /* 0x000001e00500780c */ /* 0x040fe40003f06070 */
[----:B------:R-:W-:Y:S01]  /*0930*/  LEA.HI R6, R5, 0x1, RZ, 0x1b ;  /* 0x0000000105067811 */ /* 0x000fe200078fd8ff */
[----:B------:R-:W-:-:S03]  /*0940*/  IMAD.SHL.U32 R5, R0, 0x400, RZ ;  /* 0x0000040000057824 */ /* 0x000fc600078e00ff */
[----:B------:R-:W-:-:S04]  /*0950*/  LOP3.LUT R25, R6, 0xf, RZ, 0xc0, !PT ;  /* 0x0000000f06197812 */ /* 0x000fc800078ec0ff */
[----:B------:R-:W-:Y:S01]  /*0960*/  ISETP.NE.AND P1, PT, R25, RZ, PT ;  /* 0x000000ff1900720c */ /* 0x000fe20003f25270 */
[----:B0-----:R-:W-:Y:S02]  /*0970*/  USHF.L.U32 UR5, UR6, UR5, URZ ;  /* 0x0000000506057299 */ /* 0x001fe400080006ff */
[----:B------:R-:W-:Y:S10]  /*0980*/  @!P0 BRA `(.L_x_5) ;  /* 0x00000000006c8947 */ /* 0x000ff40003800000 */
[----:B------:R-:W-:Y:S01]  /*0990*/  IMAD R4, R46, 0x4, R5 ;  /* 0x000000042e047824 */ /* 0x000fe200078e0205 */
[----:B------:R-:W-:Y:S01]  /*09a0*/  LOP3.LUT R0, R6, 0xffffff0, RZ, 0xc0, !PT ;  /* 0x0ffffff006007812 */ /* 0x000fe200078ec0ff */
[----:B------:R-:W-:Y:S02]  /*09b0*/  IMAD.U32 R11, RZ, RZ, UR4 ;  /* 0x00000004ff0b7e24 */ /* 0x000fe4000f8e00ff */
[----:B------:R-:W-:Y:S02]  /*09c0*/  IMAD.MOV.U32 R7, RZ, RZ, R46 ;  /* 0x000000ffff077224 */ /* 0x000fe400078e002e */
[----:B------:R-:W-:Y:S01]  /*09d0*/  IMAD.MOV R0, RZ, RZ, -R0 ;  /* 0x000000ffff007224 */ /* 0x000fe200078e0a00 */
[----:B------:R-:W-:-:S07]  /*09e0*/  IADD3 R4, PT, PT, R4, 0x400, R11 ;  /* 0x0000040004047810 */ /* 0x000fce0007ffe00b */
.L_x_6:
[----:B------:R-:W-:Y:S01]  /*09f0*/  VIADD R0, R0, 0x10 ;  /* 0x0000001000007836 */ /* 0x000fe20000000000 */
[----:B------:R-:W-:Y:S01]  /*0a00*/  STS [R4+-0x400], RZ ;  /* 0xfffc00ff04007388 */ /* 0x000fe20000000800 */
[----:B------:R-:W-:-:S03]  /*0a10*/  VIADD R7, R7, 0x200 ;  /* 0x0000020007077836 */ /* 0x000fc60000000000 */
[----:B------:R-:W-:Y:S01]  /*0a20*/  ISETP.NE.AND P0, PT, R0, RZ, PT ;  /* 0x000000ff0000720c */ /* 0x000fe20003f05270 */
[----:B------:R-:W-:Y:S04]  /*0a30*/  STS [R4+-0x380], RZ ;  /* 0xfffc80ff04007388 */ /* 0x000fe80000000800 */
[----:B------:R-:W-:Y:S04]  /*0a40*/  STS [R4+-0x300], RZ ;  /* 0xfffd00ff04007388 */ /* 0x000fe80000000800 */
[----:B------:R-:W-:Y:S04]  /*0a50*/  STS [R4+-0x280], RZ ;  /* 0xfffd80ff04007388 */ /* 0x000fe80000000800 */
[----:B------:R-:W-:Y:S04]  /*0a60*/  STS [R4+-0x200], RZ ;  /* 0xfffe00ff04007388 */ /* 0x000fe80000000800 */
[----:B------:R-:W-:Y:S04]  /*0a70*/  STS [R4+-0x180], RZ ;  /* 0xfffe80ff04007388 */ /* 0x000fe80000000800 */
[----:B------:R-:W-:Y:S04]  /*0a80*/  STS [R4+-0x100], RZ ;  /* 0xffff00ff04007388 */ /* 0x000fe80000000800 */
[----:B------:R-:W-:Y:S04]  /*0a90*/  STS [R4+-0x80], RZ ;  /* 0xffff80ff04007388 */ /* 0x000fe80000000800 */
[----:B------:R-:W-:Y:S04]  /*0aa0*/  STS [R4], RZ ;  /* 0x000000ff04007388 */ /* 0x000fe80000000800 */
[----:B------:R-:W-:Y:S04]  /*0ab0*/  STS [R4+0x80], RZ ;  /* 0x000080ff04007388 */ /* 0x000fe80000000800 */
[----:B------:R-:W-:Y:S04]  /*0ac0*/  STS [R4+0x100], RZ ;  /* 0x000100ff04007388 */ /* 0x000fe80000000800 */
[----:B------:R-:W-:Y:S04]  /*0ad0*/  STS [R4+0x180], RZ ;  /* 0x000180ff04007388 */ /* 0x000fe80000000800 */
[----:B------:R-:W-:Y:S04]  /*0ae0*/  STS [R4+0x200], RZ ;  /* 0x000200ff04007388 */ /* 0x000fe80000000800 */
[----:B------:R-:W-:Y:S04]  /*0af0*/  STS [R4+0x280], RZ ;  /* 0x000280ff04007388 */ /* 0x000fe80000000800 */
[----:B------:R-:W-:Y:S04]  /*0b00*/  STS [R4+0x300], RZ ;  /* 0x000300ff04007388 */ /* 0x000fe80000000800 */
[----:B------:R0:W-:Y:S02]  /*0b10*/  STS [R4+0x380], RZ ;  /* 0x000380ff04007388 */ /* 0x0001e40000000800 */
[----:B0-----:R-:W-:Y:S01]  /*0b20*/  VIADD R4, R4, 0x800 ;  /* 0x0000080004047836 */ /* 0x001fe20000000000 */
[----:B------:R-:W-:Y:S06]  /*0b30*/  @P0 BRA `(.L_x_6) ;  /* 0xfffffffc00ac0947 */ /* 0x000fec000383ffff */
.L_x_5:
[----:B------:R-:W-:Y:S05]  /*0b40*/  BSYNC.RECONVERGENT B0 ;  /* 0x0000000000007941 */ /* 0x000fea0003800200 */
.L_x_4:
[----:B------:R-:W-:Y:S01]  /*0b50*/  BSSY.RECONVERGENT B0, `(.L_x_7) ;  /* 0x0000026000007945 */ /* 0x000fe20003800200 */
[----:B------:R-:W-:-:S03]  /*0b60*/  VIADD R4, R5, UR4 ;  /* 0x0000000405047c36 */ /* 0x000fc60008000000 */
[----:B------:R-:W-:Y:S05]  /*0b70*/  @!P1 BRA `(.L_x_8) ;  /* 0x00000000008c9947 */ /* 0x000fea0003800000 */
[----:B------:R-:W-:Y:S01]  /*0b80*/  ISETP.GE.U32.AND P0, PT, R25, 0x8, PT ;  /* 0x000000081900780c */ /* 0x000fe20003f06070 */
[----:B------:R-:W-:Y:S01]  /*0b90*/  BSSY.RECONVERGENT B1, `(.L_x_9) ;  /* 0x000000e000017945 */ /* 0x000fe20003800200 */
[----:B------:R-:W-:-:S04]  /*0ba0*/  LOP3.LUT R11, R6, 0x7, RZ, 0xc0, !PT ;  /* 0x00000007060b7812 */ /* 0x000fc800078ec0ff */
[----:B------:R-:W-:-:S07]  /*0bb0*/  ISETP.NE.AND P1, PT, R11, RZ, PT ;  /* 0x000000ff0b00720c */ /* 0x000fce0003f25270 */
[----:B------:R-:W-:Y:S06]  /*0bc0*/  @!P0 BRA `(.L_x_10) ;  /* 0x0000000000288947 */ /* 0x000fec0003800000 */
[C---:B------:R-:W-:Y:S02]  /*0bd0*/  IMAD R0, R7.reuse, 0x4, R4 ;  /* 0x0000000407007824 */ /* 0x040fe400078e0204 */
[----:B------:R-:W-:-:S03]  /*0be0*/  VIADD R7, R7, 0x100 ;  /* 0x0000010007077836 */ /* 0x000fc60000000000 */
[----:B------:R0:W-:Y:S04]  /*0bf0*/  STS [R0], RZ ;  /* 0x000000ff00007388 */ /* 0x0001e80000000800 */
[----:B------:R0:W-:Y:S04]  /*0c00*/  STS [R0+0x80], RZ ;  /* 0x000080ff00007388 */ /* 0x0001e80000000800 */
[----:B------:R0:W-:Y:S04]  /*0c10*/  STS [R0+0x100], RZ ;  /* 0x000100ff00007388 */ /* 0x0001e80000000800 */
[----:B------:R0:W-:Y:S04]  /*0c20*/  STS [R0+0x180], RZ ;  /* 0x000180ff00007388 */ /* 0x0001e80000000800 */
[----:B------:R0:W-:Y:S04]  /*0c30*/  STS [R0+0x200], RZ ;  /* 0x000200ff00007388 */ /* 0x0001e80000000800 */
[----:B------:R0:W-:Y:S04]  /*0c40*/  STS [R0+0x280], RZ ;  /* 0x000280ff00007388 */ /* 0x0001e80000000800 */
[----:B------:R0:W-:Y:S04]  /*0c50*/  STS [R0+0x300], RZ ;  /* 0x000300ff00007388 */ /* 0x0001e80000000800 */
[----:B------:R0:W-:Y:S02]  /*0c60*/  STS [R0+0x380], RZ ;  /* 0x000380ff00007388 */ /* 0x0001e40000000800 */
.L_x_10:
[----:B------:R-:W-:Y:S05]  /*0c70*/  BSYNC.RECONVERGENT B1 ;  /* 0x0000000000017941 */ /* 0x000fea0003800200 */
.L_x_9:
[----:B------:R-:W-:Y:S05]  /*0c80*/  @!P1 BRA `(.L_x_8) ;  /* 0x0000000000489947 */ /* 0x000fea0003800000 */
[----:B------:R-:W-:Y:S02]  /*0c90*/  ISETP.GE.U32.AND P0, PT, R11, 0x4, PT ;  /* 0x000000040b00780c */ /* 0x000fe40003f06070 */
[----:B------:R-:W-:-:S04]  /*0ca0*/  LOP3.LUT R6, R6, 0x3, RZ, 0xc0, !PT ;  /* 0x0000000306067812 */ /* 0x000fc800078ec0ff */
[----:B------:R-:W-:-:S07]  /*0cb0*/  ISETP.NE.AND P1, PT, R6, RZ, PT ;  /* 0x000000ff0600720c */ /* 0x000fce0003f25270 */
[C---:B0-----:R-:W-:Y:S02]  /*0cc0*/  @P0 IMAD R0, R7.reuse, 0x4, R4 ;  /* 0x0000000407000824 */ /* 0x041fe400078e0204 */
[----:B------:R-:W-:-:S03]  /*0cd0*/  @P0 VIADD R7, R7, 0x80 ;  /* 0x0000008007070836 */ /* 0x000fc60000000000 */
[----:B------:R1:W-:Y:S04]  /*0ce0*/  @P0 STS [R0], RZ ;  /* 0x000000ff00000388 */ /* 0x0003e80000000800 */
[----:B------:R1:W-:Y:S04]  /*0cf0*/  @P0 STS [R0+0x80], RZ ;  /* 0x000080ff00000388 */ /* 0x0003e80000000800 */
[----:B------:R1:W-:Y:S04]  /*0d00*/  @P0 STS [R0+0x100], RZ ;  /* 0x000100ff00000388 */ /* 0x0003e80000000800 */
[----:B------:R1:W-:Y:S01]  /*0d10*/  @P0 STS [R0+0x180], RZ ;  /* 0x000180ff00000388 */ /* 0x0003e20000000800 */
[----:B------:R-:W-:Y:S05]  /*0d20*/  @!P1 BRA `(.L_x_8) ;  /* 0x0000000000209947 */ /* 0x000fea0003800000 */
[----:B------:R-:W-:Y:S02]  /*0d30*/  IMAD R5, R7, 0x4, R5 ;  /* 0x0000000407057824 */ /* 0x000fe400078e0205 */
[----:B------:R-:W-:Y:S02]  /*0d40*/  IMAD.MOV R6, RZ, RZ, -R6 ;  /* 0x000000ffff067224 */ /* 0x000fe400078e0a06 */
[----:B------:R-:W-:-:S07]  /*0d50*/  VIADD R5, R5, UR4 ;  /* 0x0000000405057c36 */ /* 0x000fce0008000000 */
.L_x_11:
[----:B------:R-:W-:Y:S01]  /*0d60*/  VIADD R6, R6, 0x1 ;  /* 0x0000000106067836 */ /* 0x000fe20000000000 */
[----:B------:R0:W-:Y:S04]  /*0d70*/  STS [R5], RZ ;  /* 0x000000ff05007388 */ /* 0x0001e80000000800 */
[----:B------:R-:W-:Y:S01]  /*0d80*/  ISETP.NE.AND P0, PT, R6, RZ, PT ;  /* 0x000000ff0600720c */ /* 0x000fe20003f05270 */
[----:B0-----:R-:W-:-:S12]  /*0d90*/  VIADD R5, R5, 0x80 ;  /* 0x0000008005057836 */ /* 0x001fd80000000000 */
[----:B------:R-:W-:Y:S05]  /*0da0*/  @P0 BRA `(.L_x_11) ;  /* 0xfffffffc00ec0947 */ /* 0x000fea000383ffff */
.L_x_8:
[----:B------:R-:W-:Y:S05]  /*0db0*/  BSYNC.RECONVERGENT B0 ;  /* 0x0000000000007941 */ /* 0x000fea0003800200 */
.L_x_7:
[----:B------:R-:W2:Y:S01]  /*0dc0*/  LDCU UR6, c[0x0][0x3c4] ;  /* 0x00007880ff0677ac */ /* 0x000ea20008000800 */
[----:B-----5:R-:W-:Y:S01]  /*0dd0*/  LOP3.LUT R45, R44, 0x80000000, RZ, 0x3c, !PT ;  /* 0x800000002c2d7812 */ /* 0x020fe200078e3cff */
[----:B------:R-:W-:Y:S01]  /*0de0*/  BSSY.RECONVERGENT B0, `(.L_x_12) ;  /* 0x0000089000007945 */ /* 0x000fe20003800200 */
[----:B------:R-:W-:Y:S02]  /*0df0*/  LOP3.LUT R6, R43, 0x80000000, RZ, 0x3c, !PT ;  /* 0x800000002b067812 */ /* 0x000fe400078e3cff */
[----:B01----:R-:W-:Y:S02]  /*0e00*/  LOP3.LUT R0, R42, 0x80000000, RZ, 0x3c, !PT ;  /* 0x800000002a007812 */ /* 0x003fe400078e3cff */
[----:B------:R-:W-:Y:S02]  /*0e10*/  LOP3.LUT R41, R8, 0x80000000, RZ, 0x3c, !PT ;  /* 0x8000000008297812 */ /* 0x000fe400078e3cff */
[----:B------:R-:W-:Y:S02]  /*0e20*/  LOP3.LUT R40, R9, 0x80000000, RZ, 0x3c, !PT ;  /* 0x8000000009287812 */ /* 0x000fe400078e3cff */
[----:B------:R-:W-:-:S02]  /*0e30*/  LOP3.LUT R39, R10, 0x80000000, RZ, 0x3c, !PT ;  /* 0x800000000a277812 */ /* 0x000fc400078e3cff */
[----:B------:R-:W-:Y:S02]  /*0e40*/  LOP3.LUT R38, R13, 0x80000000, RZ, 0x3c, !PT ;  /* 0x800000000d267812 */ /* 0x000fe400078e3cff */
[----:B------:R-:W-:Y:S02]  /*0e50*/  LOP3.LUT R37, R14, 0x80000000, RZ, 0x3c, !PT ;  /* 0x800000000e257812 */ /* 0x000fe400078e3cff */
[----:B------:R-:W-:Y:S02]  /*0e60*/  LOP3.LUT R36, R15, 0x80000000, RZ, 0x3c, !PT ;  /* 0x800000000f247812 */ /* 0x000fe400078e3cff */
[----:B--2---:R-:W-:Y:S02]  /*0e70*/  SHF.R.U32.HI R47, RZ, UR6, R45 ;  /* 0x00000006ff2f7c19 */ /* 0x004fe4000801162d */
[----:B------:R-:W-:Y:S02]  /*0e80*/  SHF.R.U32.HI R7, RZ, UR6, R6 ;  /* 0x00000006ff077c19 */ /* 0x000fe40008011606 */
[----:B------:R-:W-:-:S02]  /*0e90*/  LOP3.LUT R47, R47, UR5, RZ, 0x30, !PT ;  /* 0x000000052f2f7c12 */ /* 0x000fc4000f8e30ff */
[----:B------:R-:W-:Y:S02]  /*0ea0*/  SHF.R.U32.HI R11, RZ, UR6, R0 ;  /* 0x00000006ff0b7c19 */ /* 0x000fe40008011600 */
[----:B------:R-:W-:Y:S01]  /*0eb0*/  SHF.R.U32.HI R25, RZ, UR6, R41 ;  /* 0x00000006ff197c19 */ /* 0x000fe20008011629 */
[----:B------:R-:W-:Y:S01]  /*0ec0*/  IMAD R5, R47, 0x4, R4 ;  /* 0x000000042f057824 */ /* 0x000fe200078e0204 */
[----:B------:R-:W-:Y:S01]  /*0ed0*/  LOP3.LUT R7, R7, UR5, RZ, 0x30, !PT ;  /* 0x0000000507077c12 */ /* 0x000fe2000f8e30ff */
[----:B------:R-:W-:Y:S01]  /*0ee0*/  NOP ;  /* 0x0000000000007918 */ /* 0x000fe20000000000 */
[----:B------:R-:W-:Y:S02]  /*0ef0*/  SHF.R.U32.HI R26, RZ, UR6, R40 ;  /* 0x00000006ff1a7c19 */ /* 0x000fe40008011628 */
[----:B------:R0:W-:Y:S01]  /*0f00*/  ATOMS.POPC.INC.32 RZ, [R5+URZ] ;  /* 0x0000000005ff7f8c */ /* 0x0001e2000d8000ff */
[----:B------:R-:W-:Y:S01]  /*0f10*/  LOP3.LUT R11, R11, UR5, RZ, 0x30, !PT ;  /* 0x000000050b0b7c12 */ /* 0x000fe2000f8e30ff */
[----:B------:R-:W-:Y:S01]  /*0f20*/  IMAD R7, R7, 0x4, R4 ;  /* 0x0000000407077824 */ /* 0x000fe200078e0204 */
[----:B------:R-:W-:-:S02]  /*0f30*/  SHF.R.U32.HI R27, RZ, UR6, R39 ;  /* 0x00000006ff1b7c19 */ /* 0x000fc40008011627 */
[----:B------:R-:W-:Y:S01]  /*0f40*/  LOP3.LUT R25, R25, UR5, RZ, 0x30, !PT ;  /* 0x0000000519197c12 */ /* 0x000fe2000f8e30ff */
[--C-:B------:R-:W-:Y:S01]  /*0f50*/  IMAD R11, R11, 0x4, R4.reuse ;  /* 0x000000040b0b7824 */ /* 0x100fe200078e0204 */
[----:B------:R-:W-:Y:S01]  /*0f60*/  LOP3.LUT R27, R27, UR5, RZ, 0x30, !PT ;  /* 0x000000051b1b7c12 */ /* 0x000fe2000f8e30ff */
[----:B------:R1:W-:Y:S01]  /*0f70*/  ATOMS.POPC.INC.32 RZ, [R7+URZ] ;  /* 0x0000000007ff7f8c */ /* 0x0003e2000d8000ff */
[----:B0-----:R-:W-:Y:S01]  /*0f80*/  LOP3.LUT R5, R26, UR5, RZ, 0x30, !PT ;  /* 0x000000051a057c12 */ /* 0x001fe2000f8e30ff */
[--C-:B------:R-:W-:Y:S01]  /*0f90*/  IMAD R25, R25, 0x4, R4.reuse ;  /* 0x0000000419197824 */ /* 0x100fe200078e0204 */
[----:B------:R-:W-:Y:S01]  /*0fa0*/  LOP3.LUT R26, R12, 0x80000000, RZ, 0x3c, !PT ;  /* 0x800000000c1a7812 */ /* 0x000fe200078e3cff */
[----:B------:R0:W-:Y:S01]  /*0fb0*/  ATOMS.POPC.INC.32 RZ, [R11+URZ] ;  /* 0x000000000bff7f8c */ /* 0x0001e2000d8000ff */
[----:B------:R-:W-:Y:S01]  /*0fc0*/  LOP3.LUT R35, R16, 0x80000000, RZ, 0x3c, !PT ;  /* 0x8000000010237812 */ /* 0x000fe200078e3cff */
[----:B------:R-:W-:Y:S01]  /*0fd0*/  IMAD R5, R5, 0x4, R4 ;  /* 0x0000000405057824 */ /* 0x000fe200078e0204 */
[----:B------:R-:W-:Y:S01]  /*0fe0*/  SHF.R.U32.HI R26, RZ, UR6, R26 ;  /* 0x00000006ff1a7c19 */ /* 0x000fe2000801161a */
[----:B------:R-:W-:Y:S01]  /*0ff0*/  IMAD R27, R27, 0x4, R4 ;  /* 0x000000041b1b7824 */ /* 0x000fe200078e0204 */
[----:B------:R2:W-:Y:S01]  /*1000*/  ATOMS.POPC.INC.32 RZ, [R25+URZ] ;  /* 0x0000000019ff7f8c */ /* 0x0005e2000d8000ff */
[----:B-1----:R-:W-:-:S02]  /*1010*/  SHF.R.U32.HI R7, RZ, UR6, R37 ;  /* 0x00000006ff077c19 */ /* 0x002fc40008011625 */
[----:B0-----:R-:W-:Y:S01]  /*1020*/  SHF.R.U32.HI R11, RZ, UR6, R38 ;  /* 0x00000006ff0b7c19 */ /* 0x001fe20008011626 */
[----:B------:R0:W-:Y:S01]  /*1030*/  ATOMS.POPC.INC.32 RZ, [R5+URZ] ;  /* 0x0000000005ff7f8c */ /* 0x0001e2000d8000ff */
[----:B------:R-:W-:Y:S02]  /*1040*/  SHF.R.U32.HI R28, RZ, UR6, R36 ;  /* 0x00000006ff1c7c19 */ /* 0x000fe40008011624 */
[----:B------:R-:W-:Y:S01]  /*1050*/  LOP3.LUT R11, R11, UR5, RZ, 0x30, !PT ;  /* 0x000000050b0b7c12 */ /* 0x000fe2000f8e30ff */
[----:B------:R1:W-:Y:S01]  /*1060*/  ATOMS.POPC.INC.32 RZ, [R27+URZ] ;  /* 0x000000001bff7f8c */ /* 0x0003e2000d8000ff */
[----:B--2---:R-:W-:Y:S02]  /*1070*/  LOP3.LUT R25, R26, UR5, RZ, 0x30, !PT ;  /* 0x000000051a197c12 */ /* 0x004fe4000f8e30ff */
[----:B------:R-:W-:Y:S01]  /*1080*/  SHF.R.U32.HI R26, RZ, UR6, R35 ;  /* 0x00000006ff1a7c19 */ /* 0x000fe20008011623 */
[--C-:B0-----:R-:W-:Y:S01]  /*1090*/  IMAD R5, R11, 0x4, R4.reuse ;  /* 0x000000040b057824 */ /* 0x101fe200078e0204 */
[----:B------:R-:W-:Y:S01]  /*10a0*/  LOP3.LUT R7, R7, UR5, RZ, 0x30, !PT ;  /* 0x0000000507077c12 */ /* 0x000fe2000f8e30ff */
[----:B------:R-:W-:Y:S01]  /*10b0*/  IMAD R25, R25, 0x4, R4 ;  /* 0x0000000419197824 */ /* 0x000fe200078e0204 */
[----:B------:R-:W-:-:S02]  /*10c0*/  LOP3.LUT R29, R26, UR5, RZ, 0x30, !PT ;  /* 0x000000051a1d7c12 */ /* 0x000fc4000f8e30ff */
[----:B-1----:R-:W-:Y:S01]  /*10d0*/  LOP3.LUT R27, R28, UR5, RZ, 0x30, !PT ;  /* 0x000000051c1b7c12 */ /* 0x002fe2000f8e30ff */
[--C-:B------:R-:W-:Y:S01]  /*10e0*/  IMAD R26, R7, 0x4, R4.reuse ;  /* 0x00000004071a7824 */ /* 0x100fe200078e0204 */
[----:B------:R-:W-:Y:S01]  /*10f0*/  LOP3.LUT R34, R17, 0x80000000, RZ, 0x3c, !PT ;  /* 0x8000000011227812 */ /* 0x000fe200078e3cff */
[--C-:B------:R-:W-:Y:S01]  /*1100*/  IMAD R28, R29, 0x4, R4.reuse ;  /* 0x000000041d1c7824 */ /* 0x100fe200078e0204 */
[----:B------:R-:W-:Y:S01]  /*1110*/  LOP3.LUT R48, R18, 0x80000000, RZ, 0x3c, !PT ;  /* 0x8000000012307812 */ /* 0x000fe200078e3cff */
[----:B------:R-:W-:Y:S01]  /*1120*/  IMAD R27, R27, 0x4, R4 ;  /* 0x000000041b1b7824 */ /* 0x000fe200078e0204 */
[----:B------:R-:W-:Y:S01]  /*1130*/  ATOMS.POPC.INC.32 RZ, [R25+URZ] ;  /* 0x0000000019ff7f8c */ /* 0x000fe2000d8000ff */
[----:B------:R-:W-:Y:S02]  /*1140*/  LOP3.LUT R33, R19, 0x80000000, RZ, 0x3c, !PT ;  /* 0x8000000013217812 */ /* 0x000fe400078e3cff */
[----:B------:R-:W-:Y:S01]  /*1150*/  LOP3.LUT R32, R20, 0x80000000, RZ, 0x3c, !PT ;  /* 0x8000000014207812 */ /* 0x000fe200078e3cff */
[----:B------:R-:W-:Y:S01]  /*1160*/  ATOMS.POPC.INC.32 RZ, [R5+URZ] ;  /* 0x0000000005ff7f8c */ /* 0x000fe2000d8000ff */
[----:B------:R-:W-:-:S02]  /*1170*/  LOP3.LUT R31, R21, 0x80000000, RZ, 0x3c, !PT ;  /* 0x80000000151f7812 */ /* 0x000fc400078e3cff */
[----:B------:R-:W-:Y:S01]  /*1180*/  SHF.R.U32.HI R53, RZ, UR6, R34 ;  /* 0x00000006ff357c19 */ /* 0x000fe20008011622 */
[----:B------:R-:W-:Y:S01]  /*1190*/  ATOMS.POPC.INC.32 RZ, [R26+URZ] ;  /* 0x000000001aff7f8c */ /* 0x000fe2000d8000ff */
[----:B------:R-:W-:Y:S02]  /*11a0*/  LOP3.LUT R30, R22, 0x80000000, RZ, 0x3c, !PT ;  /* 0x80000000161e7812 */ /* 0x000fe400078e3cff */
[----:B------:R-:W-:Y:S01]  /*11b0*/  SHF.R.U32.HI R48, RZ, UR6, R48 ;  /* 0x00000006ff307c19 */ /* 0x000fe20008011630 */
[----:B------:R0:W-:Y:S01]  /*11c0*/  ATOMS.POPC.INC.32 RZ, [R27+URZ] ;  /* 0x000000001bff7f8c */ /* 0x0001e2000d8000ff */
[----:B------:R-:W-:Y:S02]  /*11d0*/  LOP3.LUT R29, R23, 0x80000000, RZ, 0x3c, !PT ;  /* 0x80000000171d7812 */ /* 0x000fe400078e3cff */
[----:B------:R-:W-:Y:S01]  /*11e0*/  SHF.R.U32.HI R50, RZ, UR6, R33 ;  /* 0x00000006ff327c19 */ /* 0x000fe20008011621 */
[----:B------:R1:W-:Y:S01]  /*11f0*/  ATOMS.POPC.INC.32 RZ, [R28+URZ] ;  /* 0x000000001cff7f8c */ /* 0x0003e2000d8000ff */
[----:B------:R-:W-:-:S02]  /*1200*/  SHF.R.U32.HI R51, RZ, UR6, R32 ;  /* 0x00000006ff337c19 */ /* 0x000fc40008011620 */
[----:B------:R-:W-:Y:S02]  /*1210*/  LOP3.LUT R53, R53, UR5, RZ, 0x30, !PT ;  /* 0x0000000535357c12 */ /* 0x000fe4000f8e30ff */
[----:B0-----:R-:W-:Y:S02]  /*1220*/  SHF.R.U32.HI R27, RZ, UR6, R31 ;  /* 0x00000006ff1b7c19 */ /* 0x001fe4000801161f */
[----:B------:R-:W-:Y:S01]  /*1230*/  LOP3.LUT R48, R48, UR5, RZ, 0x30, !PT ;  /* 0x0000000530307c12 */ /* 0x000fe2000f8e30ff */
[----:B------:R-:W-:Y:S01]  /*1240*/  IMAD R26, R53, 0x4, R4 ;  /* 0x00000004351a7824 */ /* 0x000fe200078e0204 */
[----:B-1----:R-:W-:Y:S02]  /*1250*/  LOP3.LUT R28, R24, 0x80000000, RZ, 0x3c, !PT ;  /* 0x80000000181c7812 */ /* 0x002fe400078e3cff */
[----:B------:R-:W-:Y:S01]  /*1260*/  SHF.R.U32.HI R25, RZ, UR6, R30 ;  /* 0x00000006ff197c19 */ /* 0x000fe2000801161e */
[----:B------:R-:W-:Y:S01]  /*1270*/  IMAD R48, R48, 0x4, R4 ;  /* 0x0000000430307824 */ /* 0x000fe200078e0204 */
[----:B------:R-:W-:Y:S01]  /*1280*/  LOP3.LUT R50, R50, UR5, RZ, 0x30, !PT ;  /* 0x0000000532327c12 */ /* 0x000fe2000f8e30ff */
[----:B------:R0:W-:Y:S01]  /*1290*/  ATOMS.POPC.INC.32 RZ, [R26+URZ] ;  /* 0x000000001aff7f8c */ /* 0x0001e2000d8000ff */
[----:B------:R-:W-:-:S02]  /*12a0*/  SHF.R.U32.HI R5, RZ, UR6, R29 ;  /* 0x00000006ff057c19 */ /* 0x000fc4000801161d */
[----:B------:R-:W-:Y:S01]  /*12b0*/  LOP3.LUT R51, R51, UR5, RZ, 0x30, !PT ;  /* 0x0000000533337c12 */ /* 0x000fe2000f8e30ff */
[----:B------:R-:W-:Y:S01]  /*12c0*/  IMAD R50, R50, 0x4, R4 ;  /* 0x0000000432327824 */ /* 0x000fe200078e0204 */
[----:B------:R-:W-:Y:S01]  /*12d0*/  SHF.R.U32.HI R49, RZ, UR6, R28 ;  /* 0x00000006ff317c19 */ /* 0x000fe2000801161c */
[----:B------:R0:W-:Y:S01]  /*12e0*/  ATOMS.POPC.INC.32 RZ, [R48+URZ] ;  /* 0x0000000030ff7f8c */ /* 0x0001e2000d8000ff */
[----:B------:R-:W-:Y:S01]  /*12f0*/  LOP3.LUT R27, R27, UR5, RZ, 0x30, !PT ;  /* 0x000000051b1b7c12 */ /* 0x000fe2000f8e30ff */
[--C-:B------:R-:W-:Y:S01]  /*1300*/  IMAD R51, R51, 0x4, R4.reuse ;  /* 0x0000000433337824 */ /* 0x100fe200078e0204 */
[----:B------:R-:W-:Y:S01]  /*1310*/  LOP3.LUT R25, R25, UR5, RZ, 0x30, !PT ;  /* 0x0000000519197c12 */ /* 0x000fe2000f8e30ff */
[----:B------:R0:W-:Y:S01]  /*1320*/  ATOMS.POPC.INC.32 RZ, [R50+URZ] ;  /* 0x0000000032ff7f8c */ /* 0x0001e2000d8000ff */
[----:B------:R-:W-:Y:S01]  /*1330*/  LOP3.LUT R5, R5, UR5, RZ, 0x30, !PT ;  /* 0x0000000505057c12 */ /* 0x000fe2000f8e30ff */
[--C-:B------:R-:W-:Y:S01]  /*1340*/  IMAD R52, R27, 0x4, R4.reuse ;  /* 0x000000041b347824 */ /* 0x100fe200078e0204 */
[----:B------:R-:W-:Y:S01]  /*1350*/  ISETP.GT.U32.AND P1, PT, R3, 0xff, PT ;  /* 0x000000ff0300780c */ /* 0x000fe20003f24070 */
[--C-:B------:R-:W-:Y:S01]  /*1360*/  IMAD R25, R25, 0x4, R4.reuse ;  /* 0x0000000419197824 */ /* 0x100fe200078e0204 */
[----:B------:R-:W-:Y:S01]  /*1370*/  LOP3.LUT R49, R49, UR5, RZ, 0x30, !PT ;  /* 0x0000000531317c12 */ /* 0x000fe2000f8e30ff */
[----:B------:R-:W-:Y:S01]  /*1380*/  IMAD R5, R5, 0x4, R4 ;  /* 0x0000000405057824 */ /* 0x000fe200078e0204 */
[----:B------:R0:W-:Y:S01]  /*1390*/  ATOMS.POPC.INC.32 RZ, [R51+URZ] ;  /* 0x0000000033ff7f8c */ /* 0x0001e2000d8000ff */
[----:B------:R-:W-:Y:S01]  /*13a0*/  P2R R53, PR, RZ, 0x2 ;  /* 0x00000002ff357803 */ /* 0x000fe20000000000 */
[----:B------:R-:W-:-:S02]  /*13b0*/  IMAD.MOV.U32 R27, RZ, RZ, RZ ;  /* 0x000000ffff1b7224 */ /* 0x000fc400078e00ff */
[----:B------:R-:W-:Y:S01]  /*13c0*/  IMAD R49, R49, 0x4, R4 ;  /* 0x0000000431317824 */ /* 0x000fe200078e0204 */
[----:B------:R0:W-:Y:S01]  /*13d0*/  ATOMS.POPC.INC.32 RZ, [R52+URZ] ;  /* 0x0000000034ff7f8c */ /* 0x0001e2000d8000ff */
[----:B------:R-:W-:-:S03]  /*13e0*/  LEA R4, R3, UR4, 0x2 ;  /* 0x0000000403047c11 */ /* 0x000fc6000f8e10ff */
[----:B------:R0:W-:Y:S04]  /*13f0*/  ATOMS.POPC.INC.32 RZ, [R25+URZ] ;  /* 0x0000000019ff7f8c */ /* 0x0001e8000d8000ff */
[----:B------:R0:W-:Y:S04]  /*1400*/  ATOMS.POPC.INC.32 RZ, [R5+URZ] ;  /* 0x0000000005ff7f8c */ /* 0x0001e8000d8000ff */
[----:B------:R0:W-:Y:S01]  /*1410*/  ATOMS.POPC.INC.32 RZ, [R49+URZ] ;  /* 0x0000000031ff7f8c */ /* 0x0001e2000d8000ff */
[----:B------:R-:W-:Y:S06]  /*1420*/  BAR.SYNC.DEFER_BLOCKING 0x0 ;  /* 0x0000000000007b1d */ /* 0x000fec0000010000 */
[----:B------:R-:W-:Y:S05]  /*1430*/  @P1 BRA `(.L_x_13) ;  /* 0x00000000008c1947 */ /* 0x000fea0003800000 */
[----:B0-----:R-:W0:Y:S04]  /*1440*/  LDS R51, [R4] ;  /* 0x0000000004337984 */ /* 0x001e280000000800 */
[----:B------:R-:W1:Y:S04]  /*1450*/  LDS R26, [R4+0x400] ;  /* 0x00040000041a7984 */ /* 0x000e680000000800 */
[----:B------:R-:W2:Y:S04]  /*1460*/  LDS R5, [R4+0x800] ;  /* 0x0008000004057984 */ /* 0x000ea80000000800 */
[----:B------:R-:W3:Y:S04]  /*1470*/  LDS R48, [R4+0xc00] ;  /* 0x000c000004307984 */ /* 0x000ee80000000800 */
[----:B------:R-:W4:Y:S04]  /*1480*/  LDS R49, [R4+0x1000] ;  /* 0x0010000004317984 */ /* 0x000f280000000800 */
[----:B------:R-:W5:Y:S04]  /*1490*/  LDS R50, [R4+0x1400] ;  /* 0x0014000004327984 */ /* 0x000f680000000800 */
[----:B------:R-:W-:Y:S04]  /*14a0*/  LDS R27, [R4+0x2000] ;  /* 0x00200000041b7984 */ /* 0x000fe80000000800 */
[----:B------:R-:W-:Y:S04]  /*14b0*/  STS [R4], RZ ;  /* 0x000000ff04007388 */ /* 0x000fe80000000800 */
[----:B0-----:R-:W-:Y:S01]  /*14c0*/  STS [R4+0x400], R51 ;  /* 0x0004003304007388 */ /* 0x001fe20000000800 */
[----:B-1----:R-:W-:-:S03]  /*14d0*/  IMAD.IADD R52, R51, 0x1, R26 ;  /* 0x0000000133347824 */ /* 0x002fc600078e021a */
[----:B------:R-:W-:Y:S01]  /*14e0*/  LDS R26, [R4+0x2400] ;  /* 0x00240000041a7984 */ /* 0x000fe20000000800 */
[----:B--2---:R-:W-:-:S03]  /*14f0*/  IMAD.IADD R25, R52, 0x1, R5 ;  /* 0x0000000134197824 */ /* 0x004fc600078e0205 */
[----:B------:R-:W0:Y:S04]  /*1500*/  LDS R5, [R4+0x1800] ;  /* 0x0018000004057984 */ /* 0x000e280000000800 */
[----:B------:R3:W-:Y:S04]  /*1510*/  STS [R4+0x800], R52 ;  /* 0x0008003404007388 */ /* 0x0007e80000000800 */
[----:B------:R-:W-:Y:S01]  /*1520*/  STS [R4+0xc00], R25 ;  /* 0x000c001904007388 */ /* 0x000fe20000000800 */
[----:B---3--:R-:W-:-:S03]  /*1530*/  IMAD.IADD R52, R25, 0x1, R48 ;  /* 0x0000000119347824 */ /* 0x008fc600078e0230 */
[----:B------:R-:W1:Y:S01]  /*1540*/  LDS R48, [R4+0x1c00] ;  /* 0x001c000004307984 */ /* 0x000e620000000800 */
[----:B----4-:R-:W-:-:S03]  /*1550*/  IMAD.IADD R49, R52, 0x1, R49 ;  /* 0x0000000134317824 */ /* 0x010fc600078e0231 */
[----:B------:R-:W2:Y:S01]  /*1560*/  LDS R25, [R4+0x2800] ;  /* 0x0028000004197984 */ /* 0x000ea20000000800 */
[----:B-----5:R-:W-:-:S03]  /*1570*/  IMAD.IADD R51, R49, 0x1, R50 ;  /* 0x0000000131337824 */ /* 0x020fc600078e0232 */
[----:B------:R-:W3:Y:S04]  /*1580*/  LDS R50, [R4+0x2c00] ;  /* 0x002c000004327984 */ /* 0x000ee80000000800 */
[----:B------:R-:W-:Y:S04]  /*1590*/  STS [R4+0x1000], R52 ;  /* 0x0010003404007388 */ /* 0x000fe80000000800 */
[----:B------:R-:W-:Y:S04]  /*15a0*/  STS [R4+0x1400], R49 ;  /* 0x0014003104007388 */ /* 0x000fe80000000800 */
[----:B------:R-:W-:Y:S01]  /*15b0*/  STS [R4+0x1800], R51 ;  /* 0x0018003304007388 */ /* 0x000fe20000000800 */
[----:B0-----:R-:W-:-:S05]  /*15c0*/  IMAD.IADD R5, R51, 0x1, R5 ;  /* 0x0000000133057824 */ /* 0x001fca00078e0205 */
[----:B------:R-:W-:Y:S01]  /*15d0*/  STS [R4+0x1c00], R5 ;  /* 0x001c000504007388 */ /* 0x000fe20000000800 */
[----:B-1----:R-:W-:-:S04]  /*15e0*/  IMAD.IADD R48, R5, 0x1, R48 ;  /* 0x0000000105307824 */ /* 0x002fc800078e0230 */
[----:B------:R-:W-:Y:S01]  /*15f0*/  IMAD.IADD R27, R48, 0x1, R27 ;  /* 0x00000001301b7824 */ /* 0x000fe200078e021b */
[----:B------:R-:W-:Y:S03]  /*1600*/  STS [R4+0x2000], R48 ;  /* 0x0020003004007388 */ /* 0x000fe60000000800 */
[----:B------:R-:W-:Y:S01]  /*1610*/  IMAD.IADD R26, R27, 0x1, R26 ;  /* 0x000000011b1a7824 */ /* 0x000fe200078e021a */
[----:B------:R3:W-:Y:S03]  /*1620*/  STS [R4+0x2400], R27 ;  /* 0x0024001b04007388 */ /* 0x0007e60000000800 */
[----:B--2---:R-:W-:Y:S01]  /*1630*/  IMAD.IADD R25, R26, 0x1, R25 ;  /* 0x000000011a197824 */ /* 0x004fe200078e0219 */
[----:B------:R1:W-:Y:S04]  /*1640*/  STS [R4+0x2800], R26 ;  /* 0x0028001a04007388 */ /* 0x0003e80000000800 */
[----:B------:R1:W-:Y:S01]  /*1650*/  STS [R4+0x2c00], R25 ;  /* 0x002c001904007388 */ /* 0x0003e20000000800 */
[----:B---3--:R-:W-:-:S07]  /*1660*/  IMAD.IADD R27, R25, 0x1, R50 ;  /* 0x00000001191b7824 */ /* 0x008fce00078e0232 */
.L_x_13:
[----:B------:R-:W-:Y:S05]  /*1670*/  BSYNC.RECONVERGENT B0 ;  /* 0x0000000000007941 */ /* 0x000fea0003800200 */
.L_x_12:
[----:B01----:R-:W0:Y:S01]  /*1680*/  LDC.64 R4, c[0x0][0x380] ;  /* 0x0000e000ff047b82 */ /* 0x003e220000000a00 */
[C---:B------:R-:W-:Y:S01]  /*1690*/  ISETP.NE.AND P0, PT, R27.reuse, 0x1c80, PT ;  /* 0x00001c801b00780c */ /* 0x040fe20003f05270 */
[----:B------:R-:W-:Y:S01]  /*16a0*/  IMAD.U32 R25, RZ, RZ, UR7 ;  /* 0x00000007ff197e24 */ /* 0x000fe2000f8e00ff */
[----:B------:R-:W-:Y:S02]  /*16b0*/  @!P1 LOP3.LUT R49, R27, 0x40000000, RZ, 0xfc, !PT ;  /* 0x400000001b319812 */ /* 0x000fe400078efcff */
[----:B------:R-:W-:Y:S01]  /*16c0*/  ISETP.LT.U32.AND P0, PT, R3, 0x100, !P0 ;  /* 0x000001000300780c */ /* 0x000fe20004701070 */
[----:B------:R-:W-:Y:S01]  /*16d0*/  IMAD R25, R25, 0x100, R3 ;  /* 0x0000010019197824 */ /* 0x000fe200078e0203 */
[----:B------:R-:W-:-:S03]  /*16e0*/  LOP3.LUT R26, R18, 0x80000000, RZ, 0x3c, !PT ;  /* 0x80000000121a7812 */ /* 0x000fc600078e3cff */
[----:B0-----:R-:W-:Y:S01]  /*16f0*/  IMAD.WIDE R4, R25, 0x4, R4 ;  /* 0x0000000419047825 */ /* 0x001fe200078e0204 */
[----:B------:R-:W-:-:S04]  /*1700*/  LOP3.LUT R25, R12, 0x80000000, RZ, 0x3c, !PT ;  /* 0x800000000c197812 */ /* 0x000fc800078e3cff */
[----:B------:R0:W-:Y:S03]  /*1710*/  @!P1 STG.E.STRONG.SYS desc[UR8][R4.64], R49 ;  /* 0x0000003104009986 */ /* 0x0001e6000c115908 */
[----:B------:R-:W-:Y:S06]  /*1720*/  BAR.RED.OR.DEFER_BLOCKING 0x0, P0 ;  /* 0x0000000000007b1d */ /* 0x000fec0000014800 */
[----:B------:R-:W1:Y:S02]  /*1730*/  B2R.RESULT RZ, P0 ;  /* 0x0000000000ff731c */ /* 0x000e640000004000 */
[----:B01----:R-:W-:Y:S05]  /*1740*/  @!P0 BRA `(.L_x_14) ;  /* 0x0000000800908947 */ /* 0x003fea0003800000 */
[C---:B------:R-:W-:Y:S01]  /*1750*/  ISETP.GT.U32.AND P0, PT, R3.reuse, R47, PT ;  /* 0x0000002f0300720c */ /* 0x040fe20003f04070 */
[----:B------:R-:W-:Y:S01]  /*1760*/  BSSY B1, `(.L_x_15) ;  /* 0x000002e000017945 */ /* 0x000fe20003800000 */
[----:B------:R-:W-:Y:S02]  /*1770*/  LEA R11, R3, UR4, 0x3 ;  /* 0x00000004030b7c11 */ /* 0x000fe4000f8e18ff */
[----:B------:R-:W-:Y:S01]  /*1780*/  SEL R0, RZ, 0x1c80, !P0 ;  /* 0x00001c80ff007807 */ /* 0x000fe20004000000 */
[----:B------:R-:W-:Y:S08]  /*1790*/  @P1 BRA `(.L_x_16) ;  /* 0x0000000000a81947 */ /* 0x000ff00003800000 */
[----:B------:R-:W0:Y:S02]  /*17a0*/  LDC.64 R28, c[0x0][0x398] ;  /* 0x0000e600ff1c7b82 */ /* 0x000e240000000a00 */
[----:B0-----:R-:W-:-:S06]  /*17b0*/  IMAD.WIDE.U32 R28, R3, 0x8, R28 ;  /* 0x00000008031c7825 */ /* 0x001fcc00078e001c */
[----:B------:R-:W2:Y:S01]  /*17c0*/  LDG.E.64 R28, desc[UR8][R28.64] ;  /* 0x000000081c1c7981 */ /* 0x000ea2000c1e1b00 */
[----:B------:R-:W-:Y:S01]  /*17d0*/  UISETP.GE.AND UP0, UPT, UR7, 0x1, UPT ;  /* 0x000000010700788c */ /* 0x000fe2000bf06270 */
[----:B------:R-:W-:Y:S01]  /*17e0*/  IMAD.MOV.U32 R26, RZ, RZ, R27 ;  /* 0x000000ffff1a7224 */ /* 0x000fe200078e001b */
[----:B--2---:R-:W-:-:S04]  /*17f0*/  IADD3 R6, P0, PT, -R0, R28, RZ ;  /* 0x0000001c00067210 */ /* 0x004fc80007f1e1ff */
[----:B------:R-:W-:-:S05]  /*1800*/  IADD3.X R7, PT, PT, R29, -0x1, RZ, P0, !PT ;  /* 0xffffffff1d077810 */ /* 0x000fca00007fe4ff */
[----:B------:R0:W-:Y:S01]  /*1810*/  STS.64 [R11+0x7200], R6 ;  /* 0x007200060b007388 */ /* 0x0001e20000000a00 */
[----:B------:R-:W-:Y:S05]  /*1820*/  BRA.U !UP0, `(.L_x_17) ;  /* 0x00000001086c7547 */ /* 0x000fea000b800000 */
[----:B------:R-:W-:Y:S01]  /*1830*/  BSSY B0, `(.L_x_18) ;  /* 0x0000019000007945 */ /* 0x000fe20003800000 */
[----:B------:R-:W-:Y:S02]  /*1840*/  IMAD.MOV.U32 R25, RZ, RZ, -0x1 ;  /* 0xffffffffff197424 */ /* 0x000fe400078e00ff */
[----:B------:R-:W-:Y:S02]  /*1850*/  IMAD.U32 R28, RZ, RZ, UR7 ;  /* 0x00000007ff1c7e24 */ /* 0x000fe4000f8e00ff */
[----:B------:R-:W-:-:S07]  /*1860*/  IMAD.MOV.U32 R26, RZ, RZ, R27 ;  /* 0x000000ffff1a7224 */ /* 0x000fce00078e001b */
.L_x_22:
[----:B0-----:R-:W0:Y:S01]  /*1870*/  LDC.64 R6, c[0x0][0x380] ;  /* 0x0000e000ff067b82 */ /* 0x001e220000000a00 */
[----:B------:R-:W-:Y:S01]  /*1880*/  VIADD R31, R28, 0xffffffff ;  /* 0xffffffff1c1f7836 */ /* 0x000fe20000000000 */
[----:B------:R-:W-:Y:S03]  /*1890*/  BSSY B2, `(.L_x_19) ;  /* 0x0000008000027945 */ /* 0x000fe60003800000 */
[----:B------:R-:W-:-:S04]  /*18a0*/  IMAD R29, R31, 0x100, R3 ;  /* 0x000001001f1d7824 */ /* 0x000fc800078e0203 */
[----:B0-----:R-:W-:-:S07]  /*18b0*/  IMAD.WIDE R6, R29, 0x4, R6 ;  /* 0x000000041d067825 */ /* 0x001fce00078e0206 */
.L_x_20:
[----:B------:R-:W-:Y:S05]  /*18c0*/  YIELD ;  /* 0x0000000000007946 */ /* 0x000fea0003800000 */
[----:B------:R0:W-:Y:S06]  /*18d0*/  MEMBAR.SC.CTA ;  /* 0x0000000000007992 */ /* 0x0001ec0000000000 */
[----:B0-----:R-:W2:Y:S02]  /*18e0*/  LDG.E.STRONG.SYS R29, desc[UR8][R6.64] ;  /* 0x00000008061d7981 */ /* 0x001ea4000c1f5900 */
[----:B--2---:R-:W-:-:S13]  /*18f0*/  ISETP.NE.AND P0, PT, R29, RZ, PT ;  /* 0x000000ff1d00720c */ /* 0x004fda0003f05270 */
[----:B------:R-:W-:Y:S05]  /*1900*/  @!P0 BRA `(.L_x_20) ;  /* 0xfffffffc00ec8947 */ /* 0x000fea000383ffff */
[----:B------:R-:W-:Y:S05]  /*1910*/  BSYNC B2 ;  /* 0x0000000000027941 */ /* 0x000fea0003800000 */
.L_x_19:
[----:B------:R-:W-:Y:S01]  /*1920*/  BSSY.RECONVERGENT B2, `(.L_x_21) ;  /* 0x0000006000027945 */ /* 0x000fe20003800200 */
[C---:B------:R-:W-:Y:S02]  /*1930*/  ISETP.GT.AND P0, PT, R29.reuse, -0x1, PT ;  /* 0xffffffff1d00780c */ /* 0x040fe40003f04270 */
[----:B------:R-:W-:Y:S01]  /*1940*/  LOP3.LUT R29, R29, 0x3fffffff, RZ, 0xc0, !PT ;  /* 0x3fffffff1d1d7812 */ /* 0x000fe200078ec0ff */
[----:B------:R-:W-:Y:S05]  /*1950*/  WARPSYNC.EXCLUSIVE R25 ;  /* 0x0000000019007348 */ /* 0x000fea0003a00000 */
[----:B------:R-:W-:-:S05]  /*1960*/  IMAD.IADD R26, R29, 0x1, R26 ;  /* 0x000000011d1a7824 */ /* 0x000fca00078e021a */
[----:B------:R-:W-:-:S07]  /*1970*/  VOTE.ANY R25, PT, P0 ;  /* 0x0000000000197806 */ /* 0x000fce00000e0100 */
[----:B------:R-:W-:Y:S05]  /*1980*/  BSYNC.RECONVERGENT B2 ;  /* 0x0000000000027941 */ /* 0x000fea0003800200 */
.L_x_21:
[----:B------:R-:W-:Y:S01]  /*1990*/  ISETP.GT.U32.AND P1, PT, R28, 0x1, PT ;  /* 0x000000011c00780c */ /* 0x000fe20003f24070 */
[----:B------:R-:W-:-:S12]  /*19a0*/  IMAD.MOV.U32 R28, RZ, RZ, R31 ;  /* 0x000000ffff1c7224 */ /* 0x000fd800078e001f */
[----:B------:R-:W-:Y:S05]  /*19b0*/  @P0 BRA P1, `(.L_x_22) ;  /* 0xfffffffc00ac0947 */ /* 0x000fea000083ffff */
[----:B------:R-:W-:Y:S05]  /*19c0*/  BSYNC B0 ;  /* 0x0000000000007941 */ /* 0x000fea0003800000 */
.L_x_18:
[----:B------:R1:W2:Y:S02]  /*19d0*/  LDS.64 R6, [R11+0x7200] ;  /* 0x007200000b067984 */ /* 0x0002a40000000a00 */
.L_x_17:
[C---:B------:R-:W-:Y:S01]  /*19e0*/  IMAD.IADD R29, R26.reuse, 0x1, -R27 ;  /* 0x000000011a1d7824 */ /* 0x040fe200078e0a1b */
[----:B------:R-:W-:-:S04]  /*19f0*/  LOP3.LUT R25, R26, 0x80000000, RZ, 0xfc, !PT ;  /* 0x800000001a197812 */ /* 0x000fc800078efcff */
[C---:B0-2---:R-:W-:Y:S01]  /*1a00*/  IADD3 R6, P0, PT, R29.reuse, R6, RZ ;  /* 0x000000061d067210 */ /* 0x045fe20007f1e0ff */
[----:B------:R0:W-:Y:S03]  /*1a10*/  STG.E.STRONG.SYS desc[UR8][R4.64], R25 ;  /* 0x0000001904007986 */ /* 0x0001e6000c115908 */
[----:B------:R-:W-:-:S05]  /*1a20*/  LEA.HI.X.SX32 R7, R29, R7, 0x1, P0 ;  /* 0x000000071d077211 */ /* 0x000fca00000f0eff */
[----:B------:R0:W-:Y:S04]  /*1a30*/  STS.64 [R11+0x7200], R6 ;  /* 0x007200060b007388 */ /* 0x0001e80000000a00 */
.L_x_16:
[----:B------:R-:W-:Y:S05]  /*1a40*/  BSYNC B1 ;  /* 0x0000000000017941 */ /* 0x000fea0003800000 */
.L_x_15:
[----:B------:R-:W2:Y:S01]  /*1a50*/  LDC R26, c[0x0][0x3c0] ;  /* 0x0000f000ff1a7b82 */ /* 0x000ea20000000800 */
[----:B------:R-:W-:-:S07]  /*1a60*/  LEA R47, R47, UR4, 0x3 ;  /* 0x000000042f2f7c11 */ /* 0x000fce000f8e18ff */
[----:B0-----:R-:W0:Y:S01]  /*1a70*/  LDC.64 R4, c[0x0][0x390] ;  /* 0x0000e400ff047b82 */ /* 0x001e220000000a00 */
[----:B--2---:R-:W-:Y:S02]  /*1a80*/  ISETP.LE.AND P0, PT, R26, UR10, PT ;  /* 0x0000000a1a007c0c */ /* 0x004fe4000bf03270 */
[----:B0-----:R-:W-:-:S04]  /*1a90*/  ISETP.EQ.U32.AND P1, PT, R4, RZ, PT ;  /* 0x000000ff0400720c */ /* 0x001fc80003f22070 */
[----:B------:R-:W-:-:S04]  /*1aa0*/  ISETP.EQ.OR.EX P0, PT, R5, RZ, !P0, P1 ;  /* 0x000000ff0500720c */ /* 0x000fc80004702710 */
[----:B------:R-:W-:-:S13]  /*1ab0*/  ISETP.GT.U32.OR P0, PT, R3, 0xff, P0 ;  /* 0x000000ff0300780c */ /* 0x000fda0000704470 */
[----:B------:R-:W-:Y:S05]  /*1ac0*/  @P0 BRA `(.L_x_23) ;  /* 0x00000000001c0947 */ /* 0x000fea0003800000 */
[----:B------:R-:W0:Y:S01]  /*1ad0*/  LDS.64 R6, [R11+0x7200] ;  /* 0x007200000b067984 */ /* 0x000e220000000a00 */
[C---:B------:R-:W-:Y:S02]  /*1ae0*/  LEA R4, P2, R3.reuse, R4, 0x3 ;  /* 0x0000000403047211 */ /* 0x040fe400078418ff */
[--C-:B------:R-:W-:Y:S02]  /*1af0*/  SHF.R.S32.HI R25, RZ, 0x1f, R27.reuse ;  /* 0x0000001fff197819 */ /* 0x100fe4000001141b */
[----:B------:R-:W-:Y:S02]  /*1b00*/  LEA.HI.X R5, R3, R5, RZ, 0x3, P2 ;  /* 0x0000000503057211 */ /* 0x000fe400010f1cff */
[----:B0-----:R-:W-:-:S04]  /*1b10*/  IADD3 R6, P0, P1, R6, R0, R27 ;  /* 0x0000000006067210 */ /* 0x001fc8000791e01b */
[----:B------:R-:W-:-:S05]  /*1b20*/  IADD3.X R7, PT, PT, R7, RZ, R25, P0, P1 ;  /* 0x000000ff07077210 */ /* 0x000fca00007e2419 */
[----:B------:R0:W-:Y:S04]  /*1b30*/  STG.E.64 desc[UR8][R4.64], R6 ;  /* 0x0000000604007986 */ /* 0x0001e8000c101b08 */
.L_x_23:
[----:B------:R-:W-:Y:S05]  /*1b40*/  WARPSYNC.ALL ;  /* 0x0000000000007948 */ /* 0x000fea0003800000 */
[----:B------:R-:W-:Y:S01]  /*1b50*/  BAR.SYNC.DEFER_BLOCKING 0x0 ;  /* 0x0000000000007b1d */ /* 0x000fe20000010000 */
[----:B------:R-:W-:-:S05]  /*1b60*/  ISETP.LT.AND P0, PT, R26, UR10, PT ;  /* 0x0000000a1a007c0c */ /* 0x000fca000bf01270 */
[----:B0-----:R0:W2:Y:S08]  /*1b70*/  LDS.64 R4, [R47+0x7200] ;  /* 0x007200002f047984 */ /* 0x0010b00000000a00 */
[----:B0-----:R-:W-:Y:S05]  /*1b80*/  @P0 BRA `(.L_x_24) ;  /* 0x0000000000700947 */ /* 0x001fea0003800000 */
[----:B------:R-:W0:Y:S01]  /*1b90*/  LDCU.64 UR12, c[0x0][0x3a0] ;  /* 0x00007400ff0c77ac */ /* 0x000e220008000a00 */
[C---:B------:R-:W-:Y:S02]  /*1ba0*/  LOP3.LUT R7, R3.reuse, 0x3e0, RZ, 0xc0, !PT ;  /* 0x000003e003077812 */ /* 0x040fe400078ec0ff */
[----:B------:R-:W-:-:S05]  /*1bb0*/  LOP3.LUT R2, R3, 0x1f, RZ, 0xc0, !PT ;  /* 0x0000001f03027812 */ /* 0x000fca00078ec0ff */
[----:B------:R-:W-:-:S05]  /*1bc0*/  IMAD R7, R7, 0x13, R2 ;  /* 0x0000001307077824 */ /* 0x000fca00078e0202 */
[----:B--2---:R-:W-:-:S05]  /*1bd0*/  IADD3 R0, P0, PT, R7, R4, RZ ;  /* 0x0000000407007210 */ /* 0x004fca0007f1e0ff */
[----:B------:R-:W-:Y:S01]  /*1be0*/  IMAD.X R5, RZ, RZ, R5, P0 ;  /* 0x000000ffff057224 */ /* 0x000fe200000e0605 */
[----:B0-----:R-:W-:-:S04]  /*1bf0*/  LEA R2, P0, R0, UR12, 0x2 ;  /* 0x0000000c00027c11 */ /* 0x001fc8000f8010ff */
[----:B------:R-:W-:-:S05]  /*1c00*/  LEA.HI.X R3, R0, UR13, R5, 0x2, P0 ;  /* 0x0000000d00037c11 */ /* 0x000fca00080f1405 */
[----:B------:R-:W-:Y:S04]  /*1c10*/  STG.E desc[UR8][R2.64], R44 ;  /* 0x0000002c02007986 */ /* 0x000fe8000c101908 */
        /* <DEDUP_REMOVED lines=17> */
[----:B------:R-:W-:Y:S01]  /*1d30*/  STG.E desc[UR8][R2.64+0x900], R24 ;  /* 0x0009001802007986 */ /* 0x000fe2000c101908 */
[----:B------:R-:W-:Y:S05]  /*1d40*/  EXIT ;  /* 0x000000000000794d */ /* 0x000fea0003800000 */
.L_x_24:
[C---:B------:R-:W-:Y:S01]  /*1d50*/  LOP3.LUT R7, R3.reuse, 0x3e0, RZ, 0xc0, !PT ;  /* 0x000003e003077812 */ /* 0x040fe200078ec0ff */
[----:B------:R-:W0:Y:S01]  /*1d60*/  LDCU.64 UR12, c[0x0][0x3a0] ;  /* 0x00007400ff0c77ac */ /* 0x000e220008000a00 */
[----:B------:R-:W-:Y:S01]  /*1d70*/  LOP3.LUT R2, R3, 0x1f, RZ, 0xc0, !PT ;  /* 0x0000001f03027812 */ /* 0x000fe200078ec0ff */
[----:B-1----:R-:W-:-:S04]  /*1d80*/  IMAD.U32 R11, RZ, RZ, UR7 ;  /* 0x00000007ff0b7e24 */ /* 0x002fc8000f8e00ff */
[----:B------:R-:W-:Y:S02]  /*1d90*/  IMAD R7, R7, 0x13, R2 ;  /* 0x0000001307077824 */ /* 0x000fe400078e0202 */
[----:B------:R-:W-:Y:S02]  /*1da0*/  IMAD R0, R11, -0x1c80, R26 ;  /* 0xffffe3800b007824 */ /* 0x000fe400078e021a */
[C---:B------:R-:W-:Y:S01]  /*1db0*/  VIADD R11, R7.reuse, 0x20 ;  /* 0x00000020070b7836 */ /* 0x040fe20000000000 */
[C---:B--2---:R-:W-:Y:S01]  /*1dc0*/  IADD3 R3, P0, PT, R7.reuse, R4, RZ ;  /* 0x0000000407037210 */ /* 0x044fe20007f1e0ff */
[C---:B------:R-:W-:Y:S01]  /*1dd0*/  VIADD R25, R7.reuse, 0x60 ;  /* 0x0000006007197836 */ /* 0x040fe20000000000 */
[-C--:B------:R-:W-:Y:S02]  /*1de0*/  ISETP.GE.AND P1, PT, R7, R0.reuse, PT ;  /* 0x000000000700720c */ /* 0x080fe40003f26270 */
[-C--:B------:R-:W-:Y:S01]  /*1df0*/  ISETP.GE.AND P2, PT, R11, R0.reuse, PT ;  /* 0x000000000b00720c */ /* 0x080fe20003f46270 */
[----:B------:R-:W-:Y:S01]  /*1e00*/  IMAD.X R4, RZ, RZ, R5, P0 ;  /* 0x000000ffff047224 */ /* 0x000fe200000e0605 */
[----:B------:R-:W-:Y:S01]  /*1e10*/  ISETP.GE.AND P4, PT, R25, R0, PT ;  /* 0x000000001900720c */ /* 0x000fe20003f86270 */
[----:B------:R-:W-:Y:S01]  /*1e20*/  VIADD R5, R7, 0x40 ;  /* 0x0000004007057836 */ /* 0x000fe20000000000 */
[----:B0-----:R-:W-:Y:S01]  /*1e30*/  LEA R2, P0, R3, UR12, 0x2 ;  /* 0x0000000c03027c11 */ /* 0x001fe2000f8010ff */
[----:B------:R-:W-:-:S02]  /*1e40*/  VIADD R11, R7, 0xa0 ;  /* 0x000000a0070b7836 */ /* 0x000fc40000000000 */
[----:B------:R-:W-:Y:S01]  /*1e50*/  VIADD R25, R7, 0xc0 ;  /* 0x000000c007197836 */ /* 0x000fe20000000000 */
[-C--:B------:R-:W-:Y:S01]  /*1e60*/  ISETP.GE.AND P3, PT, R5, R0.reuse, PT ;  /* 0x000000000500720c */ /* 0x080fe20003f66270 */
[----:B------:R-:W-:Y:S01]  /*1e70*/  VIADD R5, R7, 0x80 ;  /* 0x0000008007057836 */ /* 0x000fe20000000000 */
[----:B------:R-:W-:Y:S02]  /*1e80*/  LEA.HI.X R3, R3, UR13, R4, 0x2, P0 ;  /* 0x0000000d03037c11 */ /* 0x000fe400080f1404 */
[-C--:B------:R-:W-:Y:S01]  /*1e90*/  ISETP.GE.AND P6, PT, R11, R0.reuse, PT ;  /* 0x000000000b00720c */ /* 0x080fe20003fc6270 */
[----:B------:R-:W-:Y:S01]  /*1ea0*/  VIADD R11, R7, 0x100 ;  /* 0x00000100070b7836 */ /* 0x000fe20000000000 */
[-C--:B------:R-:W-:Y:S01]  /*1eb0*/  ISETP.GE.AND P5, PT, R5, R0.reuse, PT ;  /* 0x000000000500720c */ /* 0x080fe20003fa6270 */
[----:B------:R-:W-:Y:S01]  /*1ec0*/  VIADD R5, R7, 0xe0 ;  /* 0x000000e007057836 */ /* 0x000fe20000000000 */
[----:B------:R-:W-:Y:S01]  /*1ed0*/  @!P1 STG.E desc[UR8][R2.64], R44 ;  /* 0x0000002c02009986 */ /* 0x000fe2000c101908 */
[----:B------:R-:W-:-:S03]  /*1ee0*/  ISETP.GE.AND P0, PT, R25, R0, PT ;  /* 0x000000001900720c */ /* 0x000fc60003f06270 */
[-C--:B------:R-:W-:Y:S01]  /*1ef0*/  ISETP.GE.AND P1, PT, R5, R0.reuse, PT ;  /* 0x000000000500720c */ /* 0x080fe20003f26270 */
[----:B------:R-:W-:Y:S01]  /*1f00*/  VIADD R5, R7, 0x120 ;  /* 0x0000012007057836 */ /* 0x000fe20000000000 */
[----:B------:R-:W-:Y:S04]  /*1f10*/  @!P3 STG.E desc[UR8][R2.64+0x100], R42 ;  /* 0x0001002a0200b986 */ /* 0x000fe8000c101908 */
[-C--:B------:R-:W-:Y:S01]  /*1f20*/  ISETP.GE.AND P3, PT, R5, R0.reuse, PT ;  /* 0x000000000500720c */ /* 0x080fe20003f66270 */
[----:B------:R-:W-:Y:S01]  /*1f30*/  VIADD R5, R7, 0x160 ;  /* 0x0000016007057836 */ /* 0x000fe20000000000 */
[----:B------:R-:W-:Y:S01]  /*1f40*/  @!P2 STG.E desc[UR8][R2.64+0x80], R43 ;  /* 0x0000802b0200a986 */ /* 0x000fe2000c101908 */
[----:B------:R-:W-:Y:S01]  /*1f50*/  ISETP.GE.AND P2, PT, R11, R0, PT ;  /* 0x000000000b00720c */ /* 0x000fe20003f46270 */
[----:B------:R-:W-:-:S02]  /*1f60*/  VIADD R11, R7, 0x140 ;  /* 0x00000140070b7836 */ /* 0x000fc40000000000 */
[----:B------:R0:W-:Y:S01]  /*1f70*/  @!P5 STG.E desc[UR8][R2.64+0x200], R9 ;  /* 0x000200090200d986 */ /* 0x0001e2000c101908 */
[-C--:B------:R-:W-:Y:S01]  /*1f80*/  ISETP.GE.AND P5, PT, R5, R0.reuse, PT ;  /* 0x000000000500720c */ /* 0x080fe20003fa6270 */
[----:B------:R-:W-:Y:S02]  /*1f90*/  VIADD R5, R7, 0x1a0 ;  /* 0x000001a007057836 */ /* 0x000fe40000000000 */
[----:B------:R1:W-:Y:S01]  /*1fa0*/  @!P4 STG.E desc[UR8][R2.64+0x180], R8 ;  /* 0x000180080200c986 */ /* 0x0003e2000c101908 */
[-C--:B------:R-:W-:Y:S01]  /*1fb0*/  ISETP.GE.AND P4, PT, R11, R0.reuse, PT ;  /* 0x000000000b00720c */ /* 0x080fe20003f86270 */
[----:B------:R-:W-:Y:S02]  /*1fc0*/  VIADD R11, R7, 0x180 ;  /* 0x00000180070b7836 */ /* 0x000fe40000000000 */
[----:B------:R1:W-:Y:S01]  /*1fd0*/  @!P0 STG.E desc[UR8][R2.64+0x300], R12 ;  /* 0x0003000c02008986 */ /* 0x0003e2000c101908 */
[----:B------:R-:W-:Y:S01]  /*1fe0*/  ISETP.GE.AND P0, PT, R5, R0, PT ;  /* 0x000000000500720c */ /* 0x000fe20003f06270 */
[----:B------:R-:W-:-:S02]  /*1ff0*/  VIADD R5, R7, 0x1e0 ;  /* 0x000001e007057836 */ /* 0x000fc40000000000 */
[----:B------:R1:W-:Y:S01]  /*2000*/  @!P6 STG.E desc[UR8][R2.64+0x280], R10 ;  /* 0x0002800a0200e986 */ /* 0x0003e2000c101908 */
[-C--:B------:R-:W-:Y:S01]  /*2010*/  ISETP.GE.AND P6, PT, R11, R0.reuse, PT ;  /* 0x000000000b00720c */ /* 0x080fe20003fc6270 */
[----:B------:R-:W-:Y:S02]  /*2020*/  VIADD R11, R7, 0x1c0 ;  /* 0x000001c0070b7836 */ /* 0x000fe40000000000 */
[----:B------:R1:W-:Y:S01]  /*2030*/  @!P2 STG.E desc[UR8][R2.64+0x400], R14 ;  /* 0x0004000e0200a986 */ /* 0x0003e2000c101908 */
[-C--:B------:R-:W-:Y:S01]  /*2040*/  ISETP.GE.AND P2, PT, R5, R0.reuse, PT ;  /* 0x000000000500720c */ /* 0x080fe20003f46270 */
[C---:B0-----:R-:W-:Y:S02]  /*2050*/  VIADD R9, R7.reuse, 0x200 ;  /* 0x0000020007097836 */ /* 0x041fe40000000000 */
[C---:B------:R-:W-:Y:S01]  /*2060*/  VIADD R5, R7.reuse, 0x220 ;  /* 0x0000022007057836 */ /* 0x040fe20000000000 */
[----:B------:R1:W-:Y:S01]  /*2070*/  @!P1 STG.E desc[UR8][R2.64+0x380], R13 ;  /* 0x0003800d02009986 */ /* 0x0003e2000c101908 */
[----:B------:R-:W-:Y:S01]  /*2080*/  VIADD R7, R7, 0x240 ;  /* 0x0000024007077836 */ /* 0x000fe20000000000 */
[----:B------:R-:W-:-:S02]  /*2090*/  ISETP.GE.AND P1, PT, R11, R0, PT ;  /* 0x000000000b00720c */ /* 0x000fc40003f26270 */
[----:B------:R1:W-:Y:S01]  /*20a0*/  @!P3 STG.E desc[UR8][R2.64+0x480], R15 ;  /* 0x0004800f0200b986 */ /* 0x0003e2000c101908 */
[----:B------:R-:W-:-:S03]  /*20b0*/  ISETP.GE.AND P3, PT, R9, R0, PT ;  /* 0x000000000900720c */ /* 0x000fc60003f66270 */
[----:B------:R1:W-:Y:S01]  /*20c0*/  @!P4 STG.E desc[UR8][R2.64+0x500], R16 ;  /* 0x000500100200c986 */ /* 0x0003e2000c101908 */
[----:B------:R-:W-:-:S03]  /*20d0*/  ISETP.GE.AND P4, PT, R5, R0, PT ;  /* 0x000000000500720c */ /* 0x000fc60003f86270 */
[----:B------:R1:W-:Y:S01]  /*20e0*/  @!P5 STG.E desc[UR8][R2.64+0x580], R17 ;  /* 0x000580110200d986 */ /* 0x0003e2000c101908 */
[----:B------:R-:W-:-:S03]  /*20f0*/  ISETP.GE.AND P5, PT, R7, R0, PT ;  /* 0x000000000700720c */ /* 0x000fc60003fa6270 */
[----:B------:R1:W-:Y:S04]  /*2100*/  @!P6 STG.E desc[UR8][R2.64+0x600], R18 ;  /* 0x000600120200e986 */ /* 0x0003e8000c101908 */
[----:B------:R1:W-:Y:S04]  /*2110*/  @!P0 STG.E desc[UR8][R2.64+0x680], R19 ;  /* 0x0006801302008986 */ /* 0x0003e8000c101908 */
[----:B------:R1:W-:Y:S04]  /*2120*/  @!P1 STG.E desc[UR8][R2.64+0x700], R20 ;  /* 0x0007001402009986 */ /* 0x0003e8000c101908 */
[----:B------:R1:W-:Y:S04]  /*2130*/  @!P2 STG.E desc[UR8][R2.64+0x780], R21 ;  /* 0x000780150200a986 */ /* 0x0003e8000c101908 */
[----:B------:R1:W-:Y:S04]  /*2140*/  @!P3 STG.E desc[UR8][R2.64+0x800], R22 ;  /* 0x000800160200b986 */ /* 0x0003e8000c101908 */
[----:B------:R1:W-:Y:S01]  /*2150*/  @!P4 STG.E desc[UR8][R2.64+0x880], R23 ;  /* 0x000880170200c986 */ /* 0x0003e2000c101908 */
[----:B------:R-:W-:Y:S05]  /*2160*/  @P5 EXIT ;  /* 0x000000000000594d */ /* 0x000fea0003800000 */
[----:B------:R-:W-:Y:S01]  /*2170*/  STG.E desc[UR8][R2.64+0x900], R24 ;  /* 0x0009001802007986 */ /* 0x000fe2000c101908 */
[----:B------:R-:W-:Y:S05]  /*2180*/  EXIT ;  /* 0x000000000000794d */ /* 0x000fea0003800000 */
.L_x_14:
[----:B------:R-:W-:Y:S01]  /*2190*/  IMAD.MOV.U32 R2, RZ, RZ, RZ ;  /* 0x000000ffff027224 */ /* 0x000fe200078e00ff */
[C---:B------:R-:W-:Y:S01]  /*21a0*/  ISETP.GT.U32.AND P0, PT, R3.reuse, 0x1f, PT ;  /* 0x0000001f0300780c */ /* 0x040fe20003f04070 */
[----:B------:R-:W-:Y:S05]  /*21b0*/  WARPSYNC.ALL ;  /* 0x0000000000007948 */ /* 0x000fea0003800000 */
[----:B------:R-:W-:-:S05]  /*21c0*/  IMAD.HI.U32 R24, R3, 0x15555556, R2 ;  /* 0x1555555603187827 */ /* 0x000fca00078e0002 */
[----:B------:R-:W-:-:S05]  /*21d0*/  LEA R24, R24, UR4, 0x2 ;  /* 0x0000000418187c11 */ /* 0x000fca000f8e10ff */
[----:B------:R0:W-:Y:S01]  /*21e0*/  STS [R24+0x3410], R27 ;  /* 0x0034101b18007388 */ /* 0x0001e20000000800 */
[----:B------:R-:W-:Y:S06]  /*21f0*/  BAR.SYNC.DEFER_BLOCKING 0x0 ;  /* 0x0000000000007b1d */ /* 0x000fec0000010000 */
[----:B------:R-:W-:Y:S05]  /*2200*/  @P0 BRA `(.L_x_25) ;  /* 0x0000000000e00947 */ /* 0x000fea0003800000 */
[----:B------:R-:W-:Y:S01]  /*2210*/  IMAD.MOV.U32 R5, RZ, RZ, 0x34 ;  /* 0x00000034ff057424 */ /* 0x000fe200078e00ff */
[----:B------:R-:W-:-:S03]  /*2220*/  UMOV UR11, 0xffffffff ;  /* 0xffffffff000b7882 */ /* 0x000fc60000000000 */
[----:B------:R-:W-:-:S05]  /*2230*/  IMAD R18, R3, R5, UR4 ;  /* 0x0000000403127e24 */ /* 0x000fca000f8e0205 */
[----:B------:R-:W-:Y:S04]  /*2240*/  LDS R16, [R18+0x3410] ;  /* 0x0034100012107984 */ /* 0x000fe80000000800 */
[----:B------:R-:W-:Y:S04]  /*2250*/  LDS R17, [R18+0x3414] ;  /* 0x0034140012117984 */ /* 0x000fe80000000800 */
[----:B------:R-:W1:Y:S04]  /*2260*/  LDS R14, [R18+0x3418] ;  /* 0x00341800120e7984 */ /* 0x000e680000000800 */
[----:B------:R-:W-:Y:S04]  /*2270*/  LDS R15, [R18+0x341c] ;  /* 0x00341c00120f7984 */ /* 0x000fe80000000800 */
[----:B------:R-:W2:Y:S04]  /*2280*/  LDS R12, [R18+0x3420] ;  /* 0x00342000120c7984 */ /* 0x000ea80000000800 */
[----:B------:R-:W-:Y:S04]  /*2290*/  LDS R13, [R18+0x3424] ;  /* 0x00342400120d7984 */ /* 0x000fe80000000800 */
[----:B------:R-:W3:Y:S04]  /*22a0*/  LDS R10, [R18+0x3428] ;  /* 0x00342800120a7984 */ /* 0x000ee80000000800 */
[----:B------:R-:W-:Y:S04]  /*22b0*/  LDS R9, [R18+0x342c] ;  /* 0x00342c0012097984 */ /* 0x000fe80000000800 */
[----:B------:R-:W4:Y:S04]  /*22c0*/  LDS R8, [R18+0x3430] ;  /* 0x0034300012087984 */ /* 0x000f280000000800 */
[----:B------:R-:W-:Y:S04]  /*22d0*/  LDS R5, [R18+0x3434] ;  /* 0x0034340012057984 */ /* 0x000fe80000000800 */
[----:B------:R-:W5:Y:S04]  /*22e0*/  LDS R4, [R18+0x3438] ;  /* 0x0034380012047984 */ /* 0x000f680000000800 */
[----:B------:R-:W0:Y:S01]  /*22f0*/  LDS R19, [R18+0x343c] ;  /* 0x00343c0012137984 */ /* 0x000e220000000800 */
[----:B-1----:R-:W-:-:S04]  /*2300*/  IADD3 R20, PT, PT, R14, R17, R16 ;  /* 0x000000110e147210 */ /* 0x002fc80007ffe010 */
[----:B--2---:R-:W-:-:S04]  /*2310*/  IADD3 R20, PT, PT, R12, R20, R15 ;  /* 0x000000140c147210 */ /* 0x004fc80007ffe00f */
[----:B---3--:R-:W-:-:S04]  /*2320*/  IADD3 R20, PT, PT, R10, R20, R13 ;  /* 0x000000140a147210 */ /* 0x008fc80007ffe00d */
[----:B----4-:R-:W-:-:S04]  /*2330*/  IADD3 R20, PT, PT, R8, R20, R9 ;  /* 0x0000001408147210 */ /* 0x010fc80007ffe009 */
[----:B-----5:R-:W-:-:S05]  /*2340*/  IADD3 R20, PT, PT, R4, R20, R5 ;  /* 0x0000001404147210 */ /* 0x020fca0007ffe005 */
[----:B0-----:R-:W-:Y:S01]  /*2350*/  IMAD.IADD R19, R19, 0x1, R20 ;  /* 0x0000000113137824 */ /* 0x001fe200078e0214 */
[----:B------:R-:W-:Y:S06]  /*2360*/  BRA.DIV UR11, `(.L_x_26) ;  /* 0x0000005e0be47947 */ /* 0x000fec000b800000 */
[----:B------:R-:W0:Y:S02]  /*2370*/  SHFL.UP P0, R20, R19, 0x1, RZ ;  /* 0x0420000013147989 */ /* 0x000e2400000000ff */
[----:B0-----:R-:W-:-:S05]  /*2380*/  @P0 IMAD.IADD R20, R19, 0x1, R20 ;  /* 0x0000000113140824 */ /* 0x001fca00078e0214 */
[----:B------:R-:W0:Y:S02]  /*2390*/  SHFL.UP P0, R21, R20, 0x2, RZ ;  /* 0x0440000014157989 */ /* 0x000e2400000000ff */
[----:B0-----:R-:W-:-:S05]  /*23a0*/  @P0 IMAD.IADD R21, R20, 0x1, R21 ;  /* 0x0000000114150824 */ /* 0x001fca00078e0215 */
[----:B------:R-:W0:Y:S02]  /*23b0*/  SHFL.UP P0, R22, R21, 0x4, RZ ;  /* 0x0480000015167989 */ /* 0x000e2400000000ff */
[----:B0-----:R-:W-:-:S05]  /*23c0*/  @P0 IMAD.IADD R22, R21, 0x1, R22 ;  /* 0x0000000115160824 */ /* 0x001fca00078e0216 */
[----:B------:R-:W0:Y:S02]  /*23d0*/  SHFL.UP P0, R23, R22, 0x8, RZ ;  /* 0x0500000016177989 */ /* 0x000e2400000000ff */
[----:B0-----:R-:W-:-:S05]  /*23e0*/  @P0 IMAD.IADD R23, R22, 0x1, R23 ;  /* 0x0000000116170824 */ /* 0x001fca00078e0217 */
[----:B------:R0:W1:Y:S02]  /*23f0*/  SHFL.UP P0, R48, R23, 0x10, RZ ;  /* 0x0600000017307989 */ /* 0x00006400000000ff */
.L_x_118:
[----:B-1----:R-:W-:-:S04]  /*2400*/  @P0 IMAD.IADD R48, R23, 0x1, R48 ;  /* 0x0000000117300824 */ /* 0x002fc800078e0230 */
[----:B------:R-:W-:-:S04]  /*2410*/  IMAD.IADD R19, R48, 0x1, -R19 ;  /* 0x0000000130137824 */ /* 0x000fc800078e0a13 */
[----:B------:R-:W-:Y:S01]  /*2420*/  IMAD.IADD R16, R16, 0x1, R19 ;  /* 0x0000000110107824 */ /* 0x000fe200078e0213 */
[----:B------:R1:W-:Y:S03]  /*2430*/  STS [R18+0x3410], R19 ;  /* 0x0034101312007388 */ /* 0x0003e60000000800 */
        /* <DEDUP_REMOVED lines=19> */
[----:B------:R1:W-:Y:S04]  /*2570*/  STS [R18+0x3438], R5 ;  /* 0x0034380512007388 */ /* 0x0003e80000000800 */
[----:B------:R1:W-:Y:S02]  /*2580*/  STS [R18+0x343c], R21 ;  /* 0x00343c1512007388 */ /* 0x0003e40000000800 */
.L_x_25:
[----:B------:R-:W-:Y:S05]  /*2590*/  WARPSYNC.ALL ;  /* 0x0000000000007948 */ /* 0x000fea0003800000 */
[----:B------:R-:W-:Y:S01]  /*25a0*/  BAR.SYNC.DEFER_BLOCKING 0x0 ;  /* 0x0000000000007b1d */ /* 0x000fe20000010000 */
[----:B------:R-:W-:Y:S02]  /*25b0*/  ISETP.NE.AND P0, PT, R53, RZ, PT ;  /* 0x000000ff3500720c */ /* 0x000fe40003f05270 */
[----:B-1----:R-:W-:-:S03]  /*25c0*/  SHF.R.U32.HI R5, RZ, UR6, R45 ;  /* 0x00000006ff057c19 */ /* 0x002fc6000801162d */
[----:B------:R-:W-:Y:S01]  /*25d0*/  BSSY.RECONVERGENT B0, `(.L_x_27) ;  /* 0x0000029000007945 */ /* 0x000fe20003800200 */
[----:B------:R-:W-:Y:S01]  /*25e0*/  LOP3.LUT R5, R5, UR5, RZ, 0x30, !PT ;  /* 0x0000000505057c12 */ /* 0x000fe2000f8e30ff */
[----:B0-----:R-:W0:Y:S06]  /*25f0*/  LDS R24, [R24+0x3410] ;  /* 0x0034100018187984 */ /* 0x001e2c0000000800 */
[----:B------:R-:W-:Y:S05]  /*2600*/  @P0 BRA `(.L_x_28) ;  /* 0x0000000000940947 */ /* 0x000fea0003800000 */
[----:B------:R-:W-:-:S05]  /*2610*/  LEA R4, R3, UR4, 0x2 ;  /* 0x0000000403047c11 */ /* 0x000fca000f8e10ff */
[----:B------:R-:W0:Y:S04]  /*2620*/  LDS R13, [R4] ;  /* 0x00000000040d7984 */ /* 0x000e280000000800 */
[----:B------:R-:W1:Y:S04]  /*2630*/  LDS R15, [R4+0x400] ;  /* 0x00040000040f7984 */ /* 0x000e680000000800 */
[----:B------:R-:W2:Y:S04]  /*2640*/  LDS R17, [R4+0x800] ;  /* 0x0008000004117984 */ /* 0x000ea80000000800 */
[----:B------:R-:W3:Y:S04]  /*2650*/  LDS R19, [R4+0xc00] ;  /* 0x000c000004137984 */ /* 0x000ee80000000800 */
[----:B------:R-:W4:Y:S04]  /*2660*/  LDS R21, [R4+0x1000] ;  /* 0x0010000004157984 */ /* 0x000f280000000800 */
[----:B------:R-:W5:Y:S04]  /*2670*/  LDS R23, [R4+0x1400] ;  /* 0x0014000004177984 */ /* 0x000f680000000800 */
[----:B------:R-:W5:Y:S04]  /*2680*/  LDS R45, [R4+0x1800] ;  /* 0x00180000042d7984 */ /* 0x000f680000000800 */
[----:B------:R-:W5:Y:S04]  /*2690*/  LDS R47, [R4+0x1c00] ;  /* 0x001c0000042f7984 */ /* 0x000f680000000800 */
[----:B------:R-:W5:Y:S04]  /*26a0*/  LDS R49, [R4+0x2000] ;  /* 0x0020000004317984 */ /* 0x000f680000000800 */
[----:B------:R-:W5:Y:S04]  /*26b0*/  LDS R51, [R4+0x2400] ;  /* 0x0024000004337984 */ /* 0x000f680000000800 */
[----:B------:R-:W5:Y:S01]  /*26c0*/  LDS R8, [R4+0x2800] ;  /* 0x0028000004087984 */ /* 0x000f620000000800 */
[----:B0-----:R-:W-:-:S03]  /*26d0*/  IMAD.IADD R13, R24, 0x1, R13 ;  /* 0x00000001180d7824 */ /* 0x001fc600078e020d */
[----:B------:R-:W0:Y:S01]  /*26e0*/  LDS R9, [R4+0x2c00] ;  /* 0x002c000004097984 */ /* 0x000e220000000800 */
[----:B-1----:R-:W-:-:S03]  /*26f0*/  IMAD.IADD R15, R24, 0x1, R15 ;  /* 0x00000001180f7824 */ /* 0x002fc600078e020f */
[----:B------:R1:W-:Y:S01]  /*2700*/  STS [R4], R13 ;  /* 0x0000000d04007388 */ /* 0x0003e20000000800 */
[C---:B--2---:R-:W-:Y:S02]  /*2710*/  IMAD.IADD R17, R24.reuse, 0x1, R17 ;  /* 0x0000000118117824 */ /* 0x044fe400078e0211 */
[C---:B---3--:R-:W-:Y:S01]  /*2720*/  IMAD.IADD R19, R24.reuse, 0x1, R19 ;  /* 0x0000000118137824 */ /* 0x048fe200078e0213 */
[----:B------:R2:W-:Y:S01]  /*2730*/  STS [R4+0x400], R15 ;  /* 0x0004000f04007388 */ /* 0x0005e20000000800 */
[----:B----4-:R-:W-:-:S03]  /*2740*/  IMAD.IADD R21, R24, 0x1, R21 ;  /* 0x0000000118157824 */ /* 0x010fc600078e0215 */
[----:B------:R2:W-:Y:S01]  /*2750*/  STS [R4+0x800], R17 ;  /* 0x0008001104007388 */ /* 0x0005e20000000800 */
[----:B-----5:R-:W-:-:S03]  /*2760*/  IMAD.IADD R23, R24, 0x1, R23 ;  /* 0x0000000118177824 */ /* 0x020fc600078e0217 */
[----:B------:R2:W-:Y:S01]  /*2770*/  STS [R4+0xc00], R19 ;  /* 0x000c001304007388 */ /* 0x0005e20000000800 */
[----:B------:R-:W-:-:S03]  /*2780*/  IMAD.IADD R45, R24, 0x1, R45 ;  /* 0x00000001182d7824 */ /* 0x000fc600078e022d */
[----:B------:R2:W-:Y:S01]  /*2790*/  STS [R4+0x1000], R21 ;  /* 0x0010001504007388 */ /* 0x0005e20000000800 */
[----:B------:R-:W-:-:S03]  /*27a0*/  IMAD.IADD R47, R24, 0x1, R47 ;  /* 0x00000001182f7824 */ /* 0x000fc600078e022f */
[----:B------:R2:W-:Y:S01]  /*27b0*/  STS [R4+0x1400], R23 ;  /* 0x0014001704007388 */ /* 0x0005e20000000800 */
[----:B------:R-:W-:-:S03]  /*27c0*/  IMAD.IADD R49, R24, 0x1, R49 ;  /* 0x0000000118317824 */ /* 0x000fc600078e0231 */
[----:B------:R2:W-:Y:S01]  /*27d0*/  STS [R4+0x1800], R45 ;  /* 0x0018002d04007388 */ /* 0x0005e20000000800 */
[----:B------:R-:W-:-:S03]  /*27e0*/  IMAD.IADD R51, R24, 0x1, R51 ;  /* 0x0000000118337824 */ /* 0x000fc600078e0233 */
[----:B------:R2:W-:Y:S01]  /*27f0*/  STS [R4+0x1c00], R47 ;  /* 0x001c002f04007388 */ /* 0x0005e20000000800 */
[----:B-1----:R-:W-:-:S03]  /*2800*/  IMAD.IADD R13, R24, 0x1, R8 ;  /* 0x00000001180d7824 */ /* 0x002fc600078e0208 */
[----:B------:R2:W-:Y:S01]  /*2810*/  STS [R4+0x2000], R49 ;  /* 0x0020003104007388 */ /* 0x0005e20000000800 */
[----:B0-----:R-:W-:-:S03]  /*2820*/  IMAD.IADD R9, R24, 0x1, R9 ;  /* 0x0000000118097824 */ /* 0x001fc600078e0209 */
[----:B------:R2:W-:Y:S04]  /*2830*/  STS [R4+0x2400], R51 ;  /* 0x0024003304007388 */ /* 0x0005e80000000800 */
[----:B------:R2:W-:Y:S04]  /*2840*/  STS [R4+0x2800], R13 ;  /* 0x0028000d04007388 */ /* 0x0005e80000000800 */
[----:B------:R2:W-:Y:S02]  /*2850*/  STS [R4+0x2c00], R9 ;  /* 0x002c000904007388 */ /* 0x0005e40000000800 */
.L_x_28:
[----:B------:R-:W-:Y:S05]  /*2860*/  BSYNC.RECONVERGENT B0 ;  /* 0x0000000000007941 */ /* 0x000fea0003800200 */
.L_x_27:
[----:B------:R-:W-:Y:S01]  /*2870*/  BAR.SYNC.DEFER_BLOCKING 0x0 ;  /* 0x0000000000007b1d */ /* 0x000fe20000010000 */
[----:B------:R-:W-:Y:S01]  /*2880*/  R2P PR, R5, 0x7f ;  /* 0x0000007f05007804 */ /* 0x000fe20000000000 */
[----:B------:R-:W-:-:S04]  /*2890*/  IMAD.MOV.U32 R8, RZ, RZ, RZ ;  /* 0x000000ffff087224 */ /* 0x000fc800078e00ff */
[----:B------:R-:W-:Y:S01]  /*28a0*/  BSSY.RECONVERGENT B0, `(.L_x_29) ;  /* 0x0000026000007945 */ /* 0x000fe20003800200 */
[----:B--2---:R-:W1:Y:S07]  /*28b0*/  S2R R23, SR_LEMASK ;  /* 0x0000000000177919 */ /* 0x004e6e0000003a00 */
[----:B------:R-:W-:Y:S02]  /*28c0*/  VOTE.ANY R4, PT, P0 ;  /* 0x0000000000047806 */ /* 0x000fe400000e0100 */
[----:B------:R-:W-:-:S02]  /*28d0*/  VOTE.ANY R9, PT, P1 ;  /* 0x0000000000097806 */ /* 0x000fc400008e0100 */
[----:B------:R-:W-:Y:S02]  /*28e0*/  @!P0 LOP3.LUT R4, RZ, R4, RZ, 0x33, !PT ;  /* 0x00000004ff048212 */ /* 0x000fe400078e33ff */
[----:B------:R-:W-:Y:S02]  /*28f0*/  VOTE.ANY R13, PT, P2 ;  /* 0x00000000000d7806 */ /* 0x000fe400010e0100 */
[----:B------:R-:W-:Y:S02]  /*2900*/  @!P1 LOP3.LUT R9, RZ, R9, RZ, 0x33, !PT ;  /* 0x00000009ff099212 */ /* 0x000fe400078e33ff */
[----:B------:R-:W-:Y:S02]  /*2910*/  VOTE.ANY R15, PT, P3 ;  /* 0x00000000000f7806 */ /* 0x000fe400018e0100 */
[----:B------:R-:W-:Y:S02]  /*2920*/  @!P2 LOP3.LUT R13, RZ, R13, RZ, 0x33, !PT ;  /* 0x0000000dff0da212 */ /* 0x000fe400078e33ff */
[----:B------:R-:W-:-:S02]  /*2930*/  LOP3.LUT R4, R9, R4, RZ, 0xc0, !PT ;  /* 0x0000000409047212 */ /* 0x000fc400078ec0ff */
[----:B------:R-:W-:Y:S02]  /*2940*/  @!P3 LOP3.LUT R15, RZ, R15, RZ, 0x33, !PT ;  /* 0x0000000fff0fb212 */ /* 0x000fe400078e33ff */
[----:B------:R-:W-:Y:S02]  /*2950*/  LOP3.LUT R4, R13, R4, RZ, 0xc0, !PT ;  /* 0x000000040d047212 */ /* 0x000fe400078ec0ff */
[----:B------:R-:W-:Y:S02]  /*2960*/  VOTE.ANY R9, PT, P4 ;  /* 0x0000000000097806 */ /* 0x000fe400020e0100 */
[----:B------:R-:W-:Y:S02]  /*2970*/  LOP3.LUT P0, RZ, R5, 0x80, RZ, 0xc0, !PT ;  /* 0x0000008005ff7812 */ /* 0x000fe4000780c0ff */
[----:B------:R-:W-:Y:S02]  /*2980*/  LOP3.LUT R4, R15, R4, RZ, 0xc0, !PT ;  /* 0x000000040f047212 */ /* 0x000fe400078ec0ff */
[----:B------:R-:W-:-:S02]  /*2990*/  VOTE.ANY R13, PT, P5 ;  /* 0x00000000000d7806 */ /* 0x000fc400028e0100 */
[----:B------:R-:W-:Y:S02]  /*29a0*/  @!P4 LOP3.LUT R9, RZ, R9, RZ, 0x33, !PT ;  /* 0x00000009ff09c212 */ /* 0x000fe400078e33ff */
[----:B------:R-:W-:Y:S02]  /*29b0*/  @!P5 LOP3.LUT R13, RZ, R13, RZ, 0x33, !PT ;  /* 0x0000000dff0dd212 */ /* 0x000fe400078e33ff */
[----:B------:R-:W-:Y:S02]  /*29c0*/  LOP3.LUT R4, R9, R4, RZ, 0xc0, !PT ;  /* 0x0000000409047212 */ /* 0x000fe400078ec0ff */
[----:B------:R-:W-:Y:S02]  /*29d0*/  VOTE.ANY R9, PT, P6 ;  /* 0x0000000000097806 */ /* 0x000fe400030e0100 */
[----:B------:R-:W-:Y:S02]  /*29e0*/  LOP3.LUT R4, R13, R4, RZ, 0xc0, !PT ;  /* 0x000000040d047212 */ /* 0x000fe400078ec0ff */
[----:B------:R-:W-:-:S02]  /*29f0*/  VOTE.ANY R13, PT, P0 ;  /* 0x00000000000d7806 */ /* 0x000fc400000e0100 */
[----:B------:R-:W-:Y:S02]  /*2a00*/  @!P6 LOP3.LUT R9, RZ, R9, RZ, 0x33, !PT ;  /* 0x00000009ff09e212 */ /* 0x000fe400078e33ff */
[----:B------:R-:W-:Y:S02]  /*2a10*/  @!P0 LOP3.LUT R13, RZ, R13, RZ, 0x33, !PT ;  /* 0x0000000dff0d8212 */ /* 0x000fe400078e33ff */
[----:B------:R-:W-:Y:S02]  /*2a20*/  LOP3.LUT R4, R9, R4, RZ, 0xc0, !PT ;  /* 0x0000000409047212 */ /* 0x000fe400078ec0ff */
[----:B------:R-:W-:Y:S02]  /*2a30*/  SHF.R.U32.HI R9, RZ, UR6, R6 ;  /* 0x00000006ff097c19 */ /* 0x000fe40008011606 */
[----:B------:R-:W-:Y:S01]  /*2a40*/  LOP3.LUT R10, R13, R4, RZ, 0xc0, !PT ;  /* 0x000000040d0a7212 */ /* 0x000fe200078ec0ff */
[----:B------:R-:W-:Y:S01]  /*2a50*/  IMAD.SHL.U32 R4, R3, 0x20, RZ ;  /* 0x0000002003047824 */ /* 0x000fe200078e00ff */
[----:B------:R-:W-:-:S02]  /*2a60*/  LOP3.LUT R9, R9, UR5, RZ, 0x30, !PT ;  /* 0x0000000509097c12 */ /* 0x000fc4000f8e30ff */
[----:B------:R-:W2:Y:S01]  /*2a70*/  FLO.U32 R15, R10 ;  /* 0x0000000a000f7300 */ /* 0x000ea200000e0000 */
[----:B-1----:R-:W-:Y:S02]  /*2a80*/  LOP3.LUT R14, R23, R10, RZ, 0xc0, !PT ;  /* 0x0000000a170e7212 */ /* 0x002fe400078ec0ff */
[----:B------:R-:W-:-:S05]  /*2a90*/  LOP3.LUT R4, R4, 0x7c00, RZ, 0xc0, !PT ;  /* 0x00007c0004047812 */ /* 0x000fca00078ec0ff */
[----:B------:R-:W1:Y:S01]  /*2aa0*/  POPC R14, R14 ;  /* 0x0000000e000e7309 */ /* 0x000e620000000000 */
[----:B------:R-:W-:Y:S01]  /*2ab0*/  VIADD R22, R4, UR4 ;  /* 0x0000000404167c36 */ /* 0x000fe20008000000 */
[----:B--2---:R-:W-:-:S13]  /*2ac0*/  ISETP.NE.AND P0, PT, R46, R15, PT ;  /* 0x0000000f2e00720c */ /* 0x004fda0003f05270 */
[----:B-1----:R-:W-:Y:S05]  /*2ad0*/  @P0 BRA `(.L_x_30) ;  /* 0x0000000000080947 */ /* 0x002fea0003800000 */
[----:B------:R-:W-:-:S05]  /*2ae0*/  IMAD R5, R5, 0x4, R22 ;  /* 0x0000000405057824 */ /* 0x000fca00078e0216 */
[----:B------:R1:W2:Y:S02]  /*2af0*/  ATOMS.ADD R8, [R5], R14 ;  /* 0x0000000e0508738c */ /* 0x0002a40000000000 */
.L_x_30:
[----:B------:R-:W-:Y:S05]  /*2b00*/  BSYNC.RECONVERGENT B0 ;  /* 0x0000000000007941 */ /* 0x000fea0003800200 */
.L_x_29:
[----:B------:R-:W-:Y:S01]  /*2b10*/  R2P PR, R9, 0x7f ;  /* 0x0000007f09007804 */ /* 0x000fe20000000000 */
[----:B--2---:R2:W3:Y:S01]  /*2b20*/  SHFL.IDX PT, R8, R8, R15, 0x1f ;  /* 0x00001f0f08087589 */ /* 0x0044e200000e0000 */
[----:B------:R-:W-:Y:S01]  /*2b30*/  BSSY.RECONVERGENT B0, `(.L_x_31) ;  /* 0x0000023000007945 */ /* 0x000fe20003800200 */
[----:B------:R-:W-:-:S10]  /*2b40*/  IMAD.MOV.U32 R12, RZ, RZ, RZ ;  /* 0x000000ffff0c7224 */ /* 0x000fd400078e00ff */
[----:B------:R-:W-:Y:S02]  /*2b50*/  VOTE.ANY R4, PT, P0 ;  /* 0x0000000000047806 */ /* 0x000fe400000e0100 */
[----:B-1----:R-:W-:Y:S02]  /*2b60*/  VOTE.ANY R5, PT, P1 ;  /* 0x0000000000057806 */ /* 0x002fe400008e0100 */
[----:B------:R-:W-:Y:S02]  /*2b70*/  @!P0 LOP3.LUT R4, RZ, R4, RZ, 0x33, !PT ;  /* 0x00000004ff048212 */ /* 0x000fe400078e33ff */
[----:B------:R-:W-:Y:S02]  /*2b80*/  VOTE.ANY R13, PT, P2 ;  /* 0x00000000000d7806 */ /* 0x000fe400010e0100 */
[----:B------:R-:W-:Y:S02]  /*2b90*/  @!P1 LOP3.LUT R5, RZ, R5, RZ, 0x33, !PT ;  /* 0x00000005ff059212 */ /* 0x000fe400078e33ff */
[----:B------:R-:W-:-:S02]  /*2ba0*/  @!P2 LOP3.LUT R13, RZ, R13, RZ, 0x33, !PT ;  /* 0x0000000dff0da212 */ /* 0x000fc400078e33ff */
[----:B------:R-:W-:Y:S02]  /*2bb0*/  LOP3.LUT R4, R5, R4, RZ, 0xc0, !PT ;  /* 0x0000000405047212 */ /* 0x000fe400078ec0ff */
[----:B------:R-:W-:Y:S02]  /*2bc0*/  VOTE.ANY R5, PT, P3 ;  /* 0x0000000000057806 */ /* 0x000fe400018e0100 */
[----:B------:R-:W-:Y:S02]  /*2bd0*/  LOP3.LUT R4, R13, R4, RZ, 0xc0, !PT ;  /* 0x000000040d047212 */ /* 0x000fe400078ec0ff */
[----:B------:R-:W-:Y:S02]  /*2be0*/  LOP3.LUT P0, RZ, R9, 0x80, RZ, 0xc0, !PT ;  /* 0x0000008009ff7812 */ /* 0x000fe4000780c0ff */
[----:B------:R-:W-:Y:S02]  /*2bf0*/  VOTE.ANY R13, PT, P4 ;  /* 0x00000000000d7806 */ /* 0x000fe400020e0100 */
[----:B------:R-:W-:-:S02]  /*2c00*/  @!P3 LOP3.LUT R5, RZ, R5, RZ, 0x33, !PT ;  /* 0x00000005ff05b212 */ /* 0x000fc400078e33ff */
[----:B------:R-:W-:Y:S02]  /*2c10*/  @!P4 LOP3.LUT R13, RZ, R13, RZ, 0x33, !PT ;  /* 0x0000000dff0dc212 */ /* 0x000fe400078e33ff */
[----:B------:R-:W-:Y:S02]  /*2c20*/  LOP3.LUT R4, R5, R4, RZ, 0xc0, !PT ;  /* 0x0000000405047212 */ /* 0x000fe400078ec0ff */
[----:B------:R-:W-:Y:S02]  /*2c30*/  VOTE.ANY R5, PT, P5 ;  /* 0x0000000000057806 */ /* 0x000fe400028e0100 */
[----:B------:R-:W-:Y:S02]  /*2c40*/  LOP3.LUT R4, R13, R4, RZ, 0xc0, !PT ;  /* 0x000000040d047212 */ /* 0x000fe400078ec0ff */
[----:B------:R-:W-:Y:S02]  /*2c50*/  VOTE.ANY R13, PT, P6 ;  /* 0x00000000000d7806 */ /* 0x000fe400030e0100 */
[----:B------:R-:W-:-:S02]  /*2c60*/  @!P5 LOP3.LUT R5, RZ, R5, RZ, 0x33, !PT ;  /* 0x00000005ff05d212 */ /* 0x000fc400078e33ff */
[----:B------:R-:W-:Y:S02]  /*2c70*/  VOTE.ANY R17, PT, P0 ;  /* 0x0000000000117806 */ /* 0x000fe400000e0100 */
[----:B------:R-:W-:Y:S02]  /*2c80*/  @!P6 LOP3.LUT R13, RZ, R13, RZ, 0x33, !PT ;  /* 0x0000000dff0de212 */ /* 0x000fe400078e33ff */
[----:B------:R-:W-:Y:S02]  /*2c90*/  LOP3.LUT R4, R5, R4, RZ, 0xc0, !PT ;  /* 0x0000000405047212 */ /* 0x000fe400078ec0ff */
[----:B------:R-:W-:Y:S02]  /*2ca0*/  @!P0 LOP3.LUT R17, RZ, R17, RZ, 0x33, !PT ;  /* 0x00000011ff118212 */ /* 0x000fe400078e33ff */
[----:B------:R-:W-:-:S04]  /*2cb0*/  LOP3.LUT R4, R13, R4, RZ, 0xc0, !PT ;  /* 0x000000040d047212 */ /* 0x000fc800078ec0ff */
[----:B------:R-:W-:Y:S02]  /*2cc0*/  LOP3.LUT R4, R17, R4, RZ, 0xc0, !PT ;  /* 0x0000000411047212 */ /* 0x000fe400078ec0ff */
[----:B------:R-:W-:Y:S02]  /*2cd0*/  SHF.R.U32.HI R17, RZ, UR6, R0 ;  /* 0x00000006ff117c19 */ /* 0x000fe40008011600 */
[----:B------:R-:W1:Y:S01]  /*2ce0*/  FLO.U32 R5, R4 ;  /* 0x0000000400057300 */ /* 0x000e6200000e0000 */
[----:B------:R-:W-:Y:S02]  /*2cf0*/  LOP3.LUT R13, R23, R4, RZ, 0xc0, !PT ;  /* 0x00000004170d7212 */ /* 0x000fe400078ec0ff */
[----:B------:R-:W-:-:S05]  /*2d00*/  LOP3.LUT R17, R17, UR5, RZ, 0x30, !PT ;  /* 0x0000000511117c12 */ /* 0x000fca000f8e30ff */
[----:B------:R-:W4:Y:S01]  /*2d10*/  POPC R13, R13 ;  /* 0x0000000d000d7309 */ /* 0x000f220000000000 */
[----:B-1----:R-:W-:-:S13]  /*2d20*/  ISETP.NE.AND P0, PT, R46, R5, PT ;  /* 0x000000052e00720c */ /* 0x002fda0003f05270 */
[----:B--234-:R-:W-:Y:S05]  /*2d30*/  @P0 BRA `(.L_x_32) ;  /* 0x0000000000080947 */ /* 0x01cfea0003800000 */
[----:B------:R-:W-:-:S06]  /*2d40*/  IMAD R12, R9, 0x4, R22 ;  /* 0x00000004090c7824 */ /* 0x000fcc00078e0216 */
[----:B------:R1:W2:Y:S02]  /*2d50*/  ATOMS.ADD R12, [R12], R13 ;  /* 0x0000000d0c0c738c */ /* 0x0002a40000000000 */
.L_x_32:
[----:B------:R-:W-:Y:S05]  /*2d60*/  BSYNC.RECONVERGENT B0 ;  /* 0x0000000000007941 */ /* 0x000fea0003800200 */
.L_x_31:
[----:B------:R-:W-:Y:S01]  /*2d70*/  R2P PR, R17, 0x7f ;  /* 0x0000007f11007804 */ /* 0x000fe20000000000 */
[----:B--2---:R2:W3:Y:S01]  /*2d80*/  SHFL.IDX PT, R12, R12, R5, 0x1f ;  /* 0x00001f050c0c7589 */ /* 0x0044e200000e0000 */
[----:B------:R-:W-:Y:S11]  /*2d90*/  BSSY.RECONVERGENT B0, `(.L_x_33) ;  /* 0x0000023000007945 */ /* 0x000ff60003800200 */
[----:B------:R-:W-:-:S02]  /*2da0*/  VOTE.ANY R0, PT, P0 ;  /* 0x0000000000007806 */ /* 0x000fc400000e0100 */
[----:B------:R-:W-:Y:S02]  /*2db0*/  VOTE.ANY R9, PT, P1 ;  /* 0x0000000000097806 */ /* 0x000fe400008e0100 */
[----:B------:R-:W-:Y:S02]  /*2dc0*/  @!P0 LOP3.LUT R0, RZ, R0, RZ, 0x33, !PT ;  /* 0x00000000ff008212 */ /* 0x000fe400078e33ff */
[----:B------:R-:W-:Y:S02]  /*2dd0*/  VOTE.ANY R15, PT, P2 ;  /* 0x00000000000f7806 */ /* 0x000fe400010e0100 */
[----:B------:R-:W-:Y:S02]  /*2de0*/  @!P1 LOP3.LUT R9, RZ, R9, RZ, 0x33, !PT ;  /* 0x00000009ff099212 */ /* 0x000fe400078e33ff */
[----:B------:R-:W-:Y:S02]  /*2df0*/  @!P2 LOP3.LUT R15, RZ, R15, RZ, 0x33, !PT ;  /* 0x0000000fff0fa212 */ /* 0x000fe400078e33ff */
[----:B------:R-:W-:-:S02]  /*2e00*/  LOP3.LUT R0, R9, R0, RZ, 0xc0, !PT ;  /* 0x0000000009007212 */ /* 0x000fc400078ec0ff */
[----:B------:R-:W-:Y:S02]  /*2e10*/  VOTE.ANY R9, PT, P3 ;  /* 0x0000000000097806 */ /* 0x000fe400018e0100 */
[----:B------:R-:W-:Y:S02]  /*2e20*/  LOP3.LUT R0, R15, R0, RZ, 0xc0, !PT ;  /* 0x000000000f007212 */ /* 0x000fe400078ec0ff */
[----:B------:R-:W-:Y:S02]  /*2e30*/  LOP3.LUT P0, RZ, R17, 0x80, RZ, 0xc0, !PT ;  /* 0x0000008011ff7812 */ /* 0x000fe4000780c0ff */
[----:B------:R-:W-:Y:S02]  /*2e40*/  VOTE.ANY R15, PT, P4 ;  /* 0x00000000000f7806 */ /* 0x000fe400020e0100 */
[----:B------:R-:W-:Y:S02]  /*2e50*/  @!P3 LOP3.LUT R9, RZ, R9, RZ, 0x33, !PT ;  /* 0x00000009ff09b212 */ /* 0x000fe400078e33ff */
[----:B------:R-:W-:-:S02]  /*2e60*/  @!P4 LOP3.LUT R15, RZ, R15, RZ, 0x33, !PT ;  /* 0x0000000fff0fc212 */ /* 0x000fc400078e33ff */
[----:B------:R-:W-:Y:S02]  /*2e70*/  LOP3.LUT R0, R9, R0, RZ, 0xc0, !PT ;  /* 0x0000000009007212 */ /* 0x000fe400078ec0ff */
[----:B------:R-:W-:Y:S02]  /*2e80*/  VOTE.ANY R9, PT, P5 ;  /* 0x0000000000097806 */ /* 0x000fe400028e0100 */
[----:B------:R-:W-:Y:S02]  /*2e90*/  LOP3.LUT R0, R15, R0, RZ, 0xc0, !PT ;  /* 0x000000000f007212 */ /* 0x000fe400078ec0ff */
[----:B------:R-:W-:Y:S02]  /*2ea0*/  VOTE.ANY R15, PT, P6 ;  /* 0x00000000000f7806 */ /* 0x000fe400030e0100 */
[----:B------:R-:W-:Y:S02]  /*2eb0*/  @!P5 LOP3.LUT R9, RZ, R9, RZ, 0x33, !PT ;  /* 0x00000009ff09d212 */ /* 0x000fe400078e33ff */
[----:B------:R-:W-:-:S02]  /*2ec0*/  VOTE.ANY R19, PT, P0 ;  /* 0x0000000000137806 */ /* 0x000fc400000e0100 */
[----:B------:R-:W-:Y:S02]  /*2ed0*/  @!P6 LOP3.LUT R15, RZ, R15, RZ, 0x33, !PT ;  /* 0x0000000fff0fe212 */ /* 0x000fe400078e33ff */
[----:B------:R-:W-:Y:S02]  /*2ee0*/  LOP3.LUT R0, R9, R0, RZ, 0xc0, !PT ;  /* 0x0000000009007212 */ /* 0x000fe400078ec0ff */
[----:B------:R-:W-:Y:S02]  /*2ef0*/  @!P0 LOP3.LUT R19, RZ, R19, RZ, 0x33, !PT ;  /* 0x00000013ff138212 */ /* 0x000fe400078e33ff */
[----:B------:R-:W-:Y:S02]  /*2f00*/  LOP3.LUT R0, R15, R0, RZ, 0xc0, !PT ;  /* 0x000000000f007212 */ /* 0x000fe400078ec0ff */
[----:B------:R-:W-:Y:S02]  /*2f10*/  SHF.R.U32.HI R15, RZ, UR6, R41 ;  /* 0x00000006ff0f7c19 */ /* 0x000fe40008011629 */
[----:B------:R-:W-:Y:S01]  /*2f20*/  LOP3.LUT R4, R19, R0, RZ, 0xc0, !PT ;  /* 0x0000000013047212 */ /* 0x000fe200078ec0ff */
[----:B------:R-:W-:Y:S01]  /*2f30*/  IMAD.MOV.U32 R0, RZ, RZ, RZ ;  /* 0x000000ffff007224 */ /* 0x000fe200078e00ff */
[----:B------:R-:W-:-:S02]  /*2f40*/  LOP3.LUT R15, R15, UR5, RZ, 0x30, !PT ;  /* 0x000000050f0f7c12 */ /* 0x000fc4000f8e30ff */
[----:B------:R-:W4:Y:S01]  /*2f50*/  FLO.U32 R51, R4 ;  /* 0x0000000400337300 */ /* 0x000f2200000e0000 */
[----:B------:R-:W-:-:S07]  /*2f60*/  LOP3.LUT R10, R23, R4, RZ, 0xc0, !PT ;  /* 0x00000004170a7212 */ /* 0x000fce00078ec0ff */
[----:B------:R-:W0:Y:S01]  /*2f70*/  POPC R10, R10 ;  /* 0x0000000a000a7309 */ /* 0x000e220000000000 */
[----:B----4-:R-:W-:-:S13]  /*2f80*/  ISETP.NE.AND P0, PT, R46, R51, PT ;  /* 0x000000332e00720c */ /* 0x010fda0003f05270 */
[----:B0-23--:R-:W-:Y:S05]  /*2f90*/  @P0 BRA `(.L_x_34) ;  /* 0x0000000000080947 */ /* 0x00dfea0003800000 */
[----:B------:R-:W-:-:S05]  /*2fa0*/  IMAD R17, R17, 0x4, R22 ;  /* 0x0000000411117824 */ /* 0x000fca00078e0216 */
[----:B------:R0:W2:Y:S02]  /*2fb0*/  ATOMS.ADD R0, [R17], R10 ;  /* 0x0000000a1100738c */ /* 0x0000a40000000000 */
.L_x_34:
[----:B------:R-:W-:Y:S05]  /*2fc0*/  BSYNC.RECONVERGENT B0 ;  /* 0x0000000000007941 */ /* 0x000fea0003800200 */
.L_x_33:
        /* <DEDUP_REMOVED lines=21> */
[----:B0-----:R-:W-:-:S02]  /*3120*/  VOTE.ANY R17, PT, P0 ;  /* 0x0000000000117806 */ /* 0x001fc400000e0100 */
[----:B------:R-:W-:Y:S02]  /*3130*/  @!P6 LOP3.LUT R9, RZ, R9, RZ, 0x33, !PT ;  /* 0x00000009ff09e212 */ /* 0x000fe400078e33ff */
[----:B------:R-:W-:Y:S02]  /*3140*/  LOP3.LUT R4, R5, R4, RZ, 0xc0, !PT ;  /* 0x0000000405047212 */ /* 0x000fe400078ec0ff */
[----:B------:R-:W-:Y:S02]  /*3150*/  @!P0 LOP3.LUT R17, RZ, R17, RZ, 0x33, !PT ;  /* 0x00000011ff118212 */ /* 0x000fe400078e33ff */
[----:B------:R-:W-:-:S04]  /*3160*/  LOP3.LUT R4, R9, R4, RZ, 0xc0, !PT ;  /* 0x0000000409047212 */ /* 0x000fc800078ec0ff */
[----:B------:R-:W-:Y:S01]  /*3170*/  LOP3.LUT R6, R17, R4, RZ, 0xc0, !PT ;  /* 0x0000000411067212 */ /* 0x000fe200078ec0ff */
[----:B------:R-:W-:Y:S01]  /*3180*/  IMAD.MOV.U32 R4, RZ, RZ, RZ ;  /* 0x000000ffff047224 */ /* 0x000fe200078e00ff */
[----:B------:R-:W-:Y:S02]  /*3190*/  SHF.R.U32.HI R17, RZ, UR6, R40 ;  /* 0x00000006ff117c19 */ /* 0x000fe40008011628 */
[----:B------:R-:W0:Y:S01]  /*31a0*/  FLO.U32 R45, R6 ;  /* 0x00000006002d7300 */ /* 0x000e2200000e0000 */
[----:B------:R-:W-:Y:S02]  /*31b0*/  LOP3.LUT R9, R23, R6, RZ, 0xc0, !PT ;  /* 0x0000000617097212 */ /* 0x000fe400078ec0ff */
[----:B------:R-:W-:-:S05]  /*31c0*/  LOP3.LUT R17, R17, UR5, RZ, 0x30, !PT ;  /* 0x0000000511117c12 */ /* 0x000fca000f8e30ff */
[----:B------:R-:W4:Y:S01]  /*31d0*/  POPC R9, R9 ;  /* 0x0000000900097309 */ /* 0x000f220000000000 */
[----:B0-----:R-:W-:-:S13]  /*31e0*/  ISETP.NE.AND P0, PT, R46, R45, PT ;  /* 0x0000002d2e00720c */ /* 0x001fda0003f05270 */
[----:B--234-:R-:W-:Y:S05]  /*31f0*/  @P0 BRA `(.L_x_36) ;  /* 0x0000000000080947 */ /* 0x01cfea0003800000 */
[----:B------:R-:W-:-:S06]  /*3200*/  IMAD R4, R15, 0x4, R22 ;  /* 0x000000040f047824 */ /* 0x000fcc00078e0216 */
[----:B------:R0:W2:Y:S02]  /*3210*/  ATOMS.ADD R4, [R4], R9 ;  /* 0x000000090404738c */ /* 0x0000a40000000000 */
.L_x_36:
[----:B------:R-:W-:Y:S05]  /*3220*/  BSYNC.RECONVERGENT B0 ;  /* 0x0000000000007941 */ /* 0x000fea0003800200 */
.L_x_35:
[----:B------:R-:W-:Y:S01]  /*3230*/  R2P PR, R17, 0x7f ;  /* 0x0000007f11007804 */ /* 0x000fe20000000000 */
[----:B--2---:R2:W3:Y:S01]  /*3240*/  SHFL.IDX PT, R45, R4, R45, 0x1f ;  /* 0x00001f2d042d7589 */ /* 0x0044e200000e0000 */
[----:B------:R-:W-:Y:S01]  /*3250*/  BSSY.RECONVERGENT B0, `(.L_x_37) ;  /* 0x0000023000007945 */ /* 0x000fe20003800200 */
[----:B------:R-:W-:-:S10]  /*3260*/  IMAD.MOV.U32 R6, RZ, RZ, RZ ;  /* 0x000000ffff067224 */ /* 0x000fd400078e00ff */
[----:B------:R-:W-:Y:S02]  /*3270*/  VOTE.ANY R0, PT, P0 ;  /* 0x0000000000007806 */ /* 0x000fe400000e0100 */
[----:B------:R-:W-:Y:S02]  /*3280*/  VOTE.ANY R5, PT, P1 ;  /* 0x0000000000057806 */ /* 0x000fe400008e0100 */
        /* <DEDUP_REMOVED lines=20> */
[----:B------:R-:W-:Y:S02]  /*33d0*/  LOP3.LUT R0, R15, R0, RZ, 0xc0, !PT ;  /* 0x000000000f007212 */ /* 0x000fe400078ec0ff */
[----:B------:R-:W-:-:S02]  /*33e0*/  SHF.R.U32.HI R15, RZ, UR6, R39 ;  /* 0x00000006ff0f7c19 */ /* 0x000fc40008011627 */
[----:B------:R-:W-:Y:S02]  /*33f0*/  LOP3.LUT R0, R19, R0, RZ, 0xc0, !PT ;  /* 0x0000000013007212 */ /* 0x000fe400078ec0ff */
[----:B------:R-:W-:Y:S02]  /*3400*/  LOP3.LUT R15, R15, UR5, RZ, 0x30, !PT ;  /* 0x000000050f0f7c12 */ /* 0x000fe4000f8e30ff */
[----:B------:R-:W4:Y:S01]  /*3410*/  FLO.U32 R19, R0 ;  /* 0x0000000000137300 */ /* 0x000f2200000e0000 */
[----:B------:R-:W-:-:S07]  /*3420*/  LOP3.LUT R5, R23, R0, RZ, 0xc0, !PT ;  /* 0x0000000017057212 */ /* 0x000fce00078ec0ff */
[----:B------:R-:W0:Y:S01]  /*3430*/  POPC R5, R5 ;  /* 0x0000000500057309 */ /* 0x000e220000000000 */
[----:B----4-:R-:W-:-:S13]  /*3440*/  ISETP.NE.AND P0, PT, R46, R19, PT ;  /* 0x000000132e00720c */ /* 0x010fda0003f05270 */
[----:B0-23--:R-:W-:Y:S05]  /*3450*/  @P0 BRA `(.L_x_38) ;  /* 0x0000000000080947 */ /* 0x00dfea0003800000 */
[----:B------:R-:W-:-:S06]  /*3460*/  IMAD R6, R17, 0x4, R22 ;  /* 0x0000000411067824 */ /* 0x000fcc00078e0216 */
[----:B------:R0:W2:Y:S02]  /*3470*/  ATOMS.ADD R6, [R6], R5 ;  /* 0x000000050606738c */ /* 0x0000a40000000000 */
.L_x_38:
[----:B------:R-:W-:Y:S05]  /*3480*/  BSYNC.RECONVERGENT B0 ;  /* 0x0000000000007941 */ /* 0x000fea0003800200 */
.L_x_37:
        /* <DEDUP_REMOVED lines=37> */
.L_x_40:
[----:B------:R-:W-:Y:S05]  /*36e0*/  BSYNC.RECONVERGENT B0 ;  /* 0x0000000000007941 */ /* 0x000fea0003800200 */
.L_x_39:
[----:B------:R-:W-:Y:S01]  /*36f0*/  R2P PR, R17, 0x7f ;  /* 0x0000007f11007804 */ /* 0x000fe20000000000 */
[----:B--2---:R2:W3:Y:S01]  /*3700*/  SHFL.IDX PT, R47, R0, R47, 0x1f ;  /* 0x00001f2f002f7589 */ /* 0x0044e200000e0000 */
[----:B------:R-:W-:Y:S11]  /*3710*/  BSSY.RECONVERGENT B0, `(.L_x_41) ;  /* 0x0000021000007945 */ /* 0x000ff60003800200 */
[----:B0-----:R-:W-:-:S02]  /*3720*/  VOTE.ANY R15, PT, P0 ;  /* 0x00000000000f7806 */ /* 0x001fc400000e0100 */
        /* <DEDUP_REMOVED lines=19> */
[----:B------:R-:W-:Y:S01]  /*3860*/  LOP3.LUT R15, R16, R15, RZ, 0xc0, !PT ;  /* 0x0000000f100f7212 */ /* 0x000fe200078ec0ff */
[----:B------:R-:W-:Y:S01]  /*3870*/  IMAD.MOV.U32 R16, RZ, RZ, RZ ;  /* 0x000000ffff107224 */ /* 0x000fe200078e00ff */
[----:B------:R-:W-:Y:S02]  /*3880*/  @!P0 LOP3.LUT R20, RZ, R20, RZ, 0x33, !PT ;  /* 0x00000014ff148212 */ /* 0x000fe400078e33ff */
[----:B------:R-:W-:-:S04]  /*3890*/  LOP3.LUT R15, R18, R15, RZ, 0xc0, !PT ;  /* 0x0000000f120f7212 */ /* 0x000fc800078ec0ff */
[----:B------:R-:W-:-:S04]  /*38a0*/  LOP3.LUT R20, R20, R15, RZ, 0xc0, !PT ;  /* 0x0000000f14147212 */ /* 0x000fc800078ec0ff */
[----:B------:R-:W0:Y:S01]  /*38b0*/  FLO.U32 R49, R20 ;  /* 0x0000001400317300 */ /* 0x000e2200000e0000 */
[----:B------:R-:W-:-:S07]  /*38c0*/  LOP3.LUT R50, R23, R20, RZ, 0xc0, !PT ;  /* 0x0000001417327212 */ /* 0x000fce00078ec0ff */
[----:B------:R-:W4:Y:S01]  /*38d0*/  POPC R50, R50 ;  /* 0x0000003200327309 */ /* 0x000f220000000000 */
[----:B0-----:R-:W-:-:S13]  /*38e0*/  ISETP.NE.AND P0, PT, R46, R49, PT ;  /* 0x000000312e00720c */ /* 0x001fda0003f05270 */
[----:B--234-:R-:W-:Y:S05]  /*38f0*/  @P0 BRA `(.L_x_42) ;  /* 0x0000000000080947 */ /* 0x01cfea0003800000 */
[----:B------:R-:W-:-:S05]  /*3900*/  IMAD R17, R17, 0x4, R22 ;  /* 0x0000000411117824 */ /* 0x000fca00078e0216 */
[----:B------:R0:W2:Y:S02]  /*3910*/  ATOMS.ADD R16, [R17], R50 ;  /* 0x000000321110738c */ /* 0x0000a40000000000 */
.L_x_42:
[----:B------:R-:W-:Y:S05]  /*3920*/  BSYNC.RECONVERGENT B0 ;  /* 0x0000000000007941 */ /* 0x000fea0003800200 */
.L_x_41:
[----:B------:R-:W-:Y:S01]  /*3930*/  R2P PR, R11, 0x7f ;  /* 0x0000007f0b007804 */ /* 0x000fe20000000000 */
[----:B--2---:R2:W3:Y:S01]  /*3940*/  SHFL.IDX PT, R49, R16, R49, 0x1f ;  /* 0x00001f3110317589 */ /* 0x0044e200000e0000 */
[----:B------:R-:W-:Y:S01]  /*3950*/  BSSY.RECONVERGENT B0, `(.L_x_43) ;  /* 0x0000021000007945 */ /* 0x000fe20003800200 */
[----:B------:R-:W-:-:S10]  /*3960*/  IMAD.MOV.U32 R20, RZ, RZ, RZ ;  /* 0x000000ffff147224 */ /* 0x000fd400078e00ff */
[----:B------:R-:W-:Y:S02]  /*3970*/  VOTE.ANY R0, PT, P0 ;  /* 0x0000000000007806 */ /* 0x000fe400000e0100 */
[----:B------:R-:W-:Y:S02]  /*3980*/  VOTE.ANY R15, PT, P1 ;  /* 0x00000000000f7806 */ /* 0x000fe400008e0100 */
[----:B------:R-:W-:Y:S02]  /*3990*/  @!P0 LOP3.LUT R0, RZ, R0, RZ, 0x33, !PT ;  /* 0x00000000ff008212 */ /* 0x000fe400078e33ff */
[----:B0-----:R-:W-:Y:S02]  /*39a0*/  VOTE.ANY R17, PT, P2 ;  /* 0x0000000000117806 */ /* 0x001fe400010e0100 */
        /* <DEDUP_REMOVED lines=25> */
[----:B------:R-:W-:-:S06]  /*3b40*/  IMAD R20, R11, 0x4, R22 ;  /* 0x000000040b147824 */ /* 0x000fcc00078e0216 */
[----:B------:R0:W2:Y:S02]  /*3b50*/  ATOMS.ADD R20, [R20], R21 ;  /* 0x000000151414738c */ /* 0x0000a40000000000 */
.L_x_44:
[----:B------:R-:W-:Y:S05]  /*3b60*/  BSYNC.RECONVERGENT B0 ;  /* 0x0000000000007941 */ /* 0x000fea0003800200 */
.L_x_43:
[----:B------:R-:W-:Y:S01]  /*3b70*/  R2P PR, R7, 0x7f ;  /* 0x0000007f07007804 */ /* 0x000fe20000000000 */
[----:B--2---:R2:W3:Y:S01]  /*3b80*/  SHFL.IDX PT, R20, R20, R15, 0x1f ;  /* 0x00001f0f14147589 */ /* 0x0044e200000e0000 */
[----:B------:R-:W-:Y:S01]  /*3b90*/  BSSY.RECONVERGENT B0, `(.L_x_45) ;  /* 0x0000023000007945 */ /* 0x000fe20003800200 */
[----:B------:R-:W-:-:S10]  /*3ba0*/  IMAD.MOV.U32 R16, RZ, RZ, RZ ;  /* 0x000000ffff107224 */ /* 0x000fd400078e00ff */
[----:B------:R-:W-:Y:S02]  /*3bb0*/  VOTE.ANY R0, PT, P0 ;  /* 0x0000000000007806 */ /* 0x000fe400000e0100 */
[----:B------:R-:W-:Y:S02]  /*3bc0*/  VOTE.ANY R11, PT, P1 ;  /* 0x00000000000b7806 */ /* 0x000fe400008e0100 */
[----:B------:R-:W-:Y:S02]  /*3bd0*/  @!P0 LOP3.LUT R0, RZ, R0, RZ, 0x33, !PT ;  /* 0x00000000ff008212 */ /* 0x000fe400078e33ff */
[----:B------:R-:W-:Y:S02]  /*3be0*/  @!P1 LOP3.LUT R11, RZ, R11, RZ, 0x33, !PT ;  /* 0x0000000bff0b9212 */ /* 0x000fe400078e33ff */
[----:B------:R-:W-:Y:S02]  /*3bf0*/  VOTE.ANY R17, PT, P2 ;  /* 0x0000000000117806 */ /* 0x000fe400010e0100 */
[----:B------:R-:W-:-:S02]  /*3c00*/  LOP3.LUT R0, R11, R0, RZ, 0xc0, !PT ;  /* 0x000000000b007212 */ /* 0x000fc400078ec0ff */
[----:B------:R-:W-:Y:S02]  /*3c10*/  VOTE.ANY R11, PT, P3 ;  /* 0x00000000000b7806 */ /* 0x000fe400018e0100 */
[----:B------:R-:W-:Y:S02]  /*3c20*/  @!P2 LOP3.LUT R17, RZ, R17, RZ, 0x33, !PT ;  /* 0x00000011ff11a212 */ /* 0x000fe400078e33ff */
[----:B------:R-:W-:Y:S02]  /*3c30*/  @!P3 LOP3.LUT R11, RZ, R11, RZ, 0x33, !PT ;  /* 0x0000000bff0bb212 */ /* 0x000fe400078e33ff */
[----:B------:R-:W-:Y:S02]  /*3c40*/  LOP3.LUT R0, R17, R0, RZ, 0xc0, !PT ;  /* 0x0000000011007212 */ /* 0x000fe400078ec0ff */
[----:B------:R-:W-:Y:S02]  /*3c50*/  LOP3.LUT P0, RZ, R7, 0x80, RZ, 0xc0, !PT ;  /* 0x0000008007ff7812 */ /* 0x000fe4000780c0ff */
[----:B------:R-:W-:-:S02]  /*3c60*/  VOTE.ANY R17, PT, P4 ;  /* 0x0000000000117806 */ /* 0x000fc400020e0100 */
[----:B------:R-:W-:Y:S02]  /*3c70*/  LOP3.LUT R0, R11, R0, RZ, 0xc0, !PT ;  /* 0x000000000b007212 */ /* 0x000fe400078ec0ff */
[----:B------:R-:W-:Y:S02]  /*3c80*/  VOTE.ANY R11, PT, P5 ;  /* 0x00000000000b7806 */ /* 0x000fe400028e0100 */
[----:B------:R-:W-:Y:S02]  /*3c90*/  @!P4 LOP3.LUT R17, RZ, R17, RZ, 0x33, !PT ;  /* 0x00000011ff11c212 */ /* 0x000fe400078e33ff */
[----:B------:R-:W-:Y:S02]  /*3ca0*/  @!P5 LOP3.LUT R11, RZ, R11, RZ, 0x33, !PT ;  /* 0x0000000bff0bd212 */ /* 0x000fe400078e33ff */
[----:B------:R-:W-:Y:S02]  /*3cb0*/  LOP3.LUT R0, R17, R0, RZ, 0xc0, !PT ;  /* 0x0000000011007212 */ /* 0x000fe400078ec0ff */
[----:B------:R-:W-:-:S02]  /*3cc0*/  VOTE.ANY R17, PT, P6 ;  /* 0x0000000000117806 */ /* 0x000fc400030e0100 */
[----:B------:R-:W-:Y:S02]  /*3cd0*/  LOP3.LUT R0, R11, R0, RZ, 0xc0, !PT ;  /* 0x000000000b007212 */ /* 0x000fe400078ec0ff */
[----:B------:R-:W-:Y:S02]  /*3ce0*/  VOTE.ANY R11, PT, P0 ;  /* 0x00000000000b7806 */ /* 0x000fe400000e0100 */
[----:B------:R-:W-:Y:S02]  /*3cf0*/  @!P6 LOP3.LUT R17, RZ, R17, RZ, 0x33, !PT ;  /* 0x00000011ff11e212 */ /* 0x000fe400078e33ff */
[----:B------:R-:W-:Y:S02]  /*3d00*/  @!P0 LOP3.LUT R11, RZ, R11, RZ, 0x33, !PT ;  /* 0x0000000bff0b8212 */ /* 0x000fe400078e33ff */
[----:B------:R-:W-:-:S04]  /*3d10*/  LOP3.LUT R0, R17, R0, RZ, 0xc0, !PT ;  /* 0x0000000011007212 */ /* 0x000fc800078ec0ff */
[----:B------:R-:W-:Y:S02]  /*3d20*/  LOP3.LUT R48, R11, R0, RZ, 0xc0, !PT ;  /* 0x000000000b307212 */ /* 0x000fe400078ec0ff */
[----:B------:R-:W-:Y:S02]  /*3d30*/  SHF.R.U32.HI R0, RZ, UR6, R36 ;  /* 0x00000006ff007c19 */ /* 0x000fe40008011624 */
[----:B------:R-:W4:Y:S01]  /*3d40*/  FLO.U32 R18, R48 ;  /* 0x0000003000127300 */ /* 0x000f2200000e0000 */
[----:B------:R-:W-:Y:S02]  /*3d50*/  LOP3.LUT R19, R23, R48, RZ, 0xc0, !PT ;  /* 0x0000003017137212 */ /* 0x000fe400078ec0ff */
[----:B------:R-:W-:-:S05]  /*3d60*/  LOP3.LUT R0, R0, UR5, RZ, 0x30, !PT ;  /* 0x0000000500007c12 */ /* 0x000fca000f8e30ff */
[----:B------:R-:W0:Y:S01]  /*3d70*/  POPC R19, R19 ;  /* 0x0000001300137309 */ /* 0x000e220000000000 */
[----:B----4-:R-:W-:-:S13]  /*3d80*/  ISETP.NE.AND P0, PT, R46, R18, PT ;  /* 0x000000122e00720c */ /* 0x010fda0003f05270 */
[----:B0-23--:R-:W-:Y:S05]  /*3d90*/  @P0 BRA `(.L_x_46) ;  /* 0x0000000000080947 */ /* 0x00dfea0003800000 */
[----:B------:R-:W-:-:S06]  /*3da0*/  IMAD R16, R7, 0x4, R22 ;  /* 0x0000000407107824 */ /* 0x000fcc00078e0216 */
[----:B------:R0:W2:Y:S02]  /*3db0*/  ATOMS.ADD R16, [R16], R19 ;  /* 0x000000131010738c */ /* 0x0000a40000000000 */
.L_x_46:
[----:B------:R-:W-:Y:S05]  /*3dc0*/  BSYNC.RECONVERGENT B0 ;  /* 0x0000000000007941 */ /* 0x000fea0003800200 */
.L_x_45:
[----:B------:R-:W-:Y:S01]  /*3dd0*/  R2P PR, R0, 0x7f ;  /* 0x0000007f00007804 */ /* 0x000fe20000000000 */
[----:B--2---:R2:W3:Y:S01]  /*3de0*/  SHFL.IDX PT, R18, R16, R18, 0x1f ;  /* 0x00001f1210127589 */ /* 0x0044e200000e0000 */
[----:B------:R-:W-:Y:S01]  /*3df0*/  SHF.R.U32.HI R11, RZ, UR6, R35 ;  /* 0x00000006ff0b7c19 */ /* 0x000fe20008011623 */
[----:B------:R-:W-:Y:S01]  /*3e00*/  BSSY.RECONVERGENT B0, `(.L_x_47) ;  /* 0x0000022000007945 */ /* 0x000fe20003800200 */
[----:B------:R-:W-:Y:S02]  /*3e10*/  IMAD.MOV.U32 R15, RZ, RZ, RZ ;  /* 0x000000ffff0f7224 */ /* 0x000fe400078e00ff */
[----:B------:R-:W-:-:S07]  /*3e20*/  LOP3.LUT R11, R11, UR5, RZ, 0x30, !PT ;  /* 0x000000050b0b7c12 */ /* 0x000fce000f8e30ff */
[----:B------:R-:W-:Y:S02]  /*3e30*/  VOTE.ANY R7, PT, P0 ;  /* 0x0000000000077806 */ /* 0x000fe400000e0100 */
[----:B------:R-:W-:Y:S02]  /*3e40*/  VOTE.ANY R48, PT, P1 ;  /* 0x0000000000307806 */ /* 0x000fe400008e0100 */
[----:B------:R-:W-:Y:S02]  /*3e50*/  @!P0 LOP3.LUT R7, RZ, R7, RZ, 0x33, !PT ;  /* 0x00000007ff078212 */ /* 0x000fe400078e33ff */
[----:B------:R-:W-:Y:S02]  /*3e60*/  @!P1 LOP3.LUT R48, RZ, R48, RZ, 0x33, !PT ;  /* 0x00000030ff309212 */ /* 0x000fe400078e33ff */
[----:B------:R-:W-:Y:S02]  /*3e70*/  LOP3.LUT P0, RZ, R0, 0x80, RZ, 0xc0, !PT ;  /* 0x0000008000ff7812 */ /* 0x000fe4000780c0ff */
[----:B------:R-:W-:-:S02]  /*3e80*/  LOP3.LUT R7, R48, R7, RZ, 0xc0, !PT ;  /* 0x0000000730077212 */ /* 0x000fc400078ec0ff */
[----:B------:R-:W-:-:S04]  /*3e90*/  VOTE.ANY R48, PT, P2 ;  /* 0x0000000000307806 */ /* 0x000fc800010e0100 */
[----:B------:R-:W-:-:S04]  /*3ea0*/  @!P2 LOP3.LUT R48, RZ, R48, RZ, 0x33, !PT ;  /* 0x00000030ff30a212 */ /* 0x000fc800078e33ff */
[----:B------:R-:W-:Y:S02]  /*3eb0*/  LOP3.LUT R7, R48, R7, RZ, 0xc0, !PT ;  /* 0x0000000730077212 */ /* 0x000fe400078ec0ff */
        /* <DEDUP_REMOVED lines=14> */
[----:B------:R-:W-:-:S04]  /*3fa0*/  LOP3.LUT R48, R48, R7, RZ, 0xc0, !PT ;  /* 0x0000000730307212 */ /* 0x000fc800078ec0ff */
[----:B------:R-:W4:Y:S01]  /*3fb0*/  FLO.U32 R52, R48 ;  /* 0x0000003000347300 */ /* 0x000f2200000e0000 */
[----:B------:R-:W-:-:S07]  /*3fc0*/  LOP3.LUT R17, R23, R48, RZ, 0xc0, !PT ;  /* 0x0000003017117212 */ /* 0x000fce00078ec0ff */
[----:B------:R-:W0:Y:S01]  /*3fd0*/  POPC R17, R17 ;  /* 0x0000001100117309 */ /* 0x000e220000000000 */
[----:B----4-:R-:W-:-:S13]  /*3fe0*/  ISETP.NE.AND P0, PT, R46, R52, PT ;  /* 0x000000342e00720c */ /* 0x010fda0003f05270 */
[----:B0-23--:R-:W-:Y:S05]  /*3ff0*/  @P0 BRA `(.L_x_48) ;  /* 0x0000000000080947 */ /* 0x00dfea0003800000 */
[----:B------:R-:W-:-:S05]  /*4000*/  IMAD R0, R0, 0x4, R22 ;  /* 0x0000000400007824 */ /* 0x000fca00078e0216 */
[----:B------:R0:W2:Y:S02]  /*4010*/  ATOMS.ADD R15, [R0], R17 ;  /* 0x00000011000f738c */ /* 0x0000a40000000000 */
.L_x_48:
[----:B------:R-:W-:Y:S05]  /*4020*/  BSYNC.RECONVERGENT B0 ;  /* 0x0000000000007941 */ /* 0x000fea0003800200 */
.L_x_47:
[----:B------:R-:W-:Y:S01]  /*4030*/  R2P PR, R11, 0x7f ;  /* 0x0000007f0b007804 */ /* 0x000fe20000000000 */
[----:B--2---:R2:W3:Y:S01]  /*4040*/  SHFL.IDX PT, R16, R15, R52, 0x1f ;  /* 0x00001f340f107589 */ /* 0x0044e200000e0000 */
[----:B------:R-:W-:Y:S11]  /*4050*/  BSSY.RECONVERGENT B0, `(.L_x_49) ;  /* 0x0000023000007945 */ /* 0x000ff60003800200 */
[----:B0-----:R-:W-:-:S02]  /*4060*/  VOTE.ANY R0, PT, P0 ;  /* 0x0000000000007806 */ /* 0x001fc400000e0100 */
[----:B------:R-:W-:Y:S02]  /*4070*/  VOTE.ANY R7, PT, P1 ;  /* 0x0000000000077806 */ /* 0x000fe400008e0100 */
[----:B------:R-:W-:Y:S02]  /*4080*/  @!P0 LOP3.LUT R0, RZ, R0, RZ, 0x33, !PT ;  /* 0x00000000ff008212 */ /* 0x000fe400078e33ff */
[----:B------:R-:W-:Y:S02]  /*4090*/  @!P1 LOP3.LUT R7, RZ, R7, RZ, 0x33, !PT ;  /* 0x00000007ff079212 */ /* 0x000fe400078e33ff */
[----:B------:R-:W-:Y:S02]  /*40a0*/  LOP3.LUT P0, RZ, R11, 0x80, RZ, 0xc0, !PT ;  /* 0x000000800bff7812 */ /* 0x000fe4000780c0ff */
        /* <DEDUP_REMOVED lines=19> */
[----:B------:R0:W4:Y:S01]  /*41e0*/  FLO.U32 R7, R0 ;  /* 0x0000000000077300 */ /* 0x00012200000e0000 */
[----:B------:R-:W-:-:S07]  /*41f0*/  LOP3.LUT R48, R23, R0, RZ, 0xc0, !PT ;  /* 0x0000000017307212 */ /* 0x000fce00078ec0ff */
[----:B--2---:R2:W1:Y:S01]  /*4200*/  POPC R15, R48 ;  /* 0x00000030000f7309 */ /* 0x0044620000000000 */
[----:B0-----:R-:W-:-:S04]  /*4210*/  SHF.R.U32.HI R0, RZ, UR6, R34 ;  /* 0x00000006ff007c19 */ /* 0x001fc80008011622 */
[----:B------:R-:W-:Y:S02]  /*4220*/  LOP3.LUT R0, R0, UR5, RZ, 0x30, !PT ;  /* 0x0000000500007c12 */ /* 0x000fe4000f8e30ff */
[----:B----4-:R-:W-:Y:S01]  /*4230*/  ISETP.NE.AND P0, PT, R46, R7, PT ;  /* 0x000000072e00720c */ /* 0x010fe20003f05270 */
[----:B--2---:R-:W-:-:S12]  /*4240*/  IMAD.MOV.U32 R48, RZ, RZ, RZ ;  /* 0x000000ffff307224 */ /* 0x004fd800078e00ff */
[----:B-1-3--:R-:W-:Y:S05]  /*4250*/  @P0 BRA `(.L_x_50) ;  /* 0x0000000000080947 */ /* 0x00afea0003800000 */
[----:B------:R-:W-:-:S06]  /*4260*/  IMAD R48, R11, 0x4, R22 ;  /* 0x000000040b307824 */ /* 0x000fcc00078e0216 */
[----:B------:R0:W1:Y:S02]  /*4270*/  ATOMS.ADD R48, [R48], R15 ;  /* 0x0000000f3030738c */ /* 0x0000640000000000 */
.L_x_50:
[----:B------:R-:W-:Y:S05]  /*4280*/  BSYNC.RECONVERGENT B0 ;  /* 0x0000000000007941 */ /* 0x000fea0003800200 */
.L_x_49:
[----:B------:R-:W-:Y:S01]  /*4290*/  R2P PR, R0, 0x7f ;  /* 0x0000007f00007804 */ /* 0x000fe20000000000 */
[----:B------:R-:W-:Y:S01]  /*42a0*/  IMAD.IADD R14, R14, 0x1, R8 ;  /* 0x000000010e0e7824 */ /* 0x000fe200078e0208 */
[----:B------:R-:W-:Y:S01]  /*42b0*/  BSSY.RECONVERGENT B0, `(.L_x_51) ;  /* 0x0000025000007945 */ /* 0x000fe20003800200 */
[----:B------:R-:W-:Y:S02]  /*42c0*/  IMAD.IADD R13, R13, 0x1, R12 ;  /* 0x000000010d0d7824 */ /* 0x000fe400078e020c */
[----:B-1----:R1:W2:Y:S08]  /*42d0*/  SHFL.IDX PT, R12, R48, R7, 0x1f ;  /* 0x00001f07300c7589 */ /* 0x0022b000000e0000 */
[----:B------:R-:W-:-:S02]  /*42e0*/  VOTE.ANY R11, PT, P0 ;  /* 0x00000000000b7806 */ /* 0x000fc400000e0100 */
[----:B------:R-:W-:Y:S01]  /*42f0*/  VOTE.ANY R8, PT, P1 ;  /* 0x0000000000087806 */ /* 0x000fe200008e0100 */
[----:B-1----:R-:W-:Y:S01]  /*4300*/  IMAD.MOV.U32 R7, RZ, RZ, RZ ;  /* 0x000000ffff077224 */ /* 0x002fe200078e00ff */
        /* <DEDUP_REMOVED lines=22> */
[----:B------:R1:W3:Y:S01]  /*4470*/  FLO.U32 R8, R52 ;  /* 0x0000003400087300 */ /* 0x0002e200000e0000 */
[----:B------:R-:W-:-:S07]  /*4480*/  LOP3.LUT R11, R23, R52, RZ, 0xc0, !PT ;  /* 0x00000034170b7212 */ /* 0x000fce00078ec0ff */
[----:B------:R-:W4:Y:S01]  /*4490*/  POPC R11, R11 ;  /* 0x0000000b000b7309 */ /* 0x000f220000000000 */
[----:B-1----:R-:W-:-:S04]  /*44a0*/  SHF.R.U32.HI R52, RZ, UR6, R26 ;  /* 0x00000006ff347c19 */ /* 0x002fc8000801161a */
[----:B------:R-:W-:Y:S02]  /*44b0*/  LOP3.LUT R48, R52, UR5, RZ, 0x30, !PT ;  /* 0x0000000534307c12 */ /* 0x000fe4000f8e30ff */
[----:B---3--:R-:W-:-:S13]  /*44c0*/  ISETP.NE.AND P0, PT, R46, R8, PT ;  /* 0x000000082e00720c */ /* 0x008fda0003f05270 */
[----:B--2-4-:R-:W-:Y:S05]  /*44d0*/  @P0 BRA `(.L_x_52) ;  /* 0x0000000000080947 */ /* 0x014fea0003800000 */
[----:B------:R-:W-:-:S05]  /*44e0*/  IMAD R0, R0, 0x4, R22 ;  /* 0x0000000400007824 */ /* 0x000fca00078e0216 */
[----:B------:R1:W2:Y:S02]  /*44f0*/  ATOMS.ADD R7, [R0], R11 ;  /* 0x0000000b0007738c */ /* 0x0002a40000000000 */
.L_x_52:
[----:B------:R-:W-:Y:S05]  /*4500*/  BSYNC.RECONVERGENT B0 ;  /* 0x0000000000007941 */ /* 0x000fea0003800200 */
.L_x_51:
[----:B------:R-:W-:Y:S01]  /*4510*/  R2P PR, R48, 0x7f ;  /* 0x0000007f30007804 */ /* 0x000fe20000000000 */
[----:B------:R-:W-:Y:S01]  /*4520*/  IMAD.IADD R10, R10, 0x1, R51 ;  /* 0x000000010a0a7824 */ /* 0x000fe200078e0233 */
[----:B--2---:R2:W3:Y:S01]  /*4530*/  SHFL.IDX PT, R8, R7, R8, 0x1f ;  /* 0x00001f0807087589 */ /* 0x0044e200000e0000 */
[----:B------:R-:W-:Y:S01]  /*4540*/  BSSY.RECONVERGENT B0, `(.L_x_53) ;  /* 0x0000024000007945 */ /* 0x000fe20003800200 */
[----:B------:R-:W-:Y:S02]  /*4550*/  IMAD.IADD R9, R9, 0x1, R45 ;  /* 0x0000000109097824 */ /* 0x000fe400078e022d */
[----:B------:R-:W-:-:S07]  /*4560*/  IMAD.MOV.U32 R45, RZ, RZ, RZ ;  /* 0x000000ffff2d7224 */ /* 0x000fce00078e00ff */
[----:B-1----:R-:W-:Y:S02]  /*4570*/  VOTE.ANY R0, PT, P0 ;  /* 0x0000000000007806 */ /* 0x002fe400000e0100 */
        /* <DEDUP_REMOVED lines=23> */
[----:B------:R-:W-:Y:S02]  /*46f0*/  SHF.R.U32.HI R51, RZ, UR6, R33 ;  /* 0x00000006ff337c19 */ /* 0x000fe40008011621 */
[----:B------:R1:W4:Y:S02]  /*4700*/  FLO.U32 R0, R52 ;  /* 0x0000003400007300 */ /* 0x00032400000e0000 */
[----:B------:R-:W-:Y:S02]  /*4710*/  LOP3.LUT R51, R51, UR5, RZ, 0x30, !PT ;  /* 0x0000000533337c12 */ /* 0x000fe4000f8e30ff */
[----:B-1----:R-:W-:-:S04]  /*4720*/  LOP3.LUT R52, R23, R52, RZ, 0xc0, !PT ;  /* 0x0000003417347212 */ /* 0x002fc800078ec0ff */
[----:B--2---:R1:W2:Y:S01]  /*4730*/  POPC R7, R52 ;  /* 0x0000003400077309 */ /* 0x0042a20000000000 */
[----:B----4-:R-:W-:-:S13]  /*4740*/  ISETP.NE.AND P0, PT, R46, R0, PT ;  /* 0x000000002e00720c */ /* 0x010fda0003f05270 */
[----:B-123--:R-:W-:Y:S05]  /*4750*/  @P0 BRA `(.L_x_54) ;  /* 0x0000000000080947 */ /* 0x00efea0003800000 */
[----:B------:R-:W-:-:S05]  /*4760*/  IMAD R48, R48, 0x4, R22 ;  /* 0x0000000430307824 */ /* 0x000fca00078e0216 */
[----:B------:R1:W2:Y:S02]  /*4770*/  ATOMS.ADD R45, [R48], R7 ;  /* 0x00000007302d738c */ /* 0x0002a40000000000 */
.L_x_54:
[----:B------:R-:W-:Y:S05]  /*4780*/  BSYNC.RECONVERGENT B0 ;  /* 0x0000000000007941 */ /* 0x000fea0003800200 */
.L_x_53:
[----:B------:R-:W-:Y:S01]  /*4790*/  R2P PR, R51, 0x7f ;  /* 0x0000007f33007804 */ /* 0x000fe20000000000 */
[----:B------:R-:W-:Y:S01]  /*47a0*/  IMAD.IADD R6, R5, 0x1, R6 ;  /* 0x0000000105067824 */ /* 0x000fe200078e0206 */
[----:B--2---:R2:W3:Y:S01]  /*47b0*/  SHFL.IDX PT, R0, R45, R0, 0x1f ;  /* 0x00001f002d007589 */ /* 0x0044e200000e0000 */
[----:B------:R-:W-:Y:S01]  /*47c0*/  IMAD.IADD R4, R4, 0x1, R47 ;  /* 0x0000000104047824 */ /* 0x000fe200078e022f */
[----:B------:R-:W-:Y:S01]  /*47d0*/  SHF.R.U32.HI R47, RZ, UR6, R32 ;  /* 0x00000006ff2f7c19 */ /* 0x000fe20008011620 */
[----:B------:R-:W-:Y:S03]  /*47e0*/  BSSY.RECONVERGENT B0, `(.L_x_55) ;  /* 0x0000022000007945 */ /* 0x000fe60003800200 */
[----:B------:R-:W-:-:S05]  /*47f0*/  LOP3.LUT R47, R47, UR5, RZ, 0x30, !PT ;  /* 0x000000052f2f7c12 */ /* 0x000fca000f8e30ff */
        /* <DEDUP_REMOVED lines=9> */
[----:B------:R-:W-:Y:S02]  /*4890*/  VOTE.ANY R48, PT, P3 ;  /* 0x0000000000307806 */ /* 0x000fe400018e0100 */
[----:B------:R-:W-:Y:S02]  /*48a0*/  VOTE.ANY R52, PT, P0 ;  /* 0x0000000000347806 */ /* 0x000fe400000e0100 */
[----:B------:R-:W-:Y:S02]  /*48b0*/  @!P3 LOP3.LUT R48, RZ, R48, RZ, 0x33, !PT ;  /* 0x00000030ff30b212 */ /* 0x000fe400078e33ff */
[----:B------:R-:W-:Y:S02]  /*48c0*/  @!P0 LOP3.LUT R52, RZ, R52, RZ, 0x33, !PT ;  /* 0x00000034ff348212 */ /* 0x000fe400078e33ff */
        /* <DEDUP_REMOVED lines=9> */
[----:B------:R-:W-:Y:S01]  /*4960*/  LOP3.LUT R5, R48, R5, RZ, 0xc0, !PT ;  /* 0x0000000530057212 */ /* 0x000fe200078ec0ff */
[----:B------:R-:W-:-:S03]  /*4970*/  IMAD.MOV.U32 R48, RZ, RZ, RZ ;  /* 0x000000ffff307224 */ /* 0x000fc600078e00ff */
[----:B------:R-:W-:-:S04]  /*4980*/  LOP3.LUT R52, R52, R5, RZ, 0xc0, !PT ;  /* 0x0000000534347212 */ /* 0x000fc800078ec0ff */
[----:B------:R1:W4:Y:S02]  /*4990*/  FLO.U32 R5, R52 ;  /* 0x0000003400057300 */ /* 0x00032400000e0000 */
[----:B-1----:R-:W-:-:S06]  /*49a0*/  LOP3.LUT R52, R23, R52, RZ, 0xc0, !PT ;  /* 0x0000003417347212 */ /* 0x002fcc00078ec0ff */
[----:B--2---:R1:W2:Y:S01]  /*49b0*/  POPC R45, R52 ;  /* 0x00000034002d7309 */ /* 0x0042a20000000000 */
[----:B----4-:R-:W-:-:S13]  /*49c0*/  ISETP.NE.AND P0, PT, R46, R5, PT ;  /* 0x000000052e00720c */ /* 0x010fda0003f05270 */
[----:B-1-3--:R-:W-:Y:S05]  /*49d0*/  @P0 BRA `(.L_x_56) ;  /* 0x0000000000080947 */ /* 0x00afea0003800000 */
[----:B------:R-:W-:-:S06]  /*49e0*/  IMAD R48, R51, 0x4, R22 ;  /* 0x0000000433307824 */ /* 0x000fcc00078e0216 */
[----:B--2---:R1:W3:Y:S02]  /*49f0*/  ATOMS.ADD R48, [R48], R45 ;  /* 0x0000002d3030738c */ /* 0x0042e40000000000 */
.L_x_56:
[----:B------:R-:W-:Y:S05]  /*4a00*/  BSYNC.RECONVERGENT B0 ;  /* 0x0000000000007941 */ /* 0x000fea0003800200 */
.L_x_55:
[----:B------:R-:W-:Y:S01]  /*4a10*/  R2P PR, R47, 0x7f ;  /* 0x0000007f2f007804 */ /* 0x000fe20000000000 */
[----:B------:R-:W-:Y:S01]  /*4a20*/  IMAD.IADD R50, R50, 0x1, R49 ;  /* 0x0000000132327824 */ /* 0x000fe200078e0231 */
[----:B---3--:R3:W4:Y:S01]  /*4a30*/  SHFL.IDX PT, R48, R48, R5, 0x1f ;  /* 0x00001f0530307589 */ /* 0x00872200000e0000 */
[----:B------:R-:W-:Y:S01]  /*4a40*/  IMAD.IADD R20, R21, 0x1, R20 ;  /* 0x0000000115147824 */ /* 0x000fe200078e0214 */
[----:B------:R-:W-:Y:S01]  /*4a50*/  SHF.R.U32.HI R21, RZ, UR6, R31 ;  /* 0x00000006ff157c19 */ /* 0x000fe2000801161f */
[----:B------:R-:W-:Y:S03]  /*4a60*/  BSSY.RECONVERGENT B0, `(.L_x_57) ;  /* 0x0000022000007945 */ /* 0x000fe60003800200 */
[----:B---3--:R-:W-:Y:S01]  /*4a70*/  LOP3.LUT R5, R21, UR5, RZ, 0x30, !PT ;  /* 0x0000000515057c12 */ /* 0x008fe2000f8e30ff */
[----:B------:R-:W-:-:S04]  /*4a80*/  IMAD.MOV.U32 R21, RZ, RZ, RZ ;  /* 0x000000ffff157224 */ /* 0x000fc800078e00ff */
        /* <DEDUP_REMOVED lines=23> */
[----:B------:R-:W-:-:S04]  /*4c00*/  LOP3.LUT R52, R49, R52, RZ, 0xc0, !PT ;  /* 0x0000003431347212 */ /* 0x000fc800078ec0ff */
[----:B------:R-:W3:Y:S01]  /*4c10*/  FLO.U32 R49, R52 ;  /* 0x0000003400317300 */ /* 0x000ee200000e0000 */
[----:B------:R-:W-:-:S07]  /*4c20*/  LOP3.LUT R51, R23, R52, RZ, 0xc0, !PT ;  /* 0x0000003417337212 */ /* 0x000fce00078ec0ff */
[----:B------:R-:W0:Y:S01]  /*4c30*/  POPC R51, R51 ;  /* 0x0000003300337309 */ /* 0x000e220000000000 */
[----:B---3--:R-:W-:-:S13]  /*4c40*/  ISETP.NE.AND P0, PT, R46, R49, PT ;  /* 0x000000312e00720c */ /* 0x008fda0003f05270 */
[----:B0---4-:R-:W-:Y:S05]  /*4c50*/  @P0 BRA `(.L_x_58) ;  /* 0x0000000000080947 */ /* 0x011fea0003800000 */
[----:B------:R-:W-:-:S05]  /*4c60*/  IMAD R52, R47, 0x4, R22 ;  /* 0x000000042f347824 */ /* 0x000fca00078e0216 */
[----:B------:R0:W3:Y:S02]  /*4c70*/  ATOMS.ADD R21, [R52], R51 ;  /* 0x000000333415738c */ /* 0x0000e40000000000 */
.L_x_58:
[----:B------:R-:W-:Y:S05]  /*4c80*/  BSYNC.RECONVERGENT B0 ;  /* 0x0000000000007941 */ /* 0x000fea0003800200 */
.L_x_57:
        /* <DEDUP_REMOVED lines=9> */
[----:B0-----:R-:W-:Y:S02]  /*4d20*/  VOTE.ANY R52, PT, P1 ;  /* 0x0000000000347806 */ /* 0x001fe400008e0100 */
        /* <DEDUP_REMOVED lines=22> */
[----:B------:R-:W0:Y:S01]  /*4e90*/  FLO.U32 R19, R52 ;  /* 0x0000003400137300 */ /* 0x000e2200000e0000 */
[----:B------:R-:W-:-:S07]  /*4ea0*/  LOP3.LUT R47, R23, R52, RZ, 0xc0, !PT ;  /* 0x00000034172f7212 */ /* 0x000fce00078ec0ff */
[----:B------:R-:W3:Y:S01]  /*4eb0*/  POPC R47, R47 ;  /* 0x0000002f002f7309 */ /* 0x000ee20000000000 */
[----:B0-----:R-:W-:-:S13]  /*4ec0*/  ISETP.NE.AND P0, PT, R46, R19, PT ;  /* 0x000000132e00720c */ /* 0x001fda0003f05270 */
[----:B---34-:R-:W-:Y:S05]  /*4ed0*/  @P0 BRA `(.L_x_60) ;  /* 0x0000000000080947 */ /* 0x018fea0003800000 */
[----:B------:R-:W-:-:S05]  /*4ee0*/  IMAD R52, R5, 0x4, R22 ;  /* 0x0000000405347824 */ /* 0x000fca00078e0216 */
[----:B------:R0:W3:Y:S02]  /*4ef0*/  ATOMS.ADD R17, [R52], R47 ;  /* 0x0000002f3411738c */ /* 0x0000e40000000000 */
.L_x_60:
[----:B------:R-:W-:Y:S05]  /*4f00*/  BSYNC.RECONVERGENT B0 ;  /* 0x0000000000007941 */ /* 0x000fea0003800200 */
.L_x_59:
        /* <DEDUP_REMOVED lines=39> */
.L_x_62:
[----:B------:R-:W-:Y:S05]  /*5180*/  BSYNC.RECONVERGENT B0 ;  /* 0x0000000000007941 */ /* 0x000fea0003800200 */
.L_x_61:
[----:B------:R-:W-:Y:S01]  /*5190*/  R2P PR, R19, 0x7f ;  /* 0x0000007f13007804 */ /* 0x000fe20000000000 */
[----:B------:R-:W-:Y:S01]  /*51a0*/  IMAD.IADD R0, R7, 0x1, R0 ;  /* 0x0000000107007824 */ /* 0x000fe200078e0200 */
[----:B---3--:R3:W4:Y:S01]  /*51b0*/  SHFL.IDX PT, R11, R11, R5, 0x1f ;  /* 0x00001f050b0b7589 */ /* 0x00872200000e0000 */
[----:B--2---:R-:W-:Y:S01]  /*51c0*/  IMAD.IADD R48, R45, 0x1, R48 ;  /* 0x000000012d307824 */ /* 0x004fe200078e0230 */
[----:B-1----:R-:W-:Y:S01]  /*51d0*/  SHF.R.U32.HI R45, RZ, UR6, R28 ;  /* 0x00000006ff2d7c19 */ /* 0x002fe2000801161c */
[----:B------:R-:W-:Y:S03]  /*51e0*/  BSSY.RECONVERGENT B0, `(.L_x_63) ;  /* 0x0000022000007945 */ /* 0x000fe60003800200 */
[----:B------:R-:W-:-:S05]  /*51f0*/  LOP3.LUT R45, R45, UR5, RZ, 0x30, !PT ;  /* 0x000000052d2d7c12 */ /* 0x000fca000f8e30ff */
        /* <DEDUP_REMOVED lines=24> */
[----:B------:R0:W1:Y:S01]  /*5380*/  FLO.U32 R7, R52 ;  /* 0x0000003400077300 */ /* 0x00006200000e0000 */
[----:B------:R-:W-:-:S07]  /*5390*/  LOP3.LUT R49, R23, R52, RZ, 0xc0, !PT ;  /* 0x0000003417317212 */ /* 0x000fce00078ec0ff */
[----:B------:R-:W2:Y:S01]  /*53a0*/  POPC R49, R49 ;  /* 0x0000003100317309 */ /* 0x000ea20000000000 */
[----:B0-----:R-:W-:Y:S01]  /*53b0*/  IMAD.MOV.U32 R52, RZ, RZ, RZ ;  /* 0x000000ffff347224 */ /* 0x001fe200078e00ff */
[----:B-1----:R-:W-:-:S13]  /*53c0*/  ISETP.NE.AND P0, PT, R46, R7, PT ;  /* 0x000000072e00720c */ /* 0x002fda0003f05270 */
[----:B--234-:R-:W-:Y:S05]  /*53d0*/  @P0 BRA `(.L_x_64) ;  /* 0x0000000000080947 */ /* 0x01cfea0003800000 */
[----:B------:R-:W-:-:S06]  /*53e0*/  IMAD R52, R19, 0x4, R22 ;  /* 0x0000000413347824 */ /* 0x000fcc00078e0216 */
[----:B------:R0:W1:Y:S02]  /*53f0*/  ATOMS.ADD R52, [R52], R49 ;  /* 0x000000313434738c */ /* 0x0000640000000000 */
.L_x_64:
[----:B------:R-:W-:Y:S05]  /*5400*/  BSYNC.RECONVERGENT B0 ;  /* 0x0000000000007941 */ /* 0x000fea0003800200 */
.L_x_63:
[----:B------:R-:W-:Y:S01]  /*5410*/  R2P PR, R45, 0x7f ;  /* 0x0000007f2d007804 */ /* 0x000fe20000000000 */
[----:B-1----:R1:W2:Y:S01]  /*5420*/  SHFL.IDX PT, R52, R52, R7, 0x1f ;  /* 0x00001f0734347589 */ /* 0x0022a200000e0000 */
[----:B------:R-:W-:Y:S11]  /*5430*/  BSSY.RECONVERGENT B0, `(.L_x_65) ;  /* 0x0000021000007945 */ /* 0x000ff60003800200 */
[----:B------:R-:W-:-:S02]  /*5440*/  VOTE.ANY R5, PT, P0 ;  /* 0x0000000000057806 */ /* 0x000fc400000e0100 */
[----:B------:R-:W-:Y:S02]  /*5450*/  VOTE.ANY R19, PT, P1 ;  /* 0x0000000000137806 */ /* 0x000fe400008e0100 */
[----:B------:R-:W-:Y:S02]  /*5460*/  @!P0 LOP3.LUT R5, RZ, R5, RZ, 0x33, !PT ;  /* 0x00000005ff058212 */ /* 0x000fe400078e33ff */
[----:B------:R-:W-:Y:S02]  /*5470*/  @!P1 LOP3.LUT R19, RZ, R19, RZ, 0x33, !PT ;  /* 0x00000013ff139212 */ /* 0x000fe400078e33ff */
[----:B-1----:R-:W-:Y:S02]  /*5480*/  VOTE.ANY R7, PT, P5 ;  /* 0x0000000000077806 */ /* 0x002fe400028e0100 */
[----:B------:R-:W-:Y:S02]  /*5490*/  LOP3.LUT R5, R19, R5, RZ, 0xc0, !PT ;  /* 0x0000000513057212 */ /* 0x000fe400078ec0ff */
[----:B------:R-:W-:-:S02]  /*54a0*/  VOTE.ANY R19, PT, P2 ;  /* 0x0000000000137806 */ /* 0x000fc400010e0100 */
        /* <DEDUP_REMOVED lines=9> */
[----:B------:R-:W-:-:S04]  /*5540*/  LOP3.LUT R5, R19, R5, RZ, 0xc0, !PT ;  /* 0x0000000513057212 */ /* 0x000fc800078ec0ff */
[----:B------:R-:W-:Y:S02]  /*5550*/  LOP3.LUT R5, R7, R5, RZ, 0xc0, !PT ;  /* 0x0000000507057212 */ /* 0x000fe400078ec0ff */
[----:B------:R-:W-:-:S04]  /*5560*/  VOTE.ANY R7, PT, P6 ;  /* 0x0000000000077806 */ /* 0x000fc800030e0100 */
[----:B------:R-:W-:-:S04]  /*5570*/  @!P6 LOP3.LUT R7, RZ, R7, RZ, 0x33, !PT ;  /* 0x00000007ff07e212 */ /* 0x000fc800078e33ff */
[----:B------:R-:W-:Y:S02]  /*5580*/  LOP3.LUT R5, R7, R5, RZ, 0xc0, !PT ;  /* 0x0000000507057212 */ /* 0x000fe400078ec0ff */
[----:B------:R-:W-:-:S04]  /*5590*/  VOTE.ANY R7, PT, P0 ;  /* 0x0000000000077806 */ /* 0x000fc800000e0100 */
[----:B------:R-:W-:-:S04]  /*55a0*/  @!P0 LOP3.LUT R7, RZ, R7, RZ, 0x33, !PT ;  /* 0x00000007ff078212 */ /* 0x000fc800078e33ff */
[----:B------:R-:W-:-:S04]  /*55b0*/  LOP3.LUT R19, R7, R5, RZ, 0xc0, !PT ;  /* 0x0000000507137212 */ /* 0x000fc800078ec0ff */
[----:B------:R-:W1:Y:S01]  /*55c0*/  FLO.U32 R7, R19 ;  /* 0x0000001300077300 */ /* 0x000e6200000e0000 */
[----:B------:R-:W-:-:S07]  /*55d0*/  LOP3.LUT R5, R23, R19, RZ, 0xc0, !PT ;  /* 0x0000001317057212 */ /* 0x000fce00078ec0ff */
[----:B------:R-:W3:Y:S01]  /*55e0*/  POPC R5, R5 ;  /* 0x0000000500057309 */ /* 0x000ee20000000000 */
[----:B-1----:R-:W-:Y:S01]  /*55f0*/  ISETP.NE.AND P0, PT, R46, R7, PT ;  /* 0x000000072e00720c */ /* 0x002fe20003f05270 */
[----:B------:R-:W-:-:S12]  /*5600*/  IMAD.MOV.U32 R46, RZ, RZ, RZ ;  /* 0x000000ffff2e7224 */ /* 0x000fd800078e00ff */
[----:B--23--:R-:W-:Y:S05]  /*5610*/  @P0 BRA `(.L_x_66) ;  /* 0x0000000000080947 */ /* 0x00cfea0003800000 */
[----:B------:R-:W-:-:S05]  /*5620*/  IMAD R22, R45, 0x4, R22 ;  /* 0x000000042d167824 */ /* 0x000fca00078e0216 */
[----:B------:R1:W2:Y:S02]  /*5630*/  ATOMS.ADD R46, [R22], R5 ;  /* 0x00000005162e738c */ /* 0x0002a40000000000 */
.L_x_66:
[----:B------:R-:W-:Y:S05]  /*5640*/  BSYNC.RECONVERGENT B0 ;  /* 0x0000000000007941 */ /* 0x000fea0003800200 */
.L_x_65:
[----:B-12---:R1:W2:Y:S01]  /*5650*/  SHFL.IDX PT, R22, R46, R7, 0x1f ;  /* 0x00001f072e167589 */ /* 0x0062a200000e0000 */
[----:B------:R-:W-:Y:S01]  /*5660*/  LOP3.LUT R19, R44, 0x80000000, RZ, 0x3c, !PT ;  /* 0x800000002c137812 */ /* 0x000fe200078e3cff */
[----:B------:R-:W-:Y:S01]  /*5670*/  IMAD.IADD R11, R15, 0x1, R11 ;  /* 0x000000010f0b7824 */ /* 0x000fe200078e020b */
[----:B------:R-:W-:Y:S01]  /*5680*/  LEA R14, R14, UR4, 0x2 ;  /* 0x000000040e0e7c11 */ /* 0x000fe2000f8e10ff */
[----:B------:R-:W-:Y:S01]  /*5690*/  BAR.SYNC.DEFER_BLOCKING 0x0 ;  /* 0x0000000000007b1d */ /* 0x000fe20000010000 */
[----:B------:R-:W-:Y:S01]  /*56a0*/  LOP3.LUT R43, R43, 0x80000000, RZ, 0x3c, !PT ;  /* 0x800000002b2b7812 */ /* 0x000fe200078e3cff */
[----:B------:R-:W-:Y:S01]  /*56b0*/  IMAD.IADD R21, R51, 0x1, R21 ;  /* 0x0000000133157824 */ /* 0x000fe200078e0215 */
[----:B------:R-:W-:Y:S01]  /*56c0*/  LEA R13, R13, UR4, 0x2 ;  /* 0x000000040d0d7c11 */ /* 0x000fe2000f8e10ff */
[----:B------:R-:W-:Y:S01]  /*56d0*/  IMAD.IADD R17, R47, 0x1, R17 ;  /* 0x000000012f117824 */ /* 0x000fe200078e0211 */
[----:B------:R-:W-:Y:S01]  /*56e0*/  LOP3.LUT R15, R42, 0x80000000, RZ, 0x3c, !PT ;  /* 0x800000002a0f7812 */ /* 0x000fe200078e3cff */
[----:B------:R-:W-:Y:S01]  /*56f0*/  IMAD.IADD R52, R49, 0x1, R52 ;  /* 0x0000000131347824 */ /* 0x000fe200078e0234 */
[----:B------:R-:W-:Y:S01]  /*5700*/  LEA R10, R10, UR4, 0x2 ;  /* 0x000000040a0a7c11 */ /* 0x000fe2000f8e10ff */
[----:B------:R-:W-:Y:S01]  /*5710*/  BSSY B1, `(.L_x_67) ;  /* 0x0000058000017945 */ /* 0x000fe20003800000 */
[----:B------:R-:W-:-:S02]  /*5720*/  LEA R42, R9, UR4, 0x2 ;  /* 0x00000004092a7c11 */ /* 0x000fc4000f8e10ff */
[----:B------:R-:W-:Y:S02]  /*5730*/  LEA R4, R4, UR4, 0x2 ;  /* 0x0000000404047c11 */ /* 0x000fe4000f8e10ff */
[----:B------:R-:W-:Y:S02]  /*5740*/  LEA R50, R50, UR4, 0x2 ;  /* 0x0000000432327c11 */ /* 0x000fe4000f8e10ff */
[----:B-1----:R-:W-:Y:S02]  /*5750*/  LEA R7, R20, UR4, 0x2 ;  /* 0x0000000414077c11 */ /* 0x002fe4000f8e10ff */
[----:B------:R-:W-:Y:S02]  /*5760*/  LEA R18, R18, UR4, 0x2 ;  /* 0x0000000412127c11 */ /* 0x000fe4000f8e10ff */
[----:B------:R-:W-:Y:S01]  /*5770*/  LEA R9, R16, UR4, 0x2 ;  /* 0x0000000410097c11 */ /* 0x000fe2000f8e10ff */
[----:B--2---:R-:W-:Y:S01]  /*5780*/  IMAD.IADD R22, R5, 0x1, R22 ;  /* 0x0000000105167824 */ /* 0x004fe200078e0216 */
[----:B------:R-:W-:-:S02]  /*5790*/  LEA R5, R6, UR4, 0x2 ;  /* 0x0000000406057c11 */ /* 0x000fc4000f8e10ff */
[----:B------:R-:W-:Y:S01]  /*57a0*/  LEA R12, R12, UR4, 0x2 ;  /* 0x000000040c0c7c11 */ /* 0x000fe2000f8e10ff */
[----:B------:R-:W-:Y:S01]  /*57b0*/  STS [R14+-0x4], R19 ;  /* 0xfffffc130e007388 */ /* 0x000fe20000000800 */
[----:B------:R-:W-:Y:S02]  /*57c0*/  LEA R48, R48, UR4, 0x2 ;  /* 0x0000000430307c11 */ /* 0x000fe4000f8e10ff */
[----:B------:R-:W-:Y:S01]  /*57d0*/  LEA R21, R21, UR4, 0x2 ;  /* 0x0000000415157c11 */ /* 0x000fe2000f8e10ff */
[----:B------:R1:W-:Y:S01]  /*57e0*/  STS [R13+-0x4], R43 ;  /* 0xfffffc2b0d007388 */ /* 0x0003e20000000800 */
[----:B------:R-:W-:Y:S02]  /*57f0*/  LEA R11, R11, UR4, 0x2 ;  /* 0x000000040b0b7c11 */ /* 0x000fe4000f8e10ff */
[----:B------:R-:W-:Y:S01]  /*5800*/  LEA R52, R52, UR4, 0x2 ;  /* 0x0000000434347c11 */ /* 0x000fe2000f8e10ff */
[----:B------:R2:W-:Y:S01]  /*5810*/  STS [R10+-0x4], R15 ;  /* 0xfffffc0f0a007388 */ /* 0x0005e20000000800 */
[----:B------:R-:W-:-:S03]  /*5820*/  ISETP.NE.AND P0, PT, R53, RZ, PT ;  /* 0x000000ff3500720c */ /* 0x000fc60003f05270 */
[----:B------:R-:W-:Y:S01]  /*5830*/  STS [R42+-0x4], R41 ;  /* 0xfffffc292a007388 */ /* 0x000fe20000000800 */
[----:B-1----:R-:W-:-:S03]  /*5840*/  LEA R13, R8, UR4, 0x2 ;  /* 0x00000004080d7c11 */ /* 0x002fc6000f8e10ff */
[----:B------:R1:W-:Y:S01]  /*5850*/  STS [R5+-0x4], R40 ;  /* 0xfffffc2805007388 */ /* 0x0003e20000000800 */
[----:B--2---:R-:W-:-:S03]  /*5860*/  LEA R15, R0, UR4, 0x2 ;  /* 0x00000004000f7c11 */ /* 0x004fc6000f8e10ff */
[----:B------:R-:W-:Y:S01]  /*5870*/  STS [R4+-0x4], R39 ;  /* 0xfffffc2704007388 */ /* 0x000fe20000000800 */
[----:B------:R-:W-:-:S03]  /*5880*/  LEA R0, R17, UR4, 0x2 ;  /* 0x0000000411007c11 */ /* 0x000fc6000f8e10ff */
[----:B------:R-:W-:Y:S01]  /*5890*/  STS [R50+-0x4], R25 ;  /* 0xfffffc1932007388 */ /* 0x000fe20000000800 */
[----:B-1----:R-:W-:-:S03]  /*58a0*/  LEA R5, R22, UR4, 0x2 ;  /* 0x0000000416057c11 */ /* 0x002fc6000f8e10ff */
[----:B------:R-:W-:Y:S04]  /*58b0*/  STS [R7+-0x4], R38 ;  /* 0xfffffc2607007388 */ /* 0x000fe80000000800 */
[----:B------:R-:W-:Y:S04]  /*58c0*/  STS [R18+-0x4], R37 ;  /* 0xfffffc2512007388 */ /* 0x000fe80000000800 */
[----:B------:R-:W-:Y:S04]  /*58d0*/  STS [R9+-0x4], R36 ;  /* 0xfffffc2409007388 */ /* 0x000fe80000000800 */
[----:B------:R-:W-:Y:S04]  /*58e0*/  STS [R12+-0x4], R35 ;  /* 0xfffffc230c007388 */ /* 0x000fe80000000800 */
[----:B------:R1:W-:Y:S04]  /*58f0*/  STS [R13+-0x4], R34 ;  /* 0xfffffc220d007388 */ /* 0x0003e80000000800 */
[----:B------:R2:W-:Y:S04]  /*5900*/  STS [R15+-0x4], R26 ;  /* 0xfffffc1a0f007388 */ /* 0x0005e80000000800 */
[----:B------:R2:W-:Y:S01]  /*5910*/  STS [R48+-0x4], R33 ;  /* 0xfffffc2130007388 */ /* 0x0005e20000000800 */
[----:B-1----:R-:W-:-:S03]  /*5920*/  LEA R13, R3, UR4, 0x3 ;  /* 0x00000004030d7c11 */ /* 0x002fc6000f8e18ff */
[----:B------:R2:W-:Y:S04]  /*5930*/  STS [R21+-0x4], R32 ;  /* 0xfffffc2015007388 */ /* 0x0005e80000000800 */
[----:B------:R2:W-:Y:S04]  /*5940*/  STS [R0+-0x4], R31 ;  /* 0xfffffc1f00007388 */ /* 0x0005e80000000800 */
[----:B------:R2:W-:Y:S04]  /*5950*/  STS [R11+-0x4], R30 ;  /* 0xfffffc1e0b007388 */ /* 0x0005e80000000800 */
[----:B------:R2:W-:Y:S04]  /*5960*/  STS [R52+-0x4], R29 ;  /* 0xfffffc1d34007388 */ /* 0x0005e80000000800 */
[----:B------:R2:W-:Y:S01]  /*5970*/  STS [R5+-0x4], R28 ;  /* 0xfffffc1c05007388 */ /* 0x0005e20000000800 */
[----:B------:R-:W-:Y:S05]  /*5980*/  @P0 BRA `(.L_x_68) ;  /* 0x0000000000c00947 */ /* 0x000fea0003800000 */
[----:B------:R-:W1:Y:S02]  /*5990*/  LDCU.64 UR10, c[0x0][0x398] ;  /* 0x00007300ff0a77ac */ /* 0x000e640008000a00 */
[----:B-1----:R-:W-:-:S04]  /*59a0*/  LEA R6, P0, R3, UR10, 0x3 ;  /* 0x0000000a03067c11 */ /* 0x002fc8000f8018ff */
[----:B------:R-:W-:-:S05]  /*59b0*/  LEA.HI.X R7, R3, UR11, RZ, 0x3, P0 ;  /* 0x0000000b03077c11 */ /* 0x000fca00080f1cff */
[----:B--2---:R-:W2:Y:S01]  /*59c0*/  LDG.E.64 R4, desc[UR8][R6.64] ;  /* 0x0000000806047981 */ /* 0x004ea2000c1e1b00 */
[----:B------:R-:W-:Y:S01]  /*59d0*/  SHF.R.S32.HI R9, RZ, 0x1f, R24 ;  /* 0x0000001fff097819 */ /* 0x000fe20000011418 */
[----:B------:R-:W-:Y:S01]  /*59e0*/  UISETP.GE.AND UP0, UPT, UR7, 0x1, UPT ;  /* 0x000000010700788c */ /* 0x000fe2000bf06270 */
[----:B------:R-:W-:Y:S01]  /*59f0*/  IMAD.MOV.U32 R0, RZ, RZ, R27 ;  /* 0x000000ffff007224 */ /* 0x000fe200078e001b */
[----:B--2---:R-:W-:-:S05]  /*5a00*/  IADD3 R4, P0, PT, -R24, R4, RZ ;  /* 0x0000000418047210 */ /* 0x004fca0007f1e1ff */
[----:B------:R-:W-:-:S05]  /*5a10*/  IMAD.X R5, R5, 0x1, ~R9, P0 ;  /* 0x0000000105057824 */ /* 0x000fca00000e0e09 */
[----:B------:R1:W-:Y:S01]  /*5a20*/  STS.64 [R13+0x7200], R4 ;  /* 0x007200040d007388 */ /* 0x0003e20000000a00 */
[----:B------:R-:W-:Y:S05]  /*5a30*/  BRA.U !UP0, `(.L_x_69) ;  /* 0x00000001086c7547 */ /* 0x000fea000b800000 */
[----:B------:R-:W-:Y:S01]  /*5a40*/  BSSY B0, `(.L_x_70) ;  /* 0x0000019000007945 */ /* 0x000fe20003800000 */
[----:B------:R-:W-:Y:S02]  /*5a50*/  IMAD.MOV.U32 R6, RZ, RZ, -0x1 ;  /* 0xffffffffff067424 */ /* 0x000fe400078e00ff */
[----:B------:R-:W-:Y:S02]  /*5a60*/  IMAD.U32 R7, RZ, RZ, UR7 ;  /* 0x00000007ff077e24 */ /* 0x000fe4000f8e00ff */
[----:B------:R-:W-:-:S07]  /*5a70*/  IMAD.MOV.U32 R0, RZ, RZ, R27 ;  /* 0x000000ffff007224 */ /* 0x000fce00078e001b */
.L_x_74:
[----:B-1----:R-:W1:Y:S01]  /*5a80*/  LDC.64 R4, c[0x0][0x380] ;  /* 0x0000e000ff047b82 */ /* 0x002e620000000a00 */
[----:B------:R-:W-:Y:S01]  /*5a90*/  VIADD R11, R7, 0xffffffff ;  /* 0xffffffff070b7836 */ /* 0x000fe20000000000 */
[----:B------:R-:W-:Y:S03]  /*5aa0*/  BSSY B2, `(.L_x_71) ;  /* 0x0000008000027945 */ /* 0x000fe60003800000 */
[----:B------:R-:W-:-:S04]  /*5ab0*/  IMAD R9, R11, 0x100, R3 ;  /* 0x000001000b097824 */ /* 0x000fc800078e0203 */
[----:B-1----:R-:W-:-:S07]  /*5ac0*/  IMAD.WIDE R4, R9, 0x4, R4 ;  /* 0x0000000409047825 */ /* 0x002fce00078e0204 */
.L_x_72:
[----:B------:R-:W-:Y:S05]  /*5ad0*/  YIELD ;  /* 0x0000000000007946 */ /* 0x000fea0003800000 */
[----:B------:R1:W-:Y:S06]  /*5ae0*/  MEMBAR.SC.CTA ;  /* 0x0000000000007992 */ /* 0x0003ec0000000000 */
[----:B-1----:R-:W2:Y:S02]  /*5af0*/  LDG.E.STRONG.SYS R8, desc[UR8][R4.64] ;  /* 0x0000000804087981 */ /* 0x002ea4000c1f5900 */
[----:B--2---:R-:W-:-:S13]  /*5b00*/  ISETP.NE.AND P0, PT, R8, RZ, PT ;  /* 0x000000ff0800720c */ /* 0x004fda0003f05270 */
[----:B------:R-:W-:Y:S05]  /*5b10*/  @!P0 BRA `(.L_x_72) ;  /* 0xfffffffc00ec8947 */ /* 0x000fea000383ffff */
[----:B------:R-:W-:Y:S05]  /*5b20*/  BSYNC B2 ;  /* 0x0000000000027941 */ /* 0x000fea0003800000 */
.L_x_71:
[----:B------:R-:W-:Y:S01]  /*5b30*/  BSSY.RECONVERGENT B2, `(.L_x_73) ;  /* 0x0000006000027945 */ /* 0x000fe20003800200 */
[C---:B------:R-:W-:Y:S02]  /*5b40*/  ISETP.GT.AND P0, PT, R8.reuse, -0x1, PT ;  /* 0xffffffff0800780c */ /* 0x040fe40003f04270 */
[----:B------:R-:W-:Y:S01]  /*5b50*/  LOP3.LUT R5, R8, 0x3fffffff, RZ, 0xc0, !PT ;  /* 0x3fffffff08057812 */ /* 0x000fe200078ec0ff */
[----:B------:R-:W-:Y:S05]  /*5b60*/  WARPSYNC.EXCLUSIVE R6 ;  /* 0x0000000006007348 */ /* 0x000fea0003a00000 */
[----:B------:R-:W-:-:S05]  /*5b70*/  IMAD.IADD R0, R5, 0x1, R0 ;  /* 0x0000000105007824 */ /* 0x000fca00078e0200 */
[----:B------:R-:W-:-:S07]  /*5b80*/  VOTE.ANY R6, PT, P0 ;  /* 0x0000000000067806 */ /* 0x000fce00000e0100 */
[----:B------:R-:W-:Y:S05]  /*5b90*/  BSYNC.RECONVERGENT B2 ;  /* 0x0000000000027941 */ /* 0x000fea0003800200 */
.L_x_73:
[----:B------:R-:W-:Y:S01]  /*5ba0*/  ISETP.GT.U32.AND P1, PT, R7, 0x1, PT ;  /* 0x000000010700780c */ /* 0x000fe20003f24070 */
[----:B------:R-:W-:-:S12]  /*5bb0*/  IMAD.MOV.U32 R7, RZ, RZ, R11 ;  /* 0x000000ffff077224 */ /* 0x000fd800078e000b */
[----:B------:R-:W-:Y:S05]  /*5bc0*/  @P0 BRA P1, `(.L_x_74) ;  /* 0xfffffffc00ac0947 */ /* 0x000fea000083ffff */
[----:B------:R-:W-:Y:S05]  /*5bd0*/  BSYNC B0 ;  /* 0x0000000000007941 */ /* 0x000fea0003800000 */
.L_x_70:
[----:B------:R2:W3:Y:S02]  /*5be0*/  LDS.64 R4, [R13+0x7200] ;  /* 0x007200000d047984 */ /* 0x0004e40000000a00 */
.L_x_69:
[----:B------:R-:W4:Y:S01]  /*5bf0*/  LDC.64 R6, c[0x0][0x380] ;  /* 0x0000e000ff067b82 */ /* 0x000f220000000a00 */
[C---:B------:R-:W-:Y:S01]  /*5c00*/  IMAD.IADD R11, R0.reuse, 0x1, -R27 ;  /* 0x00000001000b7824 */ /* 0x040fe200078e0a1b */
[----:B------:R-:W-:Y:S01]  /*5c10*/  LOP3.LUT R9, R0, 0x80000000, RZ, 0xfc, !PT ;  /* 0x8000000000097812 */ /* 0x000fe200078efcff */
[----:B------:R-:W-:-:S03]  /*5c20*/  IMAD.U32 R15, RZ, RZ, UR7 ;  /* 0x00000007ff0f7e24 */ /* 0x000fc6000f8e00ff */
[----:B-1-3--:R-:W-:Y:S01]  /*5c30*/  IADD3 R4, P0, PT, R11, R4, RZ ;  /* 0x000000040b047210 */ /* 0x00afe20007f1e0ff */
[----:B------:R-:W-:-:S03]  /*5c40*/  IMAD R15, R15, 0x100, R3 ;  /* 0x000001000f0f7824 */ /* 0x000fc600078e0203 */
[----:B------:R-:W-:-:S05]  /*5c50*/  LEA.HI.X.SX32 R5, R11, R5, 0x1, P0 ;  /* 0x000000050b057211 */ /* 0x000fca00000f0eff */
[----:B------:R1:W-:Y:S01]  /*5c60*/  STS.64 [R13+0x7200], R4 ;  /* 0x007200040d007388 */ /* 0x0003e20000000a00 */
[----:B----4-:R-:W-:-:S05]  /*5c70*/  IMAD.WIDE R6, R15, 0x4, R6 ;  /* 0x000000040f067825 */ /* 0x010fca00078e0206 */
[----:B------:R1:W-:Y:S02]  /*5c80*/  STG.E.STRONG.SYS desc[UR8][R6.64], R9 ;  /* 0x0000000906007986 */ /* 0x0003e4000c115908 */
.L_x_68:
[----:B------:R-:W-:Y:S05]  /*5c90*/  BSYNC B1 ;  /* 0x0000000000017941 */ /* 0x000fea0003800000 */
.L_x_67:
[----:B-1----:R-:W1:Y:S01]  /*5ca0*/  LDC.64 R6, c[0x0][0x390] ;  /* 0x0000e400ff067b82 */ /* 0x002e620000000a00 */
[----:B------:R-:W-:-:S06]  /*5cb0*/  UIMAD UR6, UR7, 0x1c80, URZ ;  /* 0x00001c80070678a4 */ /* 0x000fcc000f8e02ff */
[----:B--2---:R-:W-:Y:S01]  /*5cc0*/  IMAD.U32 R0, RZ, RZ, UR6 ;  /* 0x00000006ff007e24 */ /* 0x004fe2000f8e00ff */
[----:B------:R-:W2:Y:S03]  /*5cd0*/  LDC R9, c[0x0][0x3c0] ;  /* 0x0000f000ff097b82 */ /* 0x000ea60000000800 */
[----:B------:R-:W-:Y:S01]  /*5ce0*/  VIADD R0, R0, 0x1c80 ;  /* 0x00001c8000007836 */ /* 0x000fe20000000000 */
[----:B-1----:R-:W-:-:S04]  /*5cf0*/  ISETP.EQ.U32.AND P1, PT, R6, RZ, PT ;  /* 0x000000ff0600720c */ /* 0x002fc80003f22070 */
[CC--:B--2---:R-:W-:Y:S02]  /*5d00*/  ISETP.GE.AND P0, PT, R0.reuse, R9.reuse, PT ;  /* 0x000000090000720c */ /* 0x0c4fe40003f06270 */
[----:B------:R-:W-:Y:S02]  /*5d10*/  ISETP.GT.AND P3, PT, R0, R9, PT ;  /* 0x000000090000720c */ /* 0x000fe40003f64270 */
[----:B------:R-:W-:Y:S02]  /*5d20*/  ISETP.EQ.OR.EX P0, PT, R7, RZ, !P0, P1 ;  /* 0x000000ff0700720c */ /* 0x000fe40004702710 */
[C---:B------:R-:W-:Y:S02]  /*5d30*/  LEA R0, R3.reuse, UR4, 0x2 ;  /* 0x0000000403007c11 */ /* 0x040fe4000f8e10ff */
[----:B------:R-:W-:-:S13]  /*5d40*/  ISETP.GT.U32.OR P0, PT, R3, 0xff, P0 ;  /* 0x000000ff0300780c */ /* 0x000fda0000704470 */
[----:B------:R-:W-:Y:S05]  /*5d50*/  @P0 BRA `(.L_x_75) ;  /* 0x0000000000200947 */ /* 0x000fea0003800000 */
[----:B------:R-:W1:Y:S01]  /*5d60*/  LDS.64 R4, [R13+0x7200] ;  /* 0x007200000d047984 */ /* 0x000e620000000a00 */
[C---:B------:R-:W-:Y:S02]  /*5d70*/  LEA R6, P2, R3.reuse, R6, 0x3 ;  /* 0x0000000603067211 */ /* 0x040fe400078418ff */
[--C-:B------:R-:W-:Y:S02]  /*5d80*/  SHF.R.S32.HI R11, RZ, 0x1f, R27.reuse ;  /* 0x0000001fff0b7819 */ /* 0x100fe4000001141b */
[----:B------:R-:W-:Y:S02]  /*5d90*/  LEA.HI.X R7, R3, R7, RZ, 0x3, P2 ;  /* 0x0000000703077211 */ /* 0x000fe400010f1cff */
[----:B-1----:R-:W-:Y:S02]  /*5da0*/  IADD3 R4, P0, P1, R4, R24, R27 ;  /* 0x0000001804047210 */ /* 0x002fe4000791e01b */
[----:B------:R-:W-:-:S04]  /*5db0*/  SHF.R.S32.HI R24, RZ, 0x1f, R24 ;  /* 0x0000001fff187819 */ /* 0x000fc80000011418 */
[----:B------:R-:W-:-:S05]  /*5dc0*/  IADD3.X R5, PT, PT, R5, R24, R11, P0, P1 ;  /* 0x0000001805057210 */ /* 0x000fca00007e240b */
[----:B------:R1:W-:Y:S02]  /*5dd0*/  STG.E.64 desc[UR8][R6.64], R4 ;  /* 0x0000000406007986 */ /* 0x0003e4000c101b08 */
.L_x_75:
[----:B------:R-:W-:Y:S05]  /*5de0*/  WARPSYNC.ALL ;  /* 0x0000000000007948 */ /* 0x000fea0003800000 */
[----:B------:R-:W-:Y:S06]  /*5df0*/  BAR.SYNC.DEFER_BLOCKING 0x0 ;  /* 0x0000000000007b1d */ /* 0x000fec0000010000 */
[----:B------:R-:W-:Y:S05]  /*5e00*/  @P3 BRA `(.L_x_76) ;  /* 0x0000000c009c3947 */ /* 0x000fea0003800000 */
[----:B------:R-:W1:Y:S01]  /*5e10*/  LDS R2, [R0] ;  /* 0x0000000000027984 */ /* 0x000e620000000800 */
[----:B------:R-:W1:Y:S01]  /*5e20*/  LDCU UR6, c[0x0][0x3c4] ;  /* 0x00007880ff0677ac */ /* 0x000e620008000800 */
[----:B------:R-:W2:Y:S01]  /*5e30*/  LDCU.64 UR10, c[0x0][0x3a0] ;  /* 0x00007400ff0a77ac */ /* 0x000ea20008000a00 */
[----:B-1----:R-:W-:Y:S02]  /*5e40*/  SHF.R.U32.HI R4, RZ, UR6, R2 ;  /* 0x00000006ff047c19 */ /* 0x002fe40008011602 */
[----:B------:R-:W-:Y:S02]  /*5e50*/  LOP3.LUT R11, R2, 0x80000000, RZ, 0x3c, !PT ;  /* 0x80000000020b7812 */ /* 0x000fe400078e3cff */
[----:B------:R-:W-:-:S04]  /*5e60*/  LOP3.LUT R4, R4, UR5, RZ, 0x30, !PT ;  /* 0x0000000504047c12 */ /* 0x000fc8000f8e30ff */
[----:B------:R-:W-:-:S06]  /*5e70*/  LEA R5, R4, UR4, 0x3 ;  /* 0x0000000404057c11 */ /* 0x000fcc000f8e18ff */
[----:B------:R-:W1:Y:S02]  /*5e80*/  LDS.64 R4, [R5+0x7200] ;  /* 0x0072000005047984 */ /* 0x000e640000000a00 */
[----:B-1----:R-:W-:-:S05]  /*5e90*/  IADD3 R4, P0, PT, R4, R3, RZ ;  /* 0x0000000304047210 */ /* 0x002fca0007f1e0ff */
[----:B------:R-:W-:Y:S01]  /*5ea0*/  IMAD.X R7, RZ, RZ, R5, P0 ;  /* 0x000000ffff077224 */ /* 0x000fe200000e0605 */
[----:B--2---:R-:W-:-:S04]  /*5eb0*/  LEA R6, P0, R4, UR10, 0x2 ;  /* 0x0000000a04067c11 */ /* 0x004fc8000f8010ff */
[----:B------:R-:W-:-:S05]  /*5ec0*/  LEA.HI.X R7, R4, UR11, R7, 0x2, P0 ;  /* 0x0000000b04077c11 */ /* 0x000fca00080f1407 */
[----:B------:R-:W-:Y:S01]  /*5ed0*/  STG.E desc[UR8][R6.64], R11 ;  /* 0x0000000b06007986 */ /* 0x000fe2000c101908 */
[----:B------:R-:W-:-:S03]  /*5ee0*/  NOP ;  /* 0x0000000000007918 */ /* 0x000fc60000000000 */
[----:B------:R-:W1:Y:S02]  /*5ef0*/  LDS R2, [R0+0x600] ;  /* 0x0006000000027984 */ /* 0x000e640000000800 */
[----:B-1----:R-:W-:Y:S02]  /*5f00*/  SHF.R.U32.HI R4, RZ, UR6, R2 ;  /* 0x00000006ff047c19 */ /* 0x002fe40008011602 */
[----:B------:R-:W-:Y:S02]  /*5f10*/  LOP3.LUT R11, R2, 0x80000000, RZ, 0x3c, !PT ;  /* 0x80000000020b7812 */ /* 0x000fe400078e3cff */
[----:B------:R-:W-:-:S04]  /*5f20*/  LOP3.LUT R4, R4, UR5, RZ, 0x30, !PT ;  /* 0x0000000504047c12 */ /* 0x000fc8000f8e30ff */
[----:B------:R-:W-:-:S06]  /*5f30*/  LEA R5, R4, UR4, 0x3 ;  /* 0x0000000404057c11 */ /* 0x000fcc000f8e18ff */
[----:B------:R-:W1:Y:S02]  /*5f40*/  LDS.64 R4, [R5+0x7200] ;  /* 0x0072000005047984 */ /* 0x000e640000000a00 */
[----:B-1----:R-:W-:-:S05]  /*5f50*/  IADD3 R4, P0, PT, R4, R3, RZ ;  /* 0x0000000304047210 */ /* 0x002fca0007f1e0ff */
[----:B------:R-:W-:Y:S01]  /*5f60*/  IMAD.X R9, RZ, RZ, R5, P0 ;  /* 0x000000ffff097224 */ /* 0x000fe200000e0605 */
[----:B------:R-:W-:-:S04]  /*5f70*/  LEA R8, P0, R4, UR10, 0x2 ;  /* 0x0000000a04087c11 */ /* 0x000fc8000f8010ff */
        /* <DEDUP_REMOVED lines=196> */
[----:B-1----:R-:W-:-:S04]  /*6bc0*/  SHF.R.U32.HI R2, RZ, UR6, R0 ;  /* 0x00000006ff027c19 */ /* 0x002fc80008011600 */
[----:B------:R-:W-:-:S04]  /*6bd0*/  LOP3.LUT R2, R2, UR5, RZ, 0x30, !PT ;  /* 0x0000000502027c12 */ /* 0x000fc8000f8e30ff */
[----:B------:R-:W-:-:S06]  /*6be0*/  LEA R4, R2, UR4, 0x3 ;  /* 0x0000000402047c11 */ /* 0x000fcc000f8e18ff */
[----:B------:R-:W1:Y:S02]  /*6bf0*/  LDS.64 R4, [R4+0x7200] ;  /* 0x0072000004047984 */ /* 0x000e640000000a00 */
[----:B-1----:R-:W-:-:S05]  /*6c00*/  IADD3 R3, P0, PT, R4, R3, RZ ;  /* 0x0000000304037210 */ /* 0x002fca0007f1e0ff */
[----:B------:R-:W-:Y:S01]  /*6c10*/  IMAD.X R6, RZ, RZ, R5, P0 ;  /* 0x000000ffff067224 */ /* 0x000fe200000e0605 */
[C---:B------:R-:W-:Y:S02]  /*6c20*/  LEA R2, P0, R3.reuse, UR10, 0x2 ;  /* 0x0000000a03027c11 */ /* 0x040fe4000f8010ff */
[----:B------:R-:W-:Y:S02]  /*6c30*/  LOP3.LUT R5, R0, 0x80000000, RZ, 0x3c, !PT ;  /* 0x8000000000057812 */ /* 0x000fe400078e3cff */
[----:B------:R-:W-:-:S05]  /*6c40*/  LEA.HI.X R3, R3, UR11, R6, 0x2, P0 ;  /* 0x0000000b03037c11 */ /* 0x000fca00080f1406 */
[----:B------:R-:W-:Y:S01]  /*6c50*/  STG.E desc[UR8][R2.64+0x6c00], R5 ;  /* 0x006c000502007986 */ /* 0x000fe2000c101908 */
[----:B------:R-:W-:Y:S01]  /*6c60*/  NOP ;  /* 0x0000000000007918 */ /* 0x000fe20000000000 */
[----:B------:R-:W-:Y:S05]  /*6c70*/  EXIT ;  /* 0x000000000000794d */ /* 0x000fea0003800000 */
.L_x_76:
[----:B-1----:R-:W-:Y:S01]  /*6c80*/  IMAD.U32 R4, RZ, RZ, UR7 ;  /* 0x00000007ff047e24 */ /* 0x002fe2000f8e00ff */
[----:B------:R-:W-:Y:S01]  /*6c90*/  BSSY.RECONVERGENT B0, `(.L_x_77) ;  /* 0x000001e000007945 */ /* 0x000fe20003800200 */
[C---:B------:R-:W-:Y:S02]  /*6ca0*/  VIADD R6, R3.reuse, 0x300 ;  /* 0x0000030003067836 */ /* 0x040fe40000000000 */
[----:B------:R-:W-:Y:S02]  /*6cb0*/  IMAD R5, R4, -0x1c80, R9 ;  /* 0xffffe38004057824 */ /* 0x000fe400078e0209 */
[C---:B------:R-:W-:Y:S02]  /*6cc0*/  VIADD R4, R3.reuse, 0x180 ;  /* 0x0000018003047836 */ /* 0x040fe40000000000 */
[C---:B------:R-:W-:Y:S01]  /*6cd0*/  VIADD R8, R3.reuse, 0x480 ;  /* 0x0000048003087836 */ /* 0x040fe20000000000 */
[CC--:B------:R-:W-:Y:S01]  /*6ce0*/  ISETP.GE.AND P1, PT, R3.reuse, R5.reuse, PT ;  /* 0x000000050300720c */ /* 0x0c0fe20003f26270 */
[C---:B------:R-:W-:Y:S01]  /*6cf0*/  VIADD R10, R3.reuse, 0xa80 ;  /* 0x00000a80030a7836 */ /* 0x040fe20000000000 */
[-C--:B------:R-:W-:Y:S01]  /*6d00*/  ISETP.GE.AND P2, PT, R4, R5.reuse, PT ;  /* 0x000000050400720c */ /* 0x080fe20003f46270 */
[C---:B------:R-:W-:Y:S01]  /*6d10*/  VIADD R4, R3.reuse, 0x600 ;  /* 0x0000060003047836 */ /* 0x040fe20000000000 */
[-C--:B------:R-:W-:Y:S01]  /*6d20*/  ISETP.GE.AND P3, PT, R6, R5.reuse, PT ;  /* 0x000000050600720c */ /* 0x080fe20003f66270 */
[C---:B------:R-:W-:Y:S01]  /*6d30*/  VIADD R6, R3.reuse, 0x780 ;  /* 0x0000078003067836 */ /* 0x040fe20000000000 */
[-C--:B------:R-:W-:Y:S01]  /*6d40*/  ISETP.GE.AND P4, PT, R8, R5.reuse, PT ;  /* 0x000000050800720c */ /* 0x080fe20003f86270 */
[----:B------:R-:W-:Y:S01]  /*6d50*/  VIADD R8, R3, 0x900 ;  /* 0x0000090003087836 */ /* 0x000fe20000000000 */
[----:B------:R-:W-:-:S02]  /*6d60*/  ISETP.GE.AND P5, PT, R4, R5, PT ;  /* 0x000000050400720c */ /* 0x000fc40003fa6270 */
[-C--:B------:R-:W-:Y:S02]  /*6d70*/  ISETP.GE.AND P6, PT, R6, R5.reuse, PT ;  /* 0x000000050600720c */ /* 0x080fe40003fc6270 */
[----:B------:R-:W-:Y:S01]  /*6d80*/  ISETP.GE.AND P0, PT, R8, R5, PT ;  /* 0x000000050800720c */ /* 0x000fe20003f06270 */
[----:B------:R-:W-:-:S12]  /*6d90*/  @P1 BRA `(.L_x_78) ;  /* 0x0000000000341947 */ /* 0x000fd80003800000 */
[----:B------:R-:W1:Y:S01]  /*6da0*/  LDS R4, [R0] ;  /* 0x0000000000047984 */ /* 0x000e620000000800 */
[----:B------:R-:W1:Y:S01]  /*6db0*/  LDCU UR6, c[0x0][0x3c4] ;  /* 0x00007880ff0677ac */ /* 0x000e620008000800 */
[----:B------:R-:W2:Y:S01]  /*6dc0*/  LDCU.64 UR10, c[0x0][0x3a0] ;  /* 0x00007400ff0a77ac */ /* 0x000ea20008000a00 */
[----:B-1----:R-:W-:-:S04]  /*6dd0*/  SHF.R.U32.HI R6, RZ, UR6, R4 ;  /* 0x00000006ff067c19 */ /* 0x002fc80008011604 */
[----:B------:R-:W-:-:S04]  /*6de0*/  LOP3.LUT R6, R6, UR5, RZ, 0x30, !PT ;  /* 0x0000000506067c12 */ /* 0x000fc8000f8e30ff */
[----:B------:R-:W-:-:S05]  /*6df0*/  LEA R8, R6, UR4, 0x3 ;  /* 0x0000000406087c11 */ /* 0x000fca000f8e18ff */
[----:B------:R-:W1:Y:S02]  /*6e00*/  LDS.64 R6, [R8+0x7200] ;  /* 0x0072000008067984 */ /* 0x000e640000000a00 */
[----:B-1----:R-:W-:-:S05]  /*6e10*/  IADD3 R9, P1, PT, R6, R3, RZ ;  /* 0x0000000306097210 */ /* 0x002fca0007f3e0ff */
[----:B------:R-:W-:Y:S01]  /*6e20*/  IMAD.X R12, RZ, RZ, R7, P1 ;  /* 0x000000ffff0c7224 */ /* 0x000fe200008e0607 */
[----:B--2---:R-:W-:-:S04]  /*6e30*/  LEA R6, P1, R9, UR10, 0x2 ;  /* 0x0000000a09067c11 */ /* 0x004fc8000f8210ff */
[----:B------:R-:W-:Y:S02]  /*6e40*/  LEA.HI.X R7, R9, UR11, R12, 0x2, P1 ;  /* 0x0000000b09077c11 */ /* 0x000fe400088f140c */
[----:B------:R-:W-:-:S05]  /*6e50*/  LOP3.LUT R9, R4, 0x80000000, RZ, 0x3c, !PT ;  /* 0x8000000004097812 */ /* 0x000fca00078e3cff */
[----:B------:R1:W-:Y:S02]  /*6e60*/  STG.E desc[UR8][R6.64], R9 ;  /* 0x0000000906007986 */ /* 0x0003e4000c101908 */
.L_x_78:
[----:B------:R-:W-:Y:S05]  /*6e70*/  BSYNC.RECONVERGENT B0 ;  /* 0x0000000000007941 */ /* 0x000fea0003800200 */
.L_x_77:
[----:B------:R-:W-:Y:S01]  /*6e80*/  NOP ;  /* 0x0000000000007918 */ /* 0x000fe20000000000 */
[----:B------:R-:W-:Y:S01]  /*6e90*/  BSSY.RECONVERGENT B0, `(.L_x_79) ;  /* 0x0000011000007945 */ /* 0x000fe20003800200 */
[----:B------:R-:W-:Y:S02]  /*6ea0*/  ISETP.GE.AND P1, PT, R10, R5, PT ;  /* 0x000000050a00720c */ /* 0x000fe40003f26270 */
[----:B------:R-:W-:Y:S01]  /*6eb0*/  LOP3.LUT R10, R3, 0xc00, RZ, 0xfc, !PT ;  /* 0x00000c00030a7812 */ /* 0x000fe200078efcff */
[----:B------:R-:W-:Y:S10]  /*6ec0*/  @P2 BRA `(.L_x_80) ;  /* 0x0000000000342947 */ /* 0x000ff40003800000 */
[----:B------:R-:W1:Y:S01]  /*6ed0*/  LDS R4, [R0+0x600] ;  /* 0x0006000000047984 */ /* 0x000e620000000800 */
        /* <DEDUP_REMOVED lines=12> */
.L_x_80:
[----:B------:R-:W-:Y:S05]  /*6fa0*/  BSYNC.RECONVERGENT B0 ;  /* 0x0000000000007941 */ /* 0x000fea0003800200 */
.L_x_79:
[----:B------:R-:W-:Y:S01]  /*6fb0*/  NOP ;  /* 0x0000000000007918 */ /* 0x000fe20000000000 */
[----:B------:R-:W-:Y:S01]  /*6fc0*/  BSSY.RECONVERGENT B0, `(.L_x_81) ;  /* 0x0000011000007945 */ /* 0x000fe20003800200 */
[----:B------:R-:W-:Y:S01]  /*6fd0*/  ISETP.GE.AND P2, PT, R10, R5, PT ;  /* 0x000000050a00720c */ /* 0x000fe20003f46270 */
[----:B------:R-:W-:Y:S02]  /*6fe0*/  VIADD R10, R3, 0xd80 ;  /* 0x00000d80030a7836 */ /* 0x000fe40000000000 */
[----:B------:R-:W-:Y:S10]  /*6ff0*/  @P3 BRA `(.L_x_82) ;  /* 0x0000000000343947 */ /* 0x000ff40003800000 */
[----:B------:R-:W1:Y:S01]  /*7000*/  LDS R4, [R0+0xc00] ;  /* 0x000c000000047984 */ /* 0x000e620000000800 */
[----:B------:R-:W1:Y:S01]  /*7010*/  LDCU UR6, c[0x0][0x3c4] ;  /* 0x00007880ff0677ac */ /* 0x000e620008000800 */
[----:B------:R-:W3:Y:S01]  /*7020*/  LDCU.64 UR10, c[0x0][0x3a0] ;  /* 0x00007400ff0a77ac */ /* 0x000ee20008000a00 */
[----:B-12---:R-:W-:-:S04]  /*7030*/  SHF.R.U32.HI R6, RZ, UR6, R4 ;  /* 0x00000006ff067c19 */ /* 0x006fc80008011604 */
[----:B------:R-:W-:-:S04]  /*7040*/  LOP3.LUT R6, R6, UR5, RZ, 0x30, !PT ;  /* 0x0000000506067c12 */ /* 0x000fc8000f8e30ff */
[----:B------:R-:W-:-:S05]  /*7050*/  LEA R8, R6, UR4, 0x3 ;  /* 0x0000000406087c11 */ /* 0x000fca000f8e18ff */
[----:B------:R-:W1:Y:S02]  /*7060*/  LDS.64 R6, [R8+0x7200] ;  /* 0x0072000008067984 */ /* 0x000e640000000a00 */
[----:B-1----:R-:W-:-:S05]  /*7070*/  IADD3 R9, P3, PT, R6, R3, RZ ;  /* 0x0000000306097210 */ /* 0x002fca0007f7e0ff */
[----:B------:R-:W-:Y:S01]  /*7080*/  IMAD.X R12, RZ, RZ, R7, P3 ;  /* 0x000000ffff0c7224 */ /* 0x000fe200018e0607 */
[----:B---3--:R-:W-:-:S04]  /*7090*/  LEA R6, P3, R9, UR10, 0x2 ;  /* 0x0000000a09067c11 */ /* 0x008fc8000f8610ff */
[----:B------:R-:W-:Y:S02]  /*70a0*/  LEA.HI.X R7, R9, UR11, R12, 0x2, P3 ;  /* 0x0000000b09077c11 */ /* 0x000fe400098f140c */
[----:B------:R-:W-:-:S05]  /*70b0*/  LOP3.LUT R9, R4, 0x80000000, RZ, 0x3c, !PT ;  /* 0x8000000004097812 */ /* 0x000fca00078e3cff */
[----:B------:R3:W-:Y:S02]  /*70c0*/  STG.E desc[UR8][R6.64+0xc00], R9 ;  /* 0x000c000906007986 */ /* 0x0007e4000c101908 */
.L_x_82:
[----:B------:R-:W-:Y:S05]  /*70d0*/  BSYNC.RECONVERGENT B0 ;  /* 0x0000000000007941 */ /* 0x000fea0003800200 */
.L_x_81:
[----:B------:R-:W-:Y:S01]  /*70e0*/  NOP ;  /* 0x0000000000007918 */ /* 0x000fe20000000000 */
[----:B------:R-:W-:Y:S01]  /*70f0*/  BSSY.RECONVERGENT B0, `(.L_x_83) ;  /* 0x0000011000007945 */ /* 0x000fe20003800200 */
[----:B------:R-:W-:Y:S01]  /*7100*/  ISETP.GE.AND P3, PT, R10, R5, PT ;  /* 0x000000050a00720c */ /* 0x000fe20003f66270 */
[----:B------:R-:W-:Y:S02]  /*7110*/  VIADD R10, R3, 0xf00 ;  /* 0x00000f00030a7836 */ /* 0x000fe40000000000 */
[----:B------:R-:W-:Y:S10]  /*7120*/  @P4 BRA `(.L_x_84) ;  /* 0x0000000000344947 */ /* 0x000ff40003800000 */
[----:B------:R-:W1:Y:S01]  /*7130*/  LDS R4, [R0+0x1200] ;  /* 0x0012000000047984 */ /* 0x000e620000000800 */
[----:B------:R-:W1:Y:S01]  /*7140*/  LDCU UR6, c[0x0][0x3c4] ;  /* 0x00007880ff0677ac */ /* 0x000e620008000800 */
[----:B------:R-:W4:Y:S01]  /*7150*/  LDCU.64 UR10, c[0x0][0x3a0] ;  /* 0x00007400ff0a77ac */ /* 0x000f220008000a00 */
[----:B-123--:R-:W-:-:S04]  /*7160*/  SHF.R.U32.HI R6, RZ, UR6, R4 ;  /* 0x00000006ff067c19 */ /* 0x00efc80008011604 */
[----:B------:R-:W-:-:S04]  /*7170*/  LOP3.LUT R6, R6, UR5, RZ, 0x30, !PT ;  /* 0x0000000506067c12 */ /* 0x000fc8000f8e30ff */
[----:B------:R-:W-:-:S05]  /*7180*/  LEA R8, R6, UR4, 0x3 ;  /* 0x0000000406087c11 */ /* 0x000fca000f8e18ff */
[----:B------:R-:W1:Y:S02]  /*7190*/  LDS.64 R6, [R8+0x7200] ;  /* 0x0072000008067984 */ /* 0x000e640000000a00 */
[----:B-1----:R-:W-:-:S05]  /*71a0*/  IADD3 R9, P4, PT, R6, R3, RZ ;  /* 0x0000000306097210 */ /* 0x002fca0007f9e0ff */
[----:B------:R-:W-:Y:S01]  /*71b0*/  IMAD.X R12, RZ, RZ, R7, P4 ;  /* 0x000000ffff0c7224 */ /* 0x000fe200020e0607 */
[----:B----4-:R-:W-:-:S04]  /*71c0*/  LEA R6, P4, R9, UR10, 0x2 ;  /* 0x0000000a09067c11 */ /* 0x010fc8000f8810ff */
[----:B------:R-:W-:Y:S02]  /*71d0*/  LEA.HI.X R7, R9, UR11, R12, 0x2, P4 ;  /* 0x0000000b09077c11 */ /* 0x000fe4000a0f140c */
[----:B------:R-:W-:-:S05]  /*71e0*/  LOP3.LUT R9, R4, 0x80000000, RZ, 0x3c, !PT ;  /* 0x8000000004097812 */ /* 0x000fca00078e3cff */
[----:B------:R4:W-:Y:S02]  /*71f0*/  STG.E desc[UR8][R6.64+0x1200], R9 ;  /* 0x0012000906007986 */ /* 0x0009e4000c101908 */
.L_x_84:
[----:B------:R-:W-:Y:S05]  /*7200*/  BSYNC.RECONVERGENT B0 ;  /* 0x0000000000007941 */ /* 0x000fea0003800200 */
.L_x_83:
[----:B------:R-:W-:Y:S01]  /*7210*/  NOP ;  /* 0x0000000000007918 */ /* 0x000fe20000000000 */
[----:B------:R-:W-:Y:S01]  /*7220*/  BSSY.RECONVERGENT B0, `(.L_x_85) ;  /* 0x0000011000007945 */ /* 0x000fe20003800200 */
[----:B------:R-:W-:Y:S01]  /*7230*/  ISETP.GE.AND P4, PT, R10, R5, PT ;  /* 0x000000050a00720c */ /* 0x000fe20003f86270 */
[----:B------:R-:W-:Y:S02]  /*7240*/  VIADD R10, R3, 0x1080 ;  /* 0x00001080030a7836 */ /* 0x000fe40000000000 */
[----:B------:R-:W-:Y:S10]  /*7250*/  @P5 BRA `(.L_x_86) ;  /* 0x0000000000345947 */ /* 0x000ff40003800000 */
[----:B------:R-:W1:Y:S01]  /*7260*/  LDS R4, [R0+0x1800] ;  /* 0x0018000000047984 */ /* 0x000e620000000800 */
[----:B------:R-:W1:Y:S01]  /*7270*/  LDCU UR6, c[0x0][0x3c4] ;  /* 0x00007880ff0677ac */ /* 0x000e620008000800 */
[----:B------:R-:W5:Y:S01]  /*7280*/  LDCU.64 UR10, c[0x0][0x3a0] ;  /* 0x00007400ff0a77ac */ /* 0x000f620008000a00 */
[----:B-1234-:R-:W-:-:S04]  /*7290*/  SHF.R.U32.HI R6, RZ, UR6, R4 ;  /* 0x00000006ff067c19 */ /* 0x01efc80008011604 */
[----:B------:R-:W-:-:S04]  /*72a0*/  LOP3.LUT R6, R6, UR5, RZ, 0x30, !PT ;  /* 0x0000000506067c12 */ /* 0x000fc8000f8e30ff */
[----:B------:R-:W-:-:S05]  /*72b0*/  LEA R8, R6, UR4, 0x3 ;  /* 0x0000000406087c11 */ /* 0x000fca000f8e18ff */
[----:B------:R-:W1:Y:S02]  /*72c0*/  LDS.64 R6, [R8+0x7200] ;  /* 0x0072000008067984 */ /* 0x000e640000000a00 */
[----:B-1----:R-:W-:-:S05]  /*72d0*/  IADD3 R9, P5, PT, R6, R3, RZ ;  /* 0x0000000306097210 */ /* 0x002fca0007fbe0ff */
[----:B------:R-:W-:Y:S01]  /*72e0*/  IMAD.X R12, RZ, RZ, R7, P5 ;  /* 0x000000ffff0c7224 */ /* 0x000fe200028e0607 */
[----:B-----5:R-:W-:-:S04]  /*72f0*/  LEA R6, P5, R9, UR10, 0x2 ;  /* 0x0000000a09067c11 */ /* 0x020fc8000f8a10ff */
[----:B------:R-:W-:Y:S02]  /*7300*/  LEA.HI.X R7, R9, UR11, R12, 0x2, P5 ;  /* 0x0000000b09077c11 */ /* 0x000fe4000a8f140c */
[----:B------:R-:W-:-:S05]  /*7310*/  LOP3.LUT R9, R4, 0x80000000, RZ, 0x3c, !PT ;  /* 0x8000000004097812 */ /* 0x000fca00078e3cff */
[----:B------:R1:W-:Y:S02]  /*7320*/  STG.E desc[UR8][R6.64+0x1800], R9 ;  /* 0x0018000906007986 */ /* 0x0003e4000c101908 */
.L_x_86:
[----:B------:R-:W-:Y:S05]  /*7330*/  BSYNC.RECONVERGENT B0 ;  /* 0x0000000000007941 */ /* 0x000fea0003800200 */
.L_x_85:
        /* <DEDUP_REMOVED lines=18> */
.L_x_88:
[----:B------:R-:W-:Y:S05]  /*7460*/  BSYNC.RECONVERGENT B0 ;  /* 0x0000000000007941 */ /* 0x000fea0003800200 */
.L_x_87:
        /* <DEDUP_REMOVED lines=18> */
.L_x_90:
[----:B------:R-:W-:Y:S05]  /*7590*/  BSYNC.RECONVERGENT B0 ;  /* 0x0000000000007941 */ /* 0x000fea0003800200 */
.L_x_89:
        /* <DEDUP_REMOVED lines=18> */
.L_x_92:
[----:B------:R-:W-:Y:S05]  /*76c0*/  BSYNC.RECONVERGENT B0 ;  /* 0x0000000000007941 */ /* 0x000fea0003800200 */
.L_x_91:
        /* <DEDUP_REMOVED lines=18> */
.L_x_94:
[----:B------:R-:W-:Y:S05]  /*77f0*/  BSYNC.RECONVERGENT B0 ;  /* 0x0000000000007941 */ /* 0x000fea0003800200 */
.L_x_93:
[----:B------:R-:W-:Y:S01]  /*7800*/  NOP ;  /* 0x0000000000007918 */ /* 0x000fe20000000000 */
[----:B------:R-:W-:Y:S01]  /*7810*/  BSSY.RECONVERGENT B0, `(.L_x_95) ;  /* 0x0000011000007945 */ /* 0x000fe20003800200 */
[----:B------:R-:W-:Y:S02]  /*7820*/  ISETP.GE.AND P2, PT, R10, R5, PT ;  /* 0x000000050a00720c */ /* 0x000fe40003f46270 */
[----:B------:R-:W-:Y:S01]  /*7830*/  LOP3.LUT R10, R3, 0x1800, RZ, 0xfc, !PT ;  /* 0x00001800030a7812 */ /* 0x000fe200078efcff */
        /* <DEDUP_REMOVED lines=14> */
.L_x_96:
[----:B------:R-:W-:Y:S05]  /*7920*/  BSYNC.RECONVERGENT B0 ;  /* 0x0000000000007941 */ /* 0x000fea0003800200 */
.L_x_95:
        /* <DEDUP_REMOVED lines=18> */
.L_x_98:
[----:B------:R-:W-:Y:S05]  /*7a50*/  BSYNC.RECONVERGENT B0 ;  /* 0x0000000000007941 */ /* 0x000fea0003800200 */
.L_x_97:
[----:B------:R-:W-:Y:S01]  /*7a60*/  NOP ;  /* 0x0000000000007918 */ /* 0x000fe20000000000 */
[----:B------:R-:W-:Y:S01]  /*7a70*/  BSSY.RECONVERGENT B0, `(.L_x_99) ;  /* 0x0000010000007945 */ /* 0x000fe20003800200 */
[----:B------:R-:W-:-:S03]  /*7a80*/  ISETP.GE.AND P4, PT, R10, R5, PT ;  /* 0x000000050a00720c */ /* 0x000fc60003f86270 */
        /* <DEDUP_REMOVED lines=14> */
.L_x_100:
[----:B------:R-:W-:Y:S05]  /*7b70*/  BSYNC.RECONVERGENT B0 ;  /* 0x0000000000007941 */ /* 0x000fea0003800200 */
.L_x_99:
[----:B------:R-:W-:Y:S01]  /*7b80*/  NOP ;  /* 0x0000000000007918 */ /* 0x000fe20000000000 */
[----:B------:R-:W-:Y:S04]  /*7b90*/  BSSY.RECONVERGENT B0, `(.L_x_101) ;  /* 0x000000f000007945 */ /* 0x000fe80003800200 */
[----:B------:R-:W-:Y:S05]  /*7ba0*/  @P6 BRA `(.L_x_102) ;  /* 0x0000000000346947 */ /* 0x000fea0003800000 */
        /* <DEDUP_REMOVED lines=13> */
.L_x_102:
[----:B------:R-:W-:Y:S05]  /*7c80*/  BSYNC.RECONVERGENT B0 ;  /* 0x0000000000007941 */ /* 0x000fea0003800200 */
.L_x_101:
        /* <DEDUP_REMOVED lines=16> */
.L_x_104:
[----:B------:R-:W-:Y:S05]  /*7d90*/  BSYNC.RECONVERGENT B0 ;  /* 0x0000000000007941 */ /* 0x000fea0003800200 */
.L_x_103:
        /* <DEDUP_REMOVED lines=16> */
.L_x_106:
[----:B------:R-:W-:Y:S05]  /*7ea0*/  BSYNC.RECONVERGENT B0 ;  /* 0x0000000000007941 */ /* 0x000fea0003800200 */
.L_x_105:
        /* <DEDUP_REMOVED lines=16> */
.L_x_108:
[----:B------:R-:W-:Y:S05]  /*7fb0*/  BSYNC.RECONVERGENT B0 ;  /* 0x0000000000007941 */ /* 0x000fea0003800200 */
.L_x_107:
        /* <DEDUP_REMOVED lines=16> */
.L_x_110:
[----:B------:R-:W-:Y:S05]  /*80c0*/  BSYNC.RECONVERGENT B0 ;  /* 0x0000000000007941 */ /* 0x000fea0003800200 */
.L_x_109:
        /* <DEDUP_REMOVED lines=16> */
.L_x_112:
[----:B------:R-:W-:Y:S05]  /*81d0*/  BSYNC.RECONVERGENT B0 ;  /* 0x0000000000007941 */ /* 0x000fea0003800200 */
.L_x_111:
[----:B------:R-:W-:Y:S01]  /*81e0*/  NOP ;  /* 0x0000000000007918 */ /* 0x000fe20000000000 */
[----:B------:R-:W5:Y:S01]  /*81f0*/  LDS R0, [R0+0x6c00] ;  /* 0x006c000000007984 */ /* 0x000f620000000800 */
[----:B------:R-:W5:Y:S02]  /*8200*/  LDCU UR6, c[0x0][0x3c4] ;  /* 0x00007880ff0677ac */ /* 0x000f640008000800 */
[----:B-----5:R-:W-:-:S04]  /*8210*/  SHF.R.U32.HI R2, RZ, UR6, R0 ;  /* 0x00000006ff027c19 */ /* 0x020fc80008011600 */
[----:B------:R-:W-:-:S04]  /*8220*/  LOP3.LUT R2, R2, UR5, RZ, 0x30, !PT ;  /* 0x0000000502027c12 */ /* 0x000fc8000f8e30ff */
[----:B-1234-:R-:W-:Y:S01]  /*8230*/  LEA R6, R2, UR4, 0x3 ;  /* 0x0000000402067c11 */ /* 0x01efe2000f8e18ff */
[----:B------:R-:W-:-:S05]  /*8240*/  VIADD R2, R3, 0x1b00 ;  /* 0x00001b0003027836 */ /* 0x000fca0000000000 */
[----:B------:R-:W1:Y:S01]  /*8250*/  LDS.64 R6, [R6+0x7200] ;  /* 0x0072000006067984 */ /* 0x000e620000000a00 */
[----:B------:R-:W-:-:S13]  /*8260*/  ISETP.GE.AND P0, PT, R2, R5, PT ;  /* 0x000000050200720c */ /* 0x000fda0003f06270 */
[----:B------:R-:W2:Y:S01]  /*8270*/  @!P0 LDC.64 R8, c[0x0][0x3a0] ;  /* 0x0000e800ff088b82 */ /* 0x000ea20000000a00 */
[----:B------:R-:W-:Y:S02]  /*8280*/  @!P0 LOP3.LUT R5, R0, 0x80000000, RZ, 0x3c, !PT ;  /* 0x8000000000058812 */ /* 0x000fe400078e3cff */
[----:B-1----:R-:W-:-:S05]  /*8290*/  IADD3 R3, P1, PT, R6, R3, RZ ;  /* 0x0000000306037210 */ /* 0x002fca0007f3e0ff */
[----:B------:R-:W-:Y:S01]  /*82a0*/  IMAD.X R4, RZ, RZ, R7, P1 ;  /* 0x000000ffff047224 */ /* 0x000fe200008e0607 */
[----:B--2---:R-:W-:-:S04]  /*82b0*/  @!P0 LEA R2, P1, R3, R8, 0x2 ;  /* 0x0000000803028211 */ /* 0x004fc800078210ff */
[----:B------:R-:W-:-:S05]  /*82c0*/  @!P0 LEA.HI.X R3, R3, R9, R4, 0x2, P1 ;  /* 0x0000000903038211 */ /* 0x000fca00008f1404 */
[----:B------:R-:W-:Y:S01]  /*82d0*/  @!P0 STG.E desc[UR8][R2.64+0x6c00], R5 ;  /* 0x006c000502008986 */ /* 0x000fe2000c101908 */
[----:B------:R-:W-:Y:S01]  /*82e0*/  NOP ;  /* 0x0000000000007918 */ /* 0x000fe20000000000 */
[----:B------:R-:W-:Y:S05]  /*82f0*/  EXIT ;  /* 0x000000000000794d */ /* 0x000fea0003800000 */
.L_x_26:
[----:B------:R-:W-:Y:S02]  /*8300*/  IMAD.MOV.U32 R50, RZ, RZ, R19 ;  /* 0x000000ffff327224 */ /* 0x000fe400078e0013 */
[----:B------:R-:W-:Y:S02]  /*8310*/  IMAD.MOV.U32 R49, RZ, RZ, 0x1 ;  /* 0x00000001ff317424 */ /* 0x000fe400078e00ff */
[----:B------:R-:W-:Y:S02]  /*8320*/  IMAD.MOV.U32 R52, RZ, RZ, RZ ;  /* 0x000000ffff347224 */ /* 0x000fe400078e00ff */
[----:B------:R-:W-:-:S07]  /*8330*/  IMAD.MOV.U32 R47, RZ, RZ, -0x1 ;  /* 0xffffffffff2f7424 */ /* 0x000fce00078e00ff */
[----:B------:R-:W-:Y:S05]  /*8340*/  WARPSYNC.COLLECTIVE R47, `(.L_x_113) ;  /* 0x000000002f087348 */ /* 0x000fea0003c00000 */
[----:B------:R0:W1:Y:S02]  /*8350*/  SHFL.UP P0, R48, R50, R49, R52 ;  /* 0x0400003132307389 */ /* 0x0000640000000034 */
[----:B01----:R-:W-:Y:S05]  /*8360*/  ENDCOLLECTIVE ;  /* 0x000000000000791b */ /* 0x003fea0003800000 */
.L_x_113:
[----:B------:R-:W-:Y:S02]  /*8370*/  IMAD.MOV.U32 R49, RZ, RZ, 0x2 ;  /* 0x00000002ff317424 */ /* 0x000fe400078e00ff */
[----:B------:R-:W-:-:S04]  /*8380*/  IMAD.MOV.U32 R20, RZ, RZ, R48 ;  /* 0x000000ffff147224 */ /* 0x000fc800078e0030 */
[----:B------:R-:W-:-:S04]  /*8390*/  @P0 IMAD.IADD R20, R19, 0x1, R20 ;  /* 0x0000000113140824 */ /* 0x000fc800078e0214 */
[----:B------:R-:W-:-:S07]  /*83a0*/  IMAD.MOV.U32 R50, RZ, RZ, R20 ;  /* 0x000000ffff327224 */ /* 0x000fce00078e0014 */
[----:B------:R-:W-:Y:S05]  /*83b0*/  WARPSYNC.COLLECTIVE R47, `(.L_x_114) ;  /* 0x000000002f087348 */ /* 0x000fea0003c00000 */
[----:B------:R0:W1:Y:S02]  /*83c0*/  SHFL.UP P0, R48, R50, R49, R52 ;  /* 0x0400003132307389 */ /* 0x0000640000000034 */
[----:B01----:R-:W-:Y:S05]  /*83d0*/  ENDCOLLECTIVE ;  /* 0x000000000000791b */ /* 0x003fea0003800000 */
.L_x_114:
[----:B------:R-:W-:Y:S02]  /*83e0*/  IMAD.MOV.U32 R49, RZ, RZ, 0x4 ;  /* 0x00000004ff317424 */ /* 0x000fe400078e00ff */
[----:B------:R-:W-:-:S04]  /*83f0*/  IMAD.MOV.U32 R21, RZ, RZ, R48 ;  /* 0x000000ffff157224 */ /* 0x000fc800078e0030 */
[----:B------:R-:W-:-:S04]  /*8400*/  @P0 IMAD.IADD R21, R20, 0x1, R21 ;  /* 0x0000000114150824 */ /* 0x000fc800078e0215 */
[----:B------:R-:W-:-:S07]  /*8410*/  IMAD.MOV.U32 R50, RZ, RZ, R21 ;  /* 0x000000ffff327224 */ /* 0x000fce00078e0015 */
[----:B------:R-:W-:Y:S05]  /*8420*/  WARPSYNC.COLLECTIVE R47, `(.L_x_115) ;  /* 0x000000002f087348 */ /* 0x000fea0003c00000 */
[----:B------:R0:W1:Y:S02]  /*8430*/  SHFL.UP P0, R48, R50, R49, R52 ;  /* 0x0400003132307389 */ /* 0x0000640000000034 */
[----:B01----:R-:W-:Y:S05]  /*8440*/  ENDCOLLECTIVE ;  /* 0x000000000000791b */ /* 0x003fea0003800000 */
.L_x_115:
[----:B------:R-:W-:Y:S02]  /*8450*/  IMAD.MOV.U32 R49, RZ, RZ, 0x8 ;  /* 0x00000008ff317424 */ /* 0x000fe400078e00ff */
[----:B------:R-:W-:-:S04]  /*8460*/  IMAD.MOV.U32 R22, RZ, RZ, R48 ;  /* 0x000000ffff167224 */ /* 0x000fc800078e0030 */
[----:B------:R-:W-:-:S04]  /*8470*/  @P0 IMAD.IADD R22, R21, 0x1, R22 ;  /* 0x0000000115160824 */ /* 0x000fc800078e0216 */
[----:B------:R-:W-:-:S07]  /*8480*/  IMAD.MOV.U32 R50, RZ, RZ, R22 ;  /* 0x000000ffff327224 */ /* 0x000fce00078e0016 */
[----:B------:R-:W-:Y:S05]  /*8490*/  WARPSYNC.COLLECTIVE R47, `(.L_x_116) ;  /* 0x000000002f087348 */ /* 0x000fea0003c00000 */
[----:B------:R0:W1:Y:S02]  /*84a0*/  SHFL.UP P0, R48, R50, R49, R52 ;  /* 0x0400003132307389 */ /* 0x0000640000000034 */
[----:B01----:R-:W-:Y:S05]  /*84b0*/  ENDCOLLECTIVE ;  /* 0x000000000000791b */ /* 0x003fea0003800000 */
.L_x_116:
[----:B------:R-:W-:Y:S02]  /*84c0*/  IMAD.MOV.U32 R49, RZ, RZ, 0x10 ;  /* 0x00000010ff317424 */ /* 0x000fe400078e00ff */
[----:B------:R-:W-:-:S04]  /*84d0*/  IMAD.MOV.U32 R23, RZ, RZ, R48 ;  /* 0x000000ffff177224 */ /* 0x000fc800078e0030 */
[----:B------:R-:W-:-:S04]  /*84e0*/  @P0 IMAD.IADD R23, R22, 0x1, R23 ;  /* 0x0000000116170824 */ /* 0x000fc800078e0217 */
[----:B------:R-:W-:-:S07]  /*84f0*/  IMAD.MOV.U32 R50, RZ, RZ, R23 ;  /* 0x000000ffff327224 */ /* 0x000fce00078e0017 */
[----:B------:R-:W-:Y:S05]  /*8500*/  WARPSYNC.COLLECTIVE R47, `(.L_x_117) ;  /* 0x000000002f087348 */ /* 0x000fea0003c00000 */
[----:B------:R0:W1:Y:S02]  /*8510*/  SHFL.UP P0, R48, R50, R49, R52 ;  /* 0x0400003132307389 */ /* 0x0000640000000034 */
[----:B01----:R-:W-:Y:S05]  /*8520*/  ENDCOLLECTIVE ;  /* 0x000000000000791b */ /* 0x003fea0003800000 */
.L_x_117:
[----:B------:R-:W-:Y:S05]  /*8530*/  BRA `(.L_x_118) ;  /* 0xffffff9c00b07947 */ /* 0x000fea000383ffff */
.L_x_119:
[----:B------:R-:W-:-:S00]  /*8540*/  BRA `(.L_x_119) ;  /* 0xfffffffc00fc7947 */ /* 0x000fc0000383ffff */
[----:B------:R-:W-:-:S00]  /*8550*/  NOP ;  /* 0x0000000000007918 */ /* 0x000fc00000000000 */
        /* <DEDUP_REMOVED lines=10> */
.L_x_279:


//--------------------- .text._ZN3cub18CUB_300001_SM_10006detail10radix_sort33DeviceRadixSortExclusiveSumKernelINS1_5radix10policy_hubIiNS0_8NullTypeEyE10Policy1000EyEEvPT0_ --------------------------
	.section	.text._ZN3cub18CUB_300001_SM_10006detail10radix_sort33DeviceRadixSortExclusiveSumKernelINS1_5radix10policy_hubIiNS0_8NullTypeEyE10Policy1000EyEEvPT0_,"ax",@progbits
	.align	128
        .global         _ZN3cub18CUB_300001_SM_10006detail10radix_sort33DeviceRadixSortExclusiveSumKernelINS1_5radix10policy_hubIiNS0_8NullTypeEyE10Policy1000EyEEvPT0_
        .type           _ZN3cub18CUB_300001_SM_10006detail10radix_sort33DeviceRadixSortExclusiveSumKernelINS1_5radix10policy_hubIiNS0_8NullTypeEyE10Policy1000EyEEvPT0_,@function
        .size           _ZN3cub18CUB_300001_SM_10006detail10radix_sort33DeviceRadixSortExclusiveSumKernelINS1_5radix10policy_hubIiNS0_8NullTypeEyE10Policy1000EyEEvPT0_,(.L_x_280 - _ZN3cub18CUB_300001_SM_10006detail10radix_sort33DeviceRadixSortExclusiveSumKernelINS1_5radix10policy_hubIiNS0_8NullTypeEyE10Policy1000EyEEvPT0_)
        .other          _ZN3cub18CUB_300001_SM_10006detail10radix_sort33DeviceRadixSortExclusiveSumKernelINS1_5radix10policy_hubIiNS0_8NullTypeEyE10Policy1000EyEEvPT0_,@"STO_CUDA_ENTRY STV_DEFAULT"
_ZN3cub18CUB_300001_SM_10006detail10radix_sort33DeviceRadixSortExclusiveSumKernelINS1_5radix10policy_hubIiNS0_8NullTypeEyE10Policy1000EyEEvPT0_:
.text._ZN3cub18CUB_300001_SM_10006detail10radix_sort33DeviceRadixSortExclusiveSumKernelINS1_5radix10policy_hubIiNS0_8NullTypeEyE10Policy1000EyEEvPT0_:
[----:B------:R-:W-:Y:S01]  /*0000*/  LDC R1, c[0x0][0x37c] ;  /* 0x0000df00ff017b82 */ /* 0x000fe20000000800 */
[----:B------:R-:W0:Y:S07]  /*0010*/  S2R R18, SR_TID.X ;  /* 0x0000000000127919 */ /* 0x000e2e0000002100 */
[----:B------:R-:W1:Y:S01]  /*0020*/  LDC.64 R16, c[0x0][0x380] ;  /* 0x0000e000ff107b82 */ /* 0x000e620000000a00 */
[----:B------:R-:W2:Y:S01]  /*0030*/  LDCU.64 UR4, c[0x0][0x358] ;  /* 0x00006b00ff0477ac */ /* 0x000ea20008000a00 */
[----:B------:R-:W3:Y:S01]  /*0040*/  S2R R5, SR_CTAID.X ;  /* 0x0000000000057919 */ /* 0x000ee20000002500 */
[----:B0-----:R-:W-:Y:S01]  /*0050*/  ISETP.GT.U32.AND P1, PT, R18, 0xff, PT ;  /* 0x000000ff1200780c */ /* 0x001fe20003f24070 */
[----:B---3--:R-:W-:-:S04]  /*0060*/  IMAD R5, R5, 0x100, R18 ;  /* 0x0000010005057824 */ /* 0x008fc800078e0212 */
[----:B-1----:R-:W-:-:S08]  /*0070*/  IMAD.WIDE R16, R5, 0x8, R16 ;  /* 0x0000000805107825 */ /* 0x002fd000078e0210 */
[----:B--2---:R-:W2:Y:S01]  /*0080*/  @!P1 LDG.E.64 R2, desc[UR4][R16.64] ;  /* 0x0000000410029981 */ /* 0x004ea2000c1e1b00 */
[----:B------:R-:W-:Y:S02]  /*0090*/  MOV R0, 0x400 ;  /* 0x0000040000007802 */ /* 0x000fe40000000f00 */
[C---:B------:R-:W-:Y:S01]  /*00a0*/  ISETP.GT.U32.AND P0, PT, R18.reuse, 0x1f, PT ;  /* 0x0000001f1200780c */ /* 0x040fe20003f04070 */
[----:B------:R-:W0:Y:S02]  /*00b0*/  S2R R5, SR_CgaCtaId ;  /* 0x0000000000057919 */ /* 0x000e240000008800 */
[----:B0-----:R-:W-:Y:S02]  /*00c0*/  LEA R5, R5, R0, 0x18 ;  /* 0x0000000005057211 */ /* 0x001fe400078ec0ff */
[----:B------:R-:W-:-:S05]  /*00d0*/  LEA.HI R0, R18, R18, RZ, 0x1d ;  /* 0x0000001212007211 */ /* 0x000fca00078fe8ff */
[----:B------:R-:W-:-:S05]  /*00e0*/  IMAD R0, R0, 0x8, R5 ;  /* 0x0000000800007824 */ /* 0x000fca00078e0205 */
[----:B--2---:R0:W-:Y:S01]  /*00f0*/  STS.64 [R0+0x10], R2 ;  /* 0x0000100200007388 */ /* 0x0041e20000000a00 */
[----:B------:R-:W-:Y:S06]  /*0100*/  BAR.SYNC.DEFER_BLOCKING 0x0 ;  /* 0x0000000000007b1d */ /* 0x000fec0000010000 */
[----:B------:R-:W-:Y:S05]  /*0110*/  @P0 BRA `(.L_x_120) ;  /* 0x0000000400240947 */ /* 0x000fea0003800000 */
[----:B------:R-:W-:Y:S01]  /*0120*/  IMAD R18, R18, 0x48, R5 ;  /* 0x0000004812127824 */ /* 0x000fe200078e0205 */
[----:B------:R-:W-:-:S04]  /*0130*/  UMOV UR6, 0xffffffff ;  /* 0xffffffff00067882 */ /* 0x000fc80000000000 */
[----:B------:R-:W-:Y:S04]  /*0140*/  LDS.64 R14, [R18+0x10] ;  /* 0x00001000120e7984 */ /* 0x000fe80000000a00 */
[----:B------:R-:W-:Y:S04]  /*0150*/  LDS.64 R12, [R18+0x18] ;  /* 0x00001800120c7984 */ /* 0x000fe80000000a00 */
[----:B------:R-:W1:Y:S04]  /*0160*/  LDS.64 R10, [R18+0x20] ;  /* 0x00002000120a7984 */ /* 0x000e680000000a00 */
[----:B------:R-:W-:Y:S04]  /*0170*/  LDS.64 R8, [R18+0x28] ;  /* 0x0000280012087984 */ /* 0x000fe80000000a00 */
[----:B------:R-:W2:Y:S04]  /*0180*/  LDS.64 R6, [R18+0x30] ;  /* 0x0000300012067984 */ /* 0x000ea80000000a00 */
[----:B------:R-:W-:Y:S04]  /*0190*/  LDS.64 R4, [R18+0x38] ;  /* 0x0000380012047984 */ /* 0x000fe80000000a00 */
[----:B0-----:R-:W0:Y:S04]  /*01a0*/  LDS.64 R2, [R18+0x40] ;  /* 0x0000400012027984 */ /* 0x001e280000000a00 */
[----:B------:R-:W3:Y:S01]  /*01b0*/  LDS.64 R20, [R18+0x48] ;  /* 0x0000480012147984 */ /* 0x000ee20000000a00 */
[----:B-1----:R-:W-:-:S04]  /*01c0*/  IADD3 R19, P3, P4, R10, R12, R14 ;  /* 0x0000000c0a137210 */ /* 0x002fc80007c7e00e */
[----:B------:R-:W-:Y:S02]  /*01d0*/  IADD3.X R23, PT, PT, R11, R13, R15, P3, P4 ;  /* 0x0000000d0b177210 */ /* 0x000fe40001fe840f */
[----:B--2---:R-:W-:-:S04]  /*01e0*/  IADD3 R19, P0, P2, R6, R19, R8 ;  /* 0x0000001306137210 */ /* 0x004fc80007a1e008 */
[----:B------:R-:W-:Y:S02]  /*01f0*/  IADD3.X R23, PT, PT, R7, R23, R9, P0, P2 ;  /* 0x0000001707177210 */ /* 0x000fe400007e4409 */
[----:B0-----:R-:W-:-:S04]  /*0200*/  IADD3 R19, P3, P4, R2, R19, R4 ;  /* 0x0000001302137210 */ /* 0x001fc80007c7e004 */
[----:B---3--:R-:W-:Y:S02]  /*0210*/  IADD3 R20, P0, PT, R20, R19, RZ ;  /* 0x0000001314147210 */ /* 0x008fe40007f1e0ff */
[----:B------:R-:W-:-:S05]  /*0220*/  IADD3.X R19, PT, PT, R3, R23, R5, P3, P4 ;  /* 0x0000001703137210 */ /* 0x000fca0001fe8405 */
[----:B------:R-:W-:Y:S01]  /*0230*/  IMAD.X R19, R21, 0x1, R19, P0 ;  /* 0x0000000115137824 */ /* 0x000fe200000e0613 */
[----:B------:R-:W-:Y:S06]  /*0240*/  BRA.DIV UR6, `(.L_x_121) ;  /* 0x0000000206f07947 */ /* 0x000fec000b800000 */
[----:B------:R-:W0:Y:S04]  /*0250*/  SHFL.UP PT, R27, R20, 0x1, RZ ;  /* 0x04200000141b7989 */ /* 0x000e2800000e00ff */
[----:B------:R-:W1:Y:S01]  /*0260*/  SHFL.UP P0, R25, R19, 0x1, RZ ;  /* 0x0420000013197989 */ /* 0x000e6200000000ff */
[----:B0-----:R-:W-:-:S04]  /*0270*/  IADD3 R22, P2, PT, R27, R20, RZ ;  /* 0x000000141b167210 */ /* 0x001fc80007f5e0ff */
[----:B-1----:R-:W-:Y:S01]  /*0280*/  SEL R27, R22, R27, P0 ;  /* 0x0000001b161b7207 */ /* 0x002fe20000000000 */
[----:B------:R-:W-:-:S04]  /*0290*/  IMAD.X R26, R25, 0x1, R19, P2 ;  /* 0x00000001191a7824 */ /* 0x000fc800010e0613 */
[----:B------:R-:W0:Y:S01]  /*02a0*/  SHFL.UP PT, R28, R27, 0x2, RZ ;  /* 0x044000001b1c7989 */ /* 0x000e2200000e00ff */
[----:B------:R-:W-:-:S05]  /*02b0*/  SEL R26, R26, R25, P0 ;  /* 0x000000191a1a7207 */ /* 0x000fca0000000000 */
[----:B------:R-:W1:Y:S01]  /*02c0*/  SHFL.UP P0, R25, R26, 0x2, RZ ;  /* 0x044000001a197989 */ /* 0x000e6200000000ff */
[----:B0-----:R-:W-:-:S05]  /*02d0*/  IADD3 R21, P2, PT, R28, R27, RZ ;  /* 0x0000001b1c157210 */ /* 0x001fca0007f5e0ff */
[----:B-1----:R-:W-:Y:S01]  /*02e0*/  IMAD.X R22, R25, 0x1, R26, P2 ;  /* 0x0000000119167824 */ /* 0x002fe200010e061a */
[----:B------:R-:W-:-:S04]  /*02f0*/  SEL R28, R21, R28, P0 ;  /* 0x0000001c151c7207 */ /* 0x000fc80000000000 */
[----:B------:R-:W-:Y:S01]  /*0300*/  SEL R29, R22, R25, P0 ;  /* 0x00000019161d7207 */ /* 0x000fe20000000000 */
        /* <DEDUP_REMOVED lines=12> */
[----:B------:R0:W1:Y:S04]  /*03d0*/  SHFL.UP PT, R28, R27, 0x10, RZ ;  /* 0x060000001b1c7989 */ /* 0x00006800000e00ff */
[----:B------:R0:W2:Y:S02]  /*03e0*/  SHFL.UP P0, R25, R26, 0x10, RZ ;  /* 0x060000001a197989 */ /* 0x0000a400000000ff */
.L_x_132:
[----:B-1----:R-:W-:-:S04]  /*03f0*/  IADD3 R21, P2, PT, R28, R27, RZ ;  /* 0x0000001b1c157210 */ /* 0x002fc80007f5e0ff */
[----:B--2---:R-:W-:Y:S01]  /*0400*/  SEL R21, R21, R28, P0 ;  /* 0x0000001c15157207 */ /* 0x004fe20000000000 */
[----:B------:R-:W-:-:S05]  /*0410*/  IMAD.X R22, R25, 0x1, R26, P2 ;  /* 0x0000000119167824 */ /* 0x000fca00010e061a */
[----:B------:R-:W-:Y:S02]  /*0420*/  SEL R22, R22, R25, P0 ;  /* 0x0000001916167207 */ /* 0x000fe40000000000 */
[----:B------:R-:W-:-:S05]  /*0430*/  IADD3 R20, P0, PT, R21, -R20, RZ ;  /* 0x8000001415147210 */ /* 0x000fca0007f1e0ff */
[----:B------:R-:W-:Y:S01]  /*0440*/  IMAD.X R21, R22, 0x1, ~R19, P0 ;  /* 0x0000000116157824 */ /* 0x000fe200000e0e13 */
[----:B------:R-:W-:-:S04]  /*0450*/  IADD3 R14, P0, PT, R14, R20, RZ ;  /* 0x000000140e0e7210 */ /* 0x000fc80007f1e0ff */
[----:B------:R1:W-:Y:S01]  /*0460*/  STS.64 [R18+0x10], R20 ;  /* 0x0000101412007388 */ /* 0x0003e20000000a00 */
[----:B------:R-:W-:Y:S01]  /*0470*/  IMAD.X R15, R15, 0x1, R21, P0 ;  /* 0x000000010f0f7824 */ /* 0x000fe200000e0615 */
        /* <DEDUP_REMOVED lines=17> */
[----:B------:R-:W-:-:S05]  /*0590*/  IMAD.X R3, R3, 0x1, R5, P0 ;  /* 0x0000000103037824 */ /* 0x000fca00000e0605 */
[----:B------:R1:W-:Y:S03]  /*05a0*/  STS.64 [R18+0x48], R2 ;  /* 0x0000480212007388 */ /* 0x0003e60000000a00 */
.L_x_120:
[----:B------:R-:W-:Y:S05]  /*05b0*/  WARPSYNC.ALL ;  /* 0x0000000000007948 */ /* 0x000fea0003800000 */
[----:B------:R-:W-:Y:S06]  /*05c0*/  BAR.SYNC.DEFER_BLOCKING 0x0 ;  /* 0x0000000000007b1d */ /* 0x000fec0000010000 */
[----:B------:R-:W-:Y:S05]  /*05d0*/  @P1 EXIT ;  /* 0x000000000000194d */ /* 0x000fea0003800000 */
[----:B01----:R-:W0:Y:S04]  /*05e0*/  LDS.64 R2, [R0+0x10] ;  /* 0x0000100000027984 */ /* 0x003e280000000a00 */
[----:B0-----:R-:W-:Y:S01]  /*05f0*/  STG.E.64 desc[UR4][R16.64], R2 ;  /* 0x0000000210007986 */ /* 0x001fe2000c101b04 */
[----:B------:R-:W-:Y:S05]  /*0600*/  EXIT ;  /* 0x000000000000794d */ /* 0x000fea0003800000 */
.L_x_121:
[----:B------:R-:W-:Y:S02]  /*0610*/  IMAD.MOV.U32 R24, RZ, RZ, R20 ;  /* 0x000000ffff187224 */ /* 0x000fe400078e0014 */
[----:B------:R-:W-:Y:S02]  /*0620*/  IMAD.MOV.U32 R23, RZ, RZ, 0x1 ;  /* 0x00000001ff177424 */ /* 0x000fe400078e00ff */
[----:B------:R-:W-:Y:S02]  /*0630*/  IMAD.MOV.U32 R22, RZ, RZ, RZ ;  /* 0x000000ffff167224 */ /* 0x000fe400078e00ff */
[----:B------:R-:W-:-:S07]  /*0640*/  IMAD.MOV.U32 R21, RZ, RZ, -0x1 ;  /* 0xffffffffff157424 */ /* 0x000fce00078e00ff */
[----:B------:R-:W-:Y:S05]  /*0650*/  WARPSYNC.COLLECTIVE R21, `(.L_x_122) ;  /* 0x0000000015087348 */ /* 0x000fea0003c00000 */
[----:B------:R0:W1:Y:S02]  /*0660*/  SHFL.UP P0, R25, R24, R23, R22 ;  /* 0x0400001718197389 */ /* 0x0000640000000016 */
[----:B01----:R-:W-:Y:S05]  /*0670*/  ENDCOLLECTIVE ;  /* 0x000000000000791b */ /* 0x003fea0003800000 */
.L_x_122:
[----:B------:R-:W-:Y:S02]  /*0680*/  IMAD.MOV.U32 R24, RZ, RZ, R19 ;  /* 0x000000ffff187224 */ /* 0x000fe400078e0013 */
[----:B------:R-:W-:-:S07]  /*0690*/  IMAD.MOV.U32 R27, RZ, RZ, R25 ;  /* 0x000000ffff1b7224 */ /* 0x000fce00078e0019 */
[----:B------:R-:W-:Y:S05]  /*06a0*/  WARPSYNC.COLLECTIVE R21, `(.L_x_123) ;  /* 0x0000000015087348 */ /* 0x000fea0003c00000 */
[----:B------:R0:W1:Y:S02]  /*06b0*/  SHFL.UP P0, R25, R24, R23, R22 ;  /* 0x0400001718197389 */ /* 0x0000640000000016 */
[----:B01----:R-:W-:Y:S05]  /*06c0*/  ENDCOLLECTIVE ;  /* 0x000000000000791b */ /* 0x003fea0003800000 */
.L_x_123:
[----:B------:R-:W-:Y:S01]  /*06d0*/  IADD3 R26, P2, PT, R27, R20, RZ ;  /* 0x000000141b1a7210 */ /* 0x000fe20007f5e0ff */
[----:B------:R-:W-:-:S03]  /*06e0*/  IMAD.MOV.U32 R23, RZ, RZ, 0x2 ;  /* 0x00000002ff177424 */ /* 0x000fc600078e00ff */
[----:B------:R-:W-:Y:S01]  /*06f0*/  SEL R27, R26, R27, P0 ;  /* 0x0000001b1a1b7207 */ /* 0x000fe20000000000 */
[----:B------:R-:W-:-:S04]  /*0700*/  IMAD.X R26, R25, 0x1, R19, P2 ;  /* 0x00000001191a7824 */ /* 0x000fc800010e0613 */
[----:B------:R-:W-:Y:S01]  /*0710*/  IMAD.MOV.U32 R24, RZ, RZ, R27 ;  /* 0x000000ffff187224 */ /* 0x000fe200078e001b */
[----:B------:R-:W-:-:S07]  /*0720*/  SEL R26, R26, R25, P0 ;  /* 0x000000191a1a7207 */ /* 0x000fce0000000000 */
[----:B------:R-:W-:Y:S05]  /*0730*/  WARPSYNC.COLLECTIVE R21, `(.L_x_124) ;  /* 0x0000000015087348 */ /* 0x000fea0003c00000 */
[----:B------:R0:W1:Y:S02]  /*0740*/  SHFL.UP P0, R25, R24, R23, R22 ;  /* 0x0400001718197389 */ /* 0x0000640000000016 */
[----:B01----:R-:W-:Y:S05]  /*0750*/  ENDCOLLECTIVE ;  /* 0x000000000000791b */ /* 0x003fea0003800000 */
.L_x_124:
[----:B------:R-:W-:Y:S02]  /*0760*/  IMAD.MOV.U32 R24, RZ, RZ, R26 ;  /* 0x000000ffff187224 */ /* 0x000fe400078e001a */
[----:B------:R-:W-:-:S07]  /*0770*/  IMAD.MOV.U32 R28, RZ, RZ, R25 ;  /* 0x000000ffff1c7224 */ /* 0x000fce00078e0019 */
[----:B------:R-:W-:Y:S05]  /*0780*/  WARPSYNC.COLLECTIVE R21, `(.L_x_125) ;  /* 0x0000000015087348 */ /* 0x000fea0003c00000 */
[----:B------:R0:W1:Y:S02]  /*0790*/  SHFL.UP P0, R25, R24, R23, R22 ;  /* 0x0400001718197389 */ /* 0x0000640000000016 */
[----:B01----:R-:W-:Y:S05]  /*07a0*/  ENDCOLLECTIVE ;  /* 0x000000000000791b */ /* 0x003fea0003800000 */
.L_x_125:
        /* <DEDUP_REMOVED lines=9> */
.L_x_126:
[----:B------:R-:W-:Y:S02]  /*0840*/  IMAD.MOV.U32 R24, RZ, RZ, R29 ;  /* 0x000000ffff187224 */ /* 0x000fe400078e001d */
[----:B------:R-:W-:-:S07]  /*0850*/  IMAD.MOV.U32 R27, RZ, RZ, R25 ;  /* 0x000000ffff1b7224 */ /* 0x000fce00078e0019 */
[----:B------:R-:W-:Y:S05]  /*0860*/  WARPSYNC.COLLECTIVE R21, `(.L_x_127) ;  /* 0x0000000015087348 */ /* 0x000fea0003c00000 */
[----:B------:R0:W1:Y:S02]  /*0870*/  SHFL.UP P0, R25, R24, R23, R22 ;  /* 0x0400001718197389 */ /* 0x0000640000000016 */
[----:B01----:R-:W-:Y:S05]  /*0880*/  ENDCOLLECTIVE ;  /* 0x000000000000791b */ /* 0x003fea0003800000 */
.L_x_127:
        /* <DEDUP_REMOVED lines=9> */
.L_x_128:
[----:B------:R-:W-:Y:S02]  /*0920*/  IMAD.MOV.U32 R24, RZ, RZ, R29 ;  /* 0x000000ffff187224 */ /* 0x000fe400078e001d */
[----:B------:R-:W-:-:S07]  /*0930*/  IMAD.MOV.U32 R27, RZ, RZ, R25 ;  /* 0x000000ffff1b7224 */ /* 0x000fce00078e0019 */
[----:B------:R-:W-:Y:S05]  /*0940*/  WARPSYNC.COLLECTIVE R21, `(.L_x_129) ;  /* 0x0000000015087348 */ /* 0x000fea0003c00000 */
[----:B------:R0:W1:Y:S02]  /*0950*/  SHFL.UP P0, R25, R24, R23, R22 ;  /* 0x0400001718197389 */ /* 0x0000640000000016 */
[----:B01----:R-:W-:Y:S05]  /*0960*/  ENDCOLLECTIVE ;  /* 0x000000000000791b */ /* 0x003fea0003800000 */
.L_x_129:
        /* <DEDUP_REMOVED lines=9> */
.L_x_130:
[----:B------:R-:W-:Y:S02]  /*0a00*/  IMAD.MOV.U32 R24, RZ, RZ, R26 ;  /* 0x000000ffff187224 */ /* 0x000fe400078e001a */
[----:B------:R-:W-:-:S07]  /*0a10*/  IMAD.MOV.U32 R28, RZ, RZ, R25 ;  /* 0x000000ffff1c7224 */ /* 0x000fce00078e0019 */
[----:B------:R-:W-:Y:S05]  /*0a20*/  WARPSYNC.COLLECTIVE R21, `(.L_x_131) ;  /* 0x0000000015087348 */ /* 0x000fea0003c00000 */
[----:B------:R0:W1:Y:S02]  /*0a30*/  SHFL.UP P0, R25, R24, R23, R22 ;  /* 0x0400001718197389 */ /* 0x0000640000000016 */
[----:B01----:R-:W-:Y:S05]  /*0a40*/  ENDCOLLECTIVE ;  /* 0x000000000000791b */ /* 0x003fea0003800000 */
.L_x_131:
[----:B------:R-:W-:Y:S05]  /*0a50*/  BRA `(.L_x_132) ;  /* 0xfffffff800647947 */ /* 0x000fea000383ffff */
.L_x_133:
        /* <DEDUP_REMOVED lines=10> */
.L_x_280:


//--------------------- .text._ZN3cub18CUB_300001_SM_10006detail10radix_sort30DeviceRadixSortHistogramKernelINS1_5radix10policy_hubIiNS0_8NullTypeEyE10Policy1000ELNS0_9SortOrderE0EiyNS1_21identity_decomposer_tEEEvPT2_PKT1_SB_iiT3_ --------------------------
	.section	.text._ZN3cub18CUB_300001_SM_10006detail10radix_sort30DeviceRadixSortHistogramKernelINS1_5radix10policy_hubIiNS0_8NullTypeEyE10Policy1000ELNS0_9SortOrderE0EiyNS1_21identity_decomposer_tEEEvPT2_PKT1_SB_iiT3_,"ax",@progbits
	.align	128
        .global         _ZN3cub18CUB_300001_SM_10006detail10radix_sort30DeviceRadixSortHistogramKernelINS1_5radix10policy_hubIiNS0_8NullTypeEyE10Policy1000ELNS0_9SortOrderE0EiyNS1_21identity_decomposer_tEEEvPT2_PKT1_SB_iiT3_
        .type           _ZN3cub18CUB_300001_SM_10006detail10radix_sort30DeviceRadixSortHistogramKernelINS1_5radix10policy_hubIiNS0_8NullTypeEyE10Policy1000ELNS0_9SortOrderE0EiyNS1_21identity_decomposer_tEEEvPT2_PKT1_SB_iiT3_,@function
        .size           _ZN3cub18CUB_300001_SM_10006detail10radix_sort30DeviceRadixSortHistogramKernelINS1_5radix10policy_hubIiNS0_8NullTypeEyE10Policy1000ELNS0_9SortOrderE0EiyNS1_21identity_decomposer_tEEEvPT2_PKT1_SB_iiT3_,(.L_x_281 - _ZN3cub18CUB_300001_SM_10006detail10radix_sort30DeviceRadixSortHistogramKernelINS1_5radix10policy_hubIiNS0_8NullTypeEyE10Policy1000ELNS0_9SortOrderE0EiyNS1_21identity_decomposer_tEEEvPT2_PKT1_SB_iiT3_)
        .other          _ZN3cub18CUB_300001_SM_10006detail10radix_sort30DeviceRadixSortHistogramKernelINS1_5radix10policy_hubIiNS0_8NullTypeEyE10Policy1000ELNS0_9SortOrderE0EiyNS1_21identity_decomposer_tEEEvPT2_PKT1_SB_iiT3_,@"STO_CUDA_ENTRY STV_DEFAULT"
_ZN3cub18CUB_300001_SM_10006detail10radix_sort30DeviceRadixSortHistogramKernelINS1_5radix10policy_hubIiNS0_8NullTypeEyE10Policy1000ELNS0_9SortOrderE0EiyNS1_21identity_decomposer_tEEEvPT2_PKT1_SB_iiT3_:
.text._ZN3cub18CUB_300001_SM_10006detail10radix_sort30DeviceRadixSortHistogramKernelINS1_5radix10policy_hubIiNS0_8NullTypeEyE10Policy1000ELNS0_9SortOrderE0EiyNS1_21identity_decomposer_tEEEvPT2_PKT1_SB_iiT3_:
[----:B------:R-:W-:Y:S01]  /*0000*/  LDC R1, c[0x0][0x37c] ;  /* 0x0000df00ff017b82 */ /* 0x000fe20000000800 */
[----:B------:R-:W0:Y:S02]  /*0010*/  LDCU.64 UR14, c[0x0][0x390] ;  /* 0x00007200ff0e77ac */ /* 0x000e240008000a00 */
[----:B0-----:R-:W-:-:S04]  /*0020*/  ISETP.NE.U32.AND P0, PT, RZ, UR14, PT ;  /* 0x0000000eff007c0c */ /* 0x001fc8000bf05070 */
[----:B------:R-:W-:-:S13]  /*0030*/  ISETP.NE.AND.EX P0, PT, RZ, UR15, PT, P0 ;  /* 0x0000000fff007c0c */ /* 0x000fda000bf05300 */
[----:B------:R-:W-:Y:S05]  /*0040*/  @!P0 EXIT ;  /* 0x000000000000894d */ /* 0x000fea0003800000 */
[----:B------:R-:W-:Y:S01]  /*0050*/  UIADD3 UR11, UP0, UPT, UR14, -0x1, URZ ;  /* 0xffffffff0e0b7890 */ /* 0x000fe2000ff1e0ff */
[----:B------:R-:W0:Y:S01]  /*0060*/  S2R R4, SR_TID.X ;  /* 0x0000000000047919 */ /* 0x000e220000002100 */
[----:B------:R-:W1:Y:S01]  /*0070*/  LDCU.64 UR4, c[0x0][0x398] ;  /* 0x00007300ff0477ac */ /* 0x000e620008000a00 */
[----:B------:R-:W2:Y:S01]  /*0080*/  S2UR UR7, SR_CgaCtaId ;  /* 0x00000000000779c3 */ /* 0x000ea20000008800 */
[----:B------:R-:W-:Y:S01]  /*0090*/  UIADD3.X UR12, UPT, UPT, UR15, -0x1, URZ, UP0, !UPT ;  /* 0xffffffff0f0c7890 */ /* 0x000fe200087fe4ff */
[----:B------:R-:W-:Y:S01]  /*00a0*/  UMOV UR6, 0x400 ;  /* 0x0000040000067882 */ /* 0x000fe20000000000 */
[----:B------:R-:W3:Y:S05]  /*00b0*/  LDCU.64 UR20, c[0x0][0x358] ;  /* 0x00006b00ff1477ac */ /* 0x000eea0008000a00 */
[----:B------:R-:W4:Y:S01]  /*00c0*/  S2UR UR8, SR_CTAID.X ;  /* 0x00000000000879c3 */ /* 0x000f220000002500 */
[----:B------:R-:W-:Y:S01]  /*00d0*/  USHF.R.U64 UR11, UR11, 0x1e, UR12 ;  /* 0x0000001e0b0b7899 */ /* 0x000fe2000800120c */
[----:B------:R-:W0:Y:S03]  /*00e0*/  LDCU UR28, c[0x0][0x370] ;  /* 0x00006e00ff1c77ac */ /* 0x000e260008000800 */
[----:B------:R-:W-:-:S02]  /*00f0*/  UIADD3 UR11, UP0, UPT, UR11, 0x1, URZ ;  /* 0x000000010b0b7890 */ /* 0x000fc4000ff1e0ff */
[----:B-1----:R-:W-:Y:S02]  /*0100*/  UIADD3 UR4, UPT, UPT, UR5, 0x7, -UR4 ;  /* 0x0000000705047890 */ /* 0x002fe4000fffe804 */
[----:B------:R-:W-:Y:S02]  /*0110*/  ULEA.HI.X UR12, UR12, URZ, URZ, 0x2, UP0 ;  /* 0x000000ff0c0c7291 */ /* 0x000fe400080f14ff */
[----:B------:R-:W-:Y:S02]  /*0120*/  UISETP.LT.U32.AND UP0, UPT, UR11, UR14, UPT ;  /* 0x0000000e0b00728c */ /* 0x000fe4000bf01070 */
[----:B------:R-:W-:Y:S02]  /*0130*/  USHF.R.S32.HI UR5, URZ, 0x1f, UR4 ;  /* 0x0000001fff057899 */ /* 0x000fe40008011404 */
[----:B------:R-:W-:Y:S02]  /*0140*/  UISETP.LT.U32.AND.EX UP0, UPT, UR12, UR15, UPT, UP0 ;  /* 0x0000000f0c00728c */ /* 0x000fe4000bf01100 */
[----:B------:R-:W-:-:S02]  /*0150*/  ULEA.HI UR5, UR5, UR4, URZ, 0x3 ;  /* 0x0000000405057291 */ /* 0x000fc4000f8f18ff */
[----:B------:R-:W-:Y:S01]  /*0160*/  USEL UR11, UR11, UR14, UP0 ;  /* 0x0000000e0b0b7287 */ /* 0x000fe20008000000 */
[C---:B0-----:R-:W-:Y:S01]  /*0170*/  VIADD R21, R4.reuse, 0x780 ;  /* 0x0000078004157836 */ /* 0x041fe20000000000 */
[----:B------:R-:W-:Y:S02]  /*0180*/  USEL UR12, UR12, UR15, UP0 ;  /* 0x0000000f0c0c7287 */ /* 0x000fe40008000000 */
[----:B------:R-:W-:Y:S02]  /*0190*/  UISETP.GE.AND UP0, UPT, UR4, 0x8, UPT ;  /* 0x000000080400788c */ /* 0x000fe4000bf06270 */
[----:B--2---:R-:W-:Y:S02]  /*01a0*/  ULEA UR6, UR7, UR6, 0x18 ;  /* 0x0000000607067291 */ /* 0x004fe4000f8ec0ff */
[----:B------:R-:W-:Y:S02]  /*01b0*/  USHF.R.S32.HI UR5, URZ, 0x3, UR5 ;  /* 0x00000003ff057899 */ /* 0x000fe40008011405 */
[----:B------:R-:W-:Y:S01]  /*01c0*/  PLOP3.LUT P0, PT, PT, PT, UP0, 0x80, 0x8 ;  /* 0x000000000008781c */ /* 0x000fe20003f0f008 */
[----:B----4-:R-:W-:Y:S01]  /*01d0*/  USHF.L.U32 UR8, UR8, 0xb, URZ ;  /* 0x0000000b08087899 */ /* 0x010fe200080006ff */
[C---:B------:R-:W-:Y:S01]  /*01e0*/  LEA R0, R4.reuse, UR6, 0x2 ;  /* 0x0000000604007c11 */ /* 0x040fe2000f8e10ff */
[----:B------:R-:W-:Y:S01]  /*01f0*/  UIADD3 UR22, UPT, UPT, UR5, -0x1, URZ ;  /* 0xffffffff05167890 */ /* 0x000fe2000fffe0ff */
[----:B------:R-:W-:Y:S01]  /*0200*/  ISETP.GT.U32.OR P0, PT, R4, 0xff, !P0 ;  /* 0x000000ff0400780c */ /* 0x000fe20004704470 */
[----:B------:R-:W-:-:S02]  /*0210*/  ULOP3.LUT UR23, UR5, 0xf, URZ, 0xc0, !UPT ;  /* 0x0000000f05177892 */ /* 0x000fc4000f8ec0ff */
[----:B------:R-:W-:Y:S01]  /*0220*/  ULOP3.LUT UR24, UR5, 0x7, URZ, 0xc0, !UPT ;  /* 0x0000000705187892 */ /* 0x000fe2000f8ec0ff */
[----:B------:R-:W-:Y:S01]  /*0230*/  P2R R20, PR, RZ, 0x1 ;  /* 0x00000001ff147803 */ /* 0x000fe20000000000 */
[----:B------:R-:W-:Y:S02]  /*0240*/  ULOP3.LUT UR25, UR5, 0x3, URZ, 0xc0, !UPT ;  /* 0x0000000305197892 */ /* 0x000fe4000f8ec0ff */
[----:B------:R-:W-:Y:S02]  /*0250*/  ULOP3.LUT UR26, UR5, 0xffffff0, URZ, 0xc0, !UPT ;  /* 0x0ffffff0051a7892 */ /* 0x000fe4000f8ec0ff */
[----:B------:R-:W-:Y:S02]  /*0260*/  ULOP3.LUT UR27, UR5, 0xffffff8, URZ, 0xc0, !UPT ;  /* 0x0ffffff8051b7892 */ /* 0x000fe4000f8ec0ff */
[----:B------:R-:W-:Y:S01]  /*0270*/  ULOP3.LUT UR9, UR5, 0x1, URZ, 0xc0, !UPT ;  /* 0x0000000105097892 */ /* 0x000fe2000f8ec0ff */
[----:B------:R-:W-:Y:S01]  /*0280*/  UMOV UR6, URZ ;  /* 0x000000ff00067c82 */ /* 0x000fe20008000000 */
[----:B---3--:R-:W-:-:S10]  /*0290*/  UMOV UR7, URZ ;  /* 0x000000ff00077c82 */ /* 0x008fd40008000000 */
.L_x_217:
[----:B------:R-:W-:Y:S01]  /*02a0*/  ISETP.NE.AND P0, PT, R20, RZ, PT ;  /* 0x000000ff1400720c */ /* 0x000fe20003f05270 */
[----:B------:R-:W-:-:S12]  /*02b0*/  BSSY.RECONVERGENT B0, `(.L_x_134) ;  /* 0x000007c000007945 */ /* 0x000fd80003800200 */
[----:B012345:R-:W-:Y:S05]  /*02c0*/  @P0 BRA `(.L_x_135) ;  /* 0x0000000400e80947 */ /* 0x03ffea0003800000 */
[----:B------:R-:W-:Y:S02]  /*02d0*/  IMAD.U32 R2, RZ, RZ, UR22 ;  /* 0x00000016ff027e24 */ /* 0x000fe4000f8e00ff */
[----:B------:R-:W-:-:S03]  /*02e0*/  IMAD.MOV.U32 R3, RZ, RZ, RZ ;  /* 0x000000ffff037224 */ /* 0x000fc600078e00ff */
[----:B------:R-:W-:-:S13]  /*02f0*/  ISETP.GE.U32.AND P1, PT, R2, 0xf, PT ;  /* 0x0000000f0200780c */ /* 0x000fda0003f26070 */
[----:B------:R-:W-:Y:S05]  /*0300*/  @!P1 BRA `(.L_x_136) ;  /* 0x00000000005c9947 */ /* 0x000fea0003800000 */
[----:B------:R-:W-:Y:S01]  /*0310*/  VIADD R2, R0, 0x2000 ;  /* 0x0000200000027836 */ /* 0x000fe20000000000 */
[----:B------:R-:W-:-:S12]  /*0320*/  UIADD3 UR4, UPT, UPT, -UR26, URZ, URZ ;  /* 0x000000ff1a047290 */ /* 0x000fd8000fffe1ff */
.L_x_137:
[----:B------:R-:W-:Y:S01]  /*0330*/  UIADD3 UR4, UPT, UPT, UR4, 0x10, URZ ;  /* 0x0000001004047890 */ /* 0x000fe2000fffe0ff */
[----:B------:R-:W-:Y:S03]  /*0340*/  STS [R2+-0x2000], RZ ;  /* 0xffe000ff02007388 */ /* 0x000fe60000000800 */
[----:B------:R-:W-:Y:S01]  /*0350*/  UISETP.NE.AND UP0, UPT, UR4, URZ, UPT ;  /* 0x000000ff0400728c */ /* 0x000fe2000bf05270 */
        /* <DEDUP_REMOVED lines=16> */
[----:B------:R-:W-:Y:S06]  /*0460*/  BRA.U UP0, `(.L_x_137) ;  /* 0xfffffffd00b07547 */ /* 0x000fec000b83ffff */
[----:B------:R-:W-:-:S07]  /*0470*/  IMAD.U32 R3, RZ, RZ, UR26 ;  /* 0x0000001aff037e24 */ /* 0x000fce000f8e00ff */
.L_x_136:
[----:B------:R-:W-:Y:S01]  /*0480*/  ISETP.NE.AND P0, PT, RZ, UR23, PT ;  /* 0x00000017ff007c0c */ /* 0x000fe2000bf05270 */
[----:B------:R-:W-:Y:S01]  /*0490*/  IMAD.U32 R6, RZ, RZ, UR24 ;  /* 0x00000018ff067e24 */ /* 0x000fe2000f8e00ff */
[----:B------:R-:W-:-:S03]  /*04a0*/  MOV R2, UR23 ;  /* 0x0000001700027c02 */ /* 0x000fc60008000f00 */
[----:B------:R-:W-:Y:S02]  /*04b0*/  VIADD R6, R6, 0xffffffff ;  /* 0xffffffff06067836 */ /* 0x000fe40000000000 */
[----:B------:R-:W-:-:S06]  /*04c0*/  VIADD R2, R2, 0xffffffff ;  /* 0xffffffff02027836 */ /* 0x000fcc0000000000 */
[----:B------:R-:W-:Y:S05]  /*04d0*/  @!P0 BRA `(.L_x_138) ;  /* 0x00000000007c8947 */ /* 0x000fea0003800000 */
[----:B------:R-:W-:Y:S01]  /*04e0*/  ISETP.GE.U32.AND P2, PT, R2, 0x7, PT ;  /* 0x000000070200780c */ /* 0x000fe20003f46070 */
[----:B------:R-:W-:-:S12]  /*04f0*/  UISETP.NE.AND UP0, UPT, UR24, URZ, UPT ;  /* 0x000000ff1800728c */ /* 0x000fd8000bf05270 */
[----:B------:R-:W-:Y:S05]  /*0500*/  @!P2 BRA `(.L_x_139) ;  /* 0x000000000028a947 */ /* 0x000fea0003800000 */
        /* <DEDUP_REMOVED lines=10> */
.L_x_139:
[----:B------:R-:W-:Y:S05]  /*05b0*/  BRA.U !UP0, `(.L_x_138) ;  /* 0x0000000108447547 */ /* 0x000fea000b800000 */
[----:B------:R-:W-:Y:S01]  /*05c0*/  ISETP.GE.U32.AND P2, PT, R6, 0x3, PT ;  /* 0x000000030600780c */ /* 0x000fe20003f46070 */
[----:B------:R-:W-:-:S12]  /*05d0*/  UISETP.NE.AND UP0, UPT, UR25, URZ, UPT ;  /* 0x000000ff1900728c */ /* 0x000fd8000bf05270 */
[C---:B0-----:R-:W-:Y:S02]  /*05e0*/  @P2 IMAD R5, R3.reuse, 0x400, R0 ;  /* 0x0000040003052824 */ /* 0x041fe400078e0200 */
[----:B------:R-:W-:-:S03]  /*05f0*/  @P2 VIADD R3, R3, 0x4 ;  /* 0x0000000403032836 */ /* 0x000fc60000000000 */
[----:B------:R1:W-:Y:S04]  /*0600*/  @P2 STS [R5], RZ ;  /* 0x000000ff05002388 */ /* 0x0003e80000000800 */
[----:B------:R1:W-:Y:S04]  /*0610*/  @P2 STS [R5+0x400], RZ ;  /* 0x000400ff05002388 */ /* 0x0003e80000000800 */
[----:B------:R1:W-:Y:S04]  /*0620*/  @P2 STS [R5+0x800], RZ ;  /* 0x000800ff05002388 */ /* 0x0003e80000000800 */
[----:B------:R1:W-:Y:S01]  /*0630*/  @P2 STS [R5+0xc00], RZ ;  /* 0x000c00ff05002388 */ /* 0x0003e20000000800 */
[----:B------:R-:W-:Y:S05]  /*0640*/  BRA.U !UP0, `(.L_x_138) ;  /* 0x0000000108207547 */ /* 0x000fea000b800000 */
[----:B------:R-:W-:Y:S01]  /*0650*/  IMAD R3, R3, 0x400, R0 ;  /* 0x0000040003037824 */ /* 0x000fe200078e0200 */
[----:B------:R-:W-:-:S04]  /*0660*/  UISETP.NE.AND UP0, UPT, UR25, 0x1, UPT ;  /* 0x000000011900788c */ /* 0x000fc8000bf05270 */
[----:B------:R2:W-:Y:S05]  /*0670*/  STS [R3], RZ ;  /* 0x000000ff03007388 */ /* 0x0005ea0000000800 */
[----:B------:R-:W-:Y:S05]  /*0680*/  BRA.U !UP0, `(.L_x_138) ;  /* 0x0000000108107547 */ /* 0x000fea000b800000 */
[----:B------:R-:W-:Y:S01]  /*0690*/  UISETP.NE.AND UP0, UPT, UR25, 0x2, UPT ;  /* 0x000000021900788c */ /* 0x000fe2000bf05270 */
[----:B------:R3:W-:Y:S05]  /*06a0*/  STS [R3+0x400], RZ ;  /* 0x000400ff03007388 */ /* 0x0007ea0000000800 */
[----:B------:R-:W-:-:S13]  /*06b0*/  PLOP3.LUT P2, PT, PT, PT, UP0, 0x80, 0x8 ;  /* 0x000000000008781c */ /* 0x000fda0003f4f008 */
[----:B------:R3:W-:Y:S02]  /*06c0*/  @P2 STS [R3+0x800], RZ ;  /* 0x000800ff03002388 */ /* 0x0007e40000000800 */
.L_x_138:
[----:B------:R-:W-:-:S13]  /*06d0*/  ISETP.GT.U32.AND P2, PT, R4, 0x7f, PT ;  /* 0x0000007f0400780c */ /* 0x000fda0003f44070 */
[----:B------:R-:W-:Y:S05]  /*06e0*/  @P2 BRA `(.L_x_135) ;  /* 0x0000000000e02947 */ /* 0x000fea0003800000 */
[----:B--23--:R-:W-:Y:S01]  /*06f0*/  HFMA2 R3, -RZ, RZ, 0, 0 ;  /* 0x00000000ff037431 */ /* 0x00cfe200000001ff */
[----:B------:R-:W-:Y:S06]  /*0700*/  @!P1 BRA `(.L_x_140) ;  /* 0x0000000000589947 */ /* 0x000fec0003800000 */
[----:B------:R-:W-:-:S07]  /*0710*/  IMAD.MOV.U32 R3, RZ, RZ, RZ ;  /* 0x000000ffff037224 */ /* 0x000fce00078e00ff */
.L_x_141:
[C---:B012---:R-:W-:Y:S02]  /*0720*/  IMAD R5, R3.reuse, 0x400, R0 ;  /* 0x0000040003057824 */ /* 0x047fe400078e0200 */
[----:B------:R-:W-:-:S03]  /*0730*/  VIADD R3, R3, 0x10 ;  /* 0x0000001003037836 */ /* 0x000fc60000000000 */
[----:B------:R2:W-:Y:S02]  /*0740*/  STS [R5+0x200], RZ ;  /* 0x000200ff05007388 */ /* 0x0005e40000000800 */
[----:B------:R-:W-:Y:S02]  /*0750*/  ISETP.NE.AND P1, PT, R3, UR26, PT ;  /* 0x0000001a03007c0c */ /* 0x000fe4000bf25270 */
[----:B------:R2:W-:Y:S04]  /*0760*/  STS [R5+0x600], RZ ;  /* 0x000600ff05007388 */ /* 0x0005e80000000800 */
        /* <DEDUP_REMOVED lines=13> */
[----:B------:R2:W-:Y:S01]  /*0840*/  STS [R5+0x3e00], RZ ;  /* 0x003e00ff05007388 */ /* 0x0005e20000000800 */
[----:B------:R-:W-:Y:S05]  /*0850*/  @P1 BRA `(.L_x_141) ;  /* 0xfffffffc00b01947 */ /* 0x000fea000383ffff */
[----:B------:R-:W-:-:S07]  /*0860*/  IMAD.U32 R3, RZ, RZ, UR26 ;  /* 0x0000001aff037e24 */ /* 0x000fce000f8e00ff */
.L_x_140:
[----:B------:R-:W-:Y:S05]  /*0870*/  @!P0 BRA `(.L_x_135) ;  /* 0x00000000007c8947 */ /* 0x000fea0003800000 */
[----:B------:R-:W-:Y:S01]  /*0880*/  ISETP.GE.U32.AND P0, PT, R2, 0x7, PT ;  /* 0x000000070200780c */ /* 0x000fe20003f06070 */
[----:B------:R-:W-:-:S12]  /*0890*/  UISETP.NE.AND UP0, UPT, UR24, URZ, UPT ;  /* 0x000000ff1800728c */ /* 0x000fd8000bf05270 */
[----:B------:R-:W-:Y:S05]  /*08a0*/  @!P0 BRA `(.L_x_142) ;  /* 0x0000000000288947 */ /* 0x000fea0003800000 */
[C---:B------:R-:W-:Y:S02]  /*08b0*/  IMAD R2, R3.reuse, 0x400, R0 ;  /* 0x0000040003027824 */ /* 0x040fe400078e0200 */
[----:B------:R-:W-:-:S03]  /*08c0*/  VIADD R3, R3, 0x8 ;  /* 0x0000000803037836 */ /* 0x000fc60000000000 */
[----:B------:R3:W-:Y:S04]  /*08d0*/  STS [R2+0x200], RZ ;  /* 0x000200ff02007388 */ /* 0x0007e80000000800 */
[----:B------:R3:W-:Y:S04]  /*08e0*/  STS [R2+0x600], RZ ;  /* 0x000600ff02007388 */ /* 0x0007e80000000800 */
[----:B------:R3:W-:Y:S04]  /*08f0*/  STS [R2+0xa00], RZ ;  /* 0x000a00ff02007388 */ /* 0x0007e80000000800 */
[----:B------:R3:W-:Y:S04]  /*0900*/  STS [R2+0xe00], RZ ;  /* 0x000e00ff02007388 */ /* 0x0007e80000000800 */
[----:B------:R3:W-:Y:S04]  /*0910*/  STS [R2+0x1200], RZ ;  /* 0x001200ff02007388 */ /* 0x0007e80000000800 */
[----:B------:R3:W-:Y:S04]  /*0920*/  STS [R2+0x1600], RZ ;  /* 0x001600ff02007388 */ /* 0x0007e80000000800 */
[----:B------:R3:W-:Y:S04]  /*0930*/  STS [R2+0x1a00], RZ ;  /* 0x001a00ff02007388 */ /* 0x0007e80000000800 */
[----:B------:R3:W-:Y:S02]  /*0940*/  STS [R2+0x1e00], RZ ;  /* 0x001e00ff02007388 */ /* 0x0007e40000000800 */
.L_x_142:
[----:B------:R-:W-:Y:S05]  /*0950*/  BRA.U !UP0, `(.L_x_135) ;  /* 0x0000000108447547 */ /* 0x000fea000b800000 */
[----:B------:R-:W-:Y:S01]  /*0960*/  ISETP.GE.U32.AND P0, PT, R6, 0x3, PT ;  /* 0x000000030600780c */ /* 0x000fe20003f06070 */
[----:B------:R-:W-:-:S12]  /*0970*/  UISETP.NE.AND UP0, UPT, UR25, URZ, UPT ;  /* 0x000000ff1900728c */ /* 0x000fd8000bf05270 */
[C---:B---3--:R-:W-:Y:S01]  /*0980*/  @P0 IMAD R2, R3.reuse, 0x400, R0 ;  /* 0x0000040003020824 */ /* 0x048fe200078e0200 */
[----:B------:R-:W-:-:S04]  /*0990*/  @P0 IADD3 R3, PT, PT, R3, 0x4, RZ ;  /* 0x0000000403030810 */ /* 0x000fc80007ffe0ff */
[----:B------:R4:W-:Y:S04]  /*09a0*/  @P0 STS [R2+0x200], RZ ;  /* 0x000200ff02000388 */ /* 0x0009e80000000800 */
[----:B------:R4:W-:Y:S04]  /*09b0*/  @P0 STS [R2+0x600], RZ ;  /* 0x000600ff02000388 */ /* 0x0009e80000000800 */
[----:B------:R4:W-:Y:S04]  /*09c0*/  @P0 STS [R2+0xa00], RZ ;  /* 0x000a00ff02000388 */ /* 0x0009e80000000800 */
[----:B------:R4:W-:Y:S01]  /*09d0*/  @P0 STS [R2+0xe00], RZ ;  /* 0x000e00ff02000388 */ /* 0x0009e20000000800 */
[----:B------:R-:W-:Y:S05]  /*09e0*/  BRA.U !UP0, `(.L_x_135) ;  /* 0x0000000108207547 */ /* 0x000fea000b800000 */
[----:B------:R-:W-:Y:S01]  /*09f0*/  IMAD R3, R3, 0x400, R0 ;  /* 0x0000040003037824 */ /* 0x000fe200078e0200 */
[----:B------:R-:W-:-:S04]  /*0a00*/  UISETP.NE.AND UP0, UPT, UR25, 0x1, UPT ;  /* 0x000000011900788c */ /* 0x000fc8000bf05270 */
[----:B------:R3:W-:Y:S05]  /*0a10*/  STS [R3+0x200], RZ ;  /* 0x000200ff03007388 */ /* 0x0007ea0000000800 */
[----:B------:R-:W-:Y:S05]  /*0a20*/  BRA.U !UP0, `(.L_x_135) ;  /* 0x0000000108107547 */ /* 0x000fea000b800000 */
[----:B------:R-:W-:Y:S01]  /*0a30*/  UISETP.NE.AND UP0, UPT, UR25, 0x2, UPT ;  /* 0x000000021900788c */ /* 0x000fe2000bf05270 */
[----:B------:R0:W-:Y:S05]  /*0a40*/  STS [R3+0x600], RZ ;  /* 0x000600ff03007388 */ /* 0x0001ea0000000800 */
[----:B------:R-:W-:-:S13]  /*0a50*/  PLOP3.LUT P0, PT, PT, PT, UP0, 0x80, 0x8 ;  /* 0x000000000008781c */ /* 0x000fda0003f0f008 */
[----:B------:R0:W-:Y:S02]  /*0a60*/  @P0 STS [R3+0xa00], RZ ;  /* 0x000a00ff03000388 */ /* 0x0001e40000000800 */
.L_x_135:
[----:B------:R-:W-:Y:S05]  /*0a70*/  BSYNC.RECONVERGENT B0 ;  /* 0x0000000000007941 */ /* 0x000fea0003800200 */
.L_x_134:
[----:B------:R-:W5:Y:S01]  /*0a80*/  LDCU.64 UR14, c[0x0][0x390] ;  /* 0x00007200ff0e77ac */ /* 0x000f620008000a00 */
[----:B------:R-:W-:Y:S02]  /*0a90*/  USHF.L.U32 UR4, UR6, 0x1e, URZ ;  /* 0x0000001e06047899 */ /* 0x000fe400080006ff */
[----:B------:R-:W-:Y:S02]  /*0aa0*/  USHF.L.U64.HI UR5, UR6, 0x1e, UR7 ;  /* 0x0000001e06057899 */ /* 0x000fe40008010207 */
[----:B-----5:R-:W-:-:S04]  /*0ab0*/  UIADD3 UR4, UP0, UPT, -UR4, UR14, URZ ;  /* 0x0000000e04047290 */ /* 0x020fc8000ff1e1ff */
[----:B------:R-:W-:Y:S02]  /*0ac0*/  UIADD3.X UR5, UPT, UPT, ~UR5, UR15, URZ, UP0, !UPT ;  /* 0x0000000f05057290 */ /* 0x000fe400087fe5ff */
[----:B------:R-:W-:-:S04]  /*0ad0*/  UISETP.LT.U32.AND UP0, UPT, UR4, 0x40000000, UPT ;  /* 0x400000000400788c */ /* 0x000fc8000bf01070 */
[----:B------:R-:W-:-:S04]  /*0ae0*/  UISETP.LT.U32.AND.EX UP0, UPT, UR5, URZ, UPT, UP0 ;  /* 0x000000ff0500728c */ /* 0x000fc8000bf01100 */
[----:B------:R-:W-:Y:S02]  /*0af0*/  USEL UR13, UR4, 0x40000000, UP0 ;  /* 0x40000000040d7887 */ /* 0x000fe40008000000 */
[----:B------:R-:W-:Y:S02]  /*0b00*/  USEL UR14, UR5, URZ, UP0 ;  /* 0x000000ff050e7287 */ /* 0x000fe40008000000 */
[----:B------:R-:W-:-:S04]  /*0b10*/  UISETP.GT.U32.AND UP0, UPT, UR13, UR8, UPT ;  /* 0x000000080d00728c */ /* 0x000fc8000bf04070 */
[----:B------:R-:W-:Y:S01]  /*0b20*/  UISETP.GT.U32.AND.EX UP0, UPT, UR14, URZ, UPT, UP0 ;  /* 0x000000ff0e00728c */ /* 0x000fe2000bf04100 */
[----:B------:R-:W-:Y:S08]  /*0b30*/  BAR.SYNC.DEFER_BLOCKING 0x0 ;  /* 0x0000000000007b1d */ /* 0x000ff00000010000 */
[----:B------:R-:W-:Y:S06]  /*0b40*/  BAR.SYNC.DEFER_BLOCKING 0x0 ;  /* 0x0000000000007b1d */ /* 0x000fec0000010000 */
[----:B------:R-:W-:Y:S05]  /*0b50*/  BRA.U !UP0, `(.L_x_143) ;  /* 0x0000000d082c7547 */ /* 0x000fea000b800000 */
[----:B------:R-:W-:Y:S01]  /*0b60*/  UMOV UR10, UR8 ;  /* 0x00000008000a7c82 */ /* 0x000fe20008000000 */
[----:B------:R-:W-:-:S05]  /*0b70*/  UMOV UR5, URZ ;  /* 0x000000ff00057c82 */ /* 0x000fca0008000000 */
.L_x_148:
[----:B-----5:R-:W5:Y:S01]  /*0b80*/  LDCU.64 UR18, c[0x0][0x390] ;  /* 0x00007200ff1277ac */ /* 0x020f620008000a00 */
[----:B------:R-:W-:Y:S02]  /*0b90*/  USHF.L.U32 UR15, UR6, 0x1e, URZ ;  /* 0x0000001e060f7899 */ /* 0x000fe400080006ff */
[----:B------:R-:W-:Y:S02]  /*0ba0*/  USHF.L.U64.HI UR16, UR6, 0x1e, UR7 ;  /* 0x0000001e06107899 */ /* 0x000fe40008010207 */
[----:B------:R-:W-:-:S04]  /*0bb0*/  UIADD3 UR15, UP0, UPT, UR10, UR15, URZ ;  /* 0x0000000f0a0f7290 */ /* 0x000fc8000ff1e0ff */
[----:B------:R-:W-:Y:S02]  /*0bc0*/  UIADD3.X UR16, UPT, UPT, UR5, UR16, URZ, UP0, !UPT ;  /* 0x0000001005107290 */ /* 0x000fe400087fe4ff */
[----:B------:R-:W-:Y:S02]  /*0bd0*/  ULEA UR10, UP0, UR28, UR10, 0xb ;  /* 0x0000000a1c0a7291 */ /* 0x000fe4000f8058ff */
[----:B-----5:R-:W-:Y:S02]  /*0be0*/  UIADD3 UR17, UP1, UPT, -UR15, UR18, URZ ;  /* 0x000000120f117290 */ /* 0x020fe4000ff3e1ff */
[----:B------:R-:W-:Y:S02]  /*0bf0*/  UIADD3.X UR5, UPT, UPT, URZ, UR5, URZ, UP0, !UPT ;  /* 0x00000005ff057290 */ /* 0x000fe400087fe4ff */
[----:B------:R-:W-:Y:S02]  /*0c00*/  UIADD3.X UR4, UPT, UPT, ~UR16, UR19, URZ, UP1, !UPT ;  /* 0x0000001310047290 */ /* 0x000fe40008ffe5ff */
[----:B------:R-:W-:-:S02]  /*0c10*/  UISETP.GE.U32.AND UP1, UPT, UR17, 0x800, UPT ;  /* 0x000008001100788c */ /* 0x000fc4000bf26070 */
[----:B------:R-:W-:Y:S02]  /*0c20*/  UISETP.GE.U32.AND UP0, UPT, UR10, UR13, UPT ;  /* 0x0000000d0a00728c */ /* 0x000fe4000bf06070 */
[----:B------:R-:W-:Y:S02]  /*0c30*/  UISETP.GE.U32.AND.EX UP1, UPT, UR4, URZ, UPT, UP1 ;  /* 0x000000ff0400728c */ /* 0x000fe4000bf26110 */
[----:B------:R-:W-:-:S07]  /*0c40*/  UISETP.GE.U32.AND.EX UP0, UPT, UR5, UR14, UPT, UP0 ;  /* 0x0000000e0500728c */ /* 0x000fce000bf06100 */
[----:B0-----:R-:W-:Y:S05]  /*0c50*/  BRA.U !UP1, `(.L_x_144) ;  /* 0x0000000109587547 */ /* 0x001fea000b800000 */
[----:B------:R-:W4:Y:S01]  /*0c60*/  LDCU.64 UR18, c[0x0][0x388] ;  /* 0x00007100ff1277ac */ /* 0x000f220008000a00 */
[----:B0-23--:R-:W-:-:S05]  /*0c70*/  IADD3 R3, P0, PT, R4, UR15, RZ ;  /* 0x0000000f04037c10 */ /* 0x00dfca000ff1e0ff */
[----:B------:R-:W-:Y:S01]  /*0c80*/  IMAD.X R6, RZ, RZ, UR16, P0 ;  /* 0x00000010ff067e24 */ /* 0x000fe200080e06ff */
[----:B----4-:R-:W-:-:S04]  /*0c90*/  LEA R2, P0, R3, UR18, 0x2 ;  /* 0x0000001203027c11 */ /* 0x010fc8000f8010ff */
        /* <DEDUP_REMOVED lines=8> */
[----:B-1----:R0:W5:Y:S04]  /*0d20*/  LDG.E R5, desc[UR20][R2.64+0xe00] ;  /* 0x000e001402057981 */ /* 0x002168000c1e1900 */
        /* <DEDUP_REMOVED lines=9> */
.L_x_144:
[----:B------:R-:W4:Y:S01]  /*0dc0*/  LDCU.64 UR18, c[0x0][0x388] ;  /* 0x00007100ff1277ac */ /* 0x000f220008000a00 */
[C---:B012---:R-:W-:Y:S01]  /*0dd0*/  VIADD R5, R4.reuse, 0x100 ;  /* 0x0000010004057836 */ /* 0x047fe20000000000 */
[C---:B---3--:R-:W-:Y:S01]  /*0de0*/  IADD3 R3, P0, PT, R4.reuse, UR15, RZ ;  /* 0x0000000f04037c10 */ /* 0x048fe2000ff1e0ff */
[C---:B----4-:R-:W-:Y:S01]  /*0df0*/  VIADD R2, R4.reuse, 0x80 ;  /* 0x0000008004027836 */ /* 0x050fe20000000000 */
[C---:B------:R-:W-:Y:S01]  /*0e00*/  ISETP.GE.AND P1, PT, R4.reuse, UR17, PT ;  /* 0x0000001104007c0c */ /* 0x040fe2000bf26270 */
[----:B------:R-:W-:Y:S01]  /*0e10*/  VIADD R7, R4, 0x180 ;  /* 0x0000018004077836 */ /* 0x000fe20000000000 */
[----:B------:R-:W-:Y:S01]  /*0e20*/  ISETP.GE.AND P3, PT, R5, UR17, PT ;  /* 0x0000001105007c0c */ /* 0x000fe2000bf66270 */
[----:B------:R-:W-:Y:S01]  /*0e30*/  IMAD.X R6, RZ, RZ, UR16, P0 ;  /* 0x00000010ff067e24 */ /* 0x000fe200080e06ff */
[----:B------:R-:W-:Y:S01]  /*0e40*/  ISETP.GE.AND P2, PT, R2, UR17, PT ;  /* 0x0000001102007c0c */ /* 0x000fe2000bf46270 */
[----:B------:R-:W-:Y:S01]  /*0e50*/  VIADD R5, R4, 0x200 ;  /* 0x0000020004057836 */ /* 0x000fe20000000000 */
[----:B------:R-:W-:Y:S01]  /*0e60*/  ISETP.GE.AND P4, PT, R7, UR17, PT ;  /* 0x0000001107007c0c */ /* 0x000fe2000bf86270 */
[----:B------:R-:W-:-:S03]  /*0e70*/  IMAD.MOV.U32 R12, RZ, RZ, 0x7fffffff ;  /* 0x7fffffffff0c7424 */ /* 0x000fc600078e00ff */
[----:B------:R-:W-:Y:S01]  /*0e80*/  ISETP.GE.AND P5, PT, R5, UR17, PT ;  /* 0x0000001105007c0c */ /* 0x000fe2000bfa6270 */
[----:B------:R-:W-:Y:S01]  /*0e90*/  VIADD R5, R4, 0x300 ;  /* 0x0000030004057836 */ /* 0x000fe20000000000 */
[----:B------:R-:W-:-:S04]  /*0ea0*/  LEA R2, P0, R3, UR18, 0x2 ;  /* 0x0000001203027c11 */ /* 0x000fc8000f8010ff */
[----:B------:R-:W-:Y:S01]  /*0eb0*/  LEA.HI.X R3, R3, UR19, R6, 0x2, P0 ;  /* 0x0000001303037c11 */ /* 0x000fe200080f1406 */
[----:B------:R-:W-:Y:S01]  /*0ec0*/  IMAD.MOV.U32 R11, RZ, RZ, 0x7fffffff ;  /* 0x7fffffffff0b7424 */ /* 0x000fe200078e00ff */
[----:B------:R-:W-:-:S03]  /*0ed0*/  IADD3 R6, PT, PT, R4, 0x280, RZ ;  /* 0x0000028004067810 */ /* 0x000fc60007ffe0ff */
[----:B------:R1:W5:Y:S01]  /*0ee0*/  @!P1 LDG.E R12, desc[UR20][R2.64] ;  /* 0x00000014020c9981 */ /* 0x000362000c1e1900 */
[----:B------:R-:W-:Y:S01]  /*0ef0*/  ISETP.GE.AND P1, PT, R5, UR17, PT ;  /* 0x0000001105007c0c */ /* 0x000fe2000bf26270 */
[----:B------:R-:W-:Y:S01]  /*0f00*/  VIADD R5, R4, 0x380 ;  /* 0x0000038004057836 */ /* 0x000fe20000000000 */
[----:B------:R-:W-:Y:S01]  /*0f10*/  ISETP.GE.AND P0, PT, R6, UR17, PT ;  /* 0x0000001106007c0c */ /* 0x000fe2000bf06270 */
[----:B------:R-:W-:Y:S01]  /*0f20*/  IMAD.MOV.U32 R9, RZ, RZ, 0x7fffffff ;  /* 0x7fffffffff097424 */ /* 0x000fe200078e00ff */
[----:B------:R1:W5:Y:S02]  /*0f30*/  @!P2 LDG.E R11, desc[UR20][R2.64+0x200] ;  /* 0x00020014020ba981 */ /* 0x000364000c1e1900 */
[----:B------:R-:W-:Y:S01]  /*0f40*/  ISETP.GE.AND P2, PT, R5, UR17, PT ;  /* 0x0000001105007c0c */ /* 0x000fe2000bf46270 */
[----:B------:R-:W-:Y:S02]  /*0f50*/  VIADD R5, R4, 0x480 ;  /* 0x0000048004057836 */ /* 0x000fe40000000000 */
[----:B------:R-:W-:Y:S01]  /*0f60*/  IMAD.MOV.U32 R10, RZ, RZ, 0x7fffffff ;  /* 0x7fffffffff0a7424 */ /* 0x000fe200078e00ff */
[----:B------:R1:W5:Y:S01]  /*0f70*/  @!P4 LDG.E R9, desc[UR20][R2.64+0x600] ;  /* 0x000600140209c981 */ /* 0x000362000c1e1900 */
[----:B------:R-:W-:-:S02]  /*0f80*/  MOV R8, 0x7fffffff ;  /* 0x7fffffff00087802 */ /* 0x000fc40000000f00 */
[C---:B------:R-:W-:Y:S02]  /*0f90*/  LOP3.LUT R6, R4.reuse, 0x400, RZ, 0xfc, !PT ;  /* 0x0000040004067812 */ /* 0x040fe400078efcff */
[----:B------:R-:W-:Y:S01]  /*0fa0*/  ISETP.GE.AND P4, PT, R5, UR17, PT ;  /* 0x0000001105007c0c */ /* 0x000fe2000bf86270 */
[----:B------:R-:W-:Y:S01]  /*0fb0*/  VIADD R5, R4, 0x500 ;  /* 0x0000050004057836 */ /* 0x000fe20000000000 */
[----:B------:R1:W5:Y:S01]  /*0fc0*/  @!P3 LDG.E R10, desc[UR20][R2.64+0x400] ;  /* 0x00040014020ab981 */ /* 0x000362000c1e1900 */
[----:B------:R-:W-:Y:S01]  /*0fd0*/  ISETP.GE.AND P3, PT, R6, UR17, PT ;  /* 0x0000001106007c0c */ /* 0x000fe2000bf66270 */
[----:B------:R-:W-:Y:S02]  /*0fe0*/  IMAD.MOV.U32 R6, RZ, RZ, 0x7fffffff ;  /* 0x7fffffffff067424 */ /* 0x000fe400078e00ff */
[----:B------:R1:W5:Y:S01]  /*0ff0*/  @!P5 LDG.E R8, desc[UR20][R2.64+0x800] ;  /* 0x000800140208d981 */ /* 0x000362000c1e1900 */
[----:B------:R-:W-:Y:S01]  /*1000*/  ISETP.GE.AND P5, PT, R5, UR17, PT ;  /* 0x0000001105007c0c */ /* 0x000fe2000bfa6270 */
[----:B------:R-:W-:-:S02]  /*1010*/  VIADD R5, R4, 0x600 ;  /* 0x0000060004057836 */ /* 0x000fc40000000000 */
[----:B------:R-:W-:Y:S01]  /*1020*/  IMAD.MOV.U32 R7, RZ, RZ, 0x7fffffff ;  /* 0x7fffffffff077424 */ /* 0x000fe200078e00ff */
[----:B------:R1:W5:Y:S01]  /*1030*/  @!P1 LDG.E R6, desc[UR20][R2.64+0xc00] ;  /* 0x000c001402069981 */ /* 0x000362000c1e1900 */
[C---:B------:R-:W-:Y:S01]  /*1040*/  VIADD R13, R4.reuse, 0x580 ;  /* 0x00000580040d7836 */ /* 0x040fe20000000000 */
[----:B------:R-:W-:Y:S01]  /*1050*/  ISETP.GE.AND P1, PT, R5, UR17, PT ;  /* 0x0000001105007c0c */ /* 0x000fe2000bf26270 */
[----:B------:R-:W-:Y:S02]  /*1060*/  IMAD.MOV.U32 R5, RZ, RZ, 0x7fffffff ;  /* 0x7fffffffff057424 */ /* 0x000fe400078e00ff */
[----:B------:R-:W-:Y:S01]  /*1070*/  IMAD.MOV.U32 R19, RZ, RZ, 0x7fffffff ;  /* 0x7fffffffff137424 */ /* 0x000fe200078e00ff */
[----:B------:R1:W5:Y:S01]  /*1080*/  @!P0 LDG.E R7, desc[UR20][R2.64+0xa00] ;  /* 0x000a001402078981 */ /* 0x000362000c1e1900 */
[----:B------:R-:W-:Y:S01]  /*1090*/  IMAD.MOV.U32 R18, RZ, RZ, 0x7fffffff ;  /* 0x7fffffffff127424 */ /* 0x000fe200078e00ff */
[----:B------:R-:W-:Y:S01]  /*10a0*/  ISETP.GE.AND P0, PT, R13, UR17, PT ;  /* 0x000000110d007c0c */ /* 0x000fe2000bf06270 */
[C---:B------:R-:W-:Y:S01]  /*10b0*/  VIADD R14, R4.reuse, 0x700 ;  /* 0x00000700040e7836 */ /* 0x040fe20000000000 */
[----:B------:R-:W-:Y:S01]  /*10c0*/  IADD3 R13, PT, PT, R4, 0x680, RZ ;  /* 0x00000680040d7810 */ /* 0x000fe20007ffe0ff */
[----:B------:R1:W5:Y:S03]  /*10d0*/  @!P2 LDG.E R5, desc[UR20][R2.64+0xe00] ;  /* 0x000e00140205a981 */ /* 0x000366000c1e1900 */
[----:B------:R-:W-:Y:S01]  /*10e0*/  ISETP.GE.AND P2, PT, R13, UR17, PT ;  /* 0x000000110d007c0c */ /* 0x000fe2000bf46270 */
[----:B------:R1:W5:Y:S01]  /*10f0*/  @!P3 LDG.E R19, desc[UR20][R2.64+0x1000] ;  /* 0x001000140213b981 */ /* 0x000362000c1e1900 */
[----:B------:R-:W-:-:S03]  /*1100*/  ISETP.GE.AND P3, PT, R14, UR17, PT ;  /* 0x000000110e007c0c */ /* 0x000fc6000bf66270 */
[----:B------:R1:W5:Y:S01]  /*1110*/  @!P4 LDG.E R18, desc[UR20][R2.64+0x1200] ;  /* 0x001200140212c981 */ /* 0x000362000c1e1900 */
[----:B------:R-:W-:Y:S01]  /*1120*/  ISETP.GE.AND P4, PT, R21, UR17, PT ;  /* 0x0000001115007c0c */ /* 0x000fe2000bf86270 */
[----:B------:R-:W-:Y:S01]  /*1130*/  IMAD.MOV.U32 R17, RZ, RZ, 0x7fffffff ;  /* 0x7fffffffff117424 */ /* 0x000fe200078e00ff */
[----:B------:R-:W-:Y:S01]  /*1140*/  MOV R14, 0x7fffffff ;  /* 0x7fffffff000e7802 */ /* 0x000fe20000000f00 */
[----:B------:R-:W-:Y:S02]  /*1150*/  IMAD.MOV.U32 R16, RZ, RZ, 0x7fffffff ;  /* 0x7fffffffff107424 */ /* 0x000fe400078e00ff */
        /* <DEDUP_REMOVED lines=9> */
.L_x_145:
[----:B01----:R-:W0:Y:S02]  /*11f0*/  LDC.64 R2, c[0x0][0x398] ;  /* 0x0000e600ff027b82 */ /* 0x003e240000000a00 */
[----:B0-----:R-:W-:-:S13]  /*1200*/  ISETP.GT.AND P0, PT, R3, R2, PT ;  /* 0x000000020300720c */ /* 0x001fda0003f04270 */
[----:B------:R-:W-:Y:S05]  /*1210*/  @!P0 BRA `(.L_x_146) ;  /* 0x0000000400788947 */ /* 0x000fea0003800000 */
[----:B------:R-:W0:Y:S01]  /*1220*/  S2UR UR15, SR_CgaCtaId ;  /* 0x00000000000f79c3 */ /* 0x000e220000008800 */
[----:B-----5:R-:W-:Y:S01]  /*1230*/  LOP3.LUT R15, R15, 0x80000000, RZ, 0x3c, !PT ;  /* 0x800000000f0f7812 */ /* 0x020fe200078e3cff */
[----:B------:R-:W-:Y:S01]  /*1240*/  UMOV UR4, 0x400 ;  /* 0x0000040000047882 */ /* 0x000fe20000000000 */
[----:B------:R-:W-:Y:S01]  /*1250*/  LOP3.LUT R14, R14, 0x80000000, RZ, 0x3c, !PT ;  /* 0x800000000e0e7812 */ /* 0x000fe200078e3cff */
[----:B------:R-:W1:Y:S01]  /*1260*/  LDCU UR16, c[0x0][0x398] ;  /* 0x00007300ff1077ac */ /* 0x000e620008000800 */
[----:B------:R-:W-:Y:S02]  /*1270*/  LOP3.LUT R13, R13, 0x80000000, RZ, 0x3c, !PT ;  /* 0x800000000d0d7812 */ /* 0x000fe400078e3cff */
[----:B------:R-:W-:Y:S02]  /*1280*/  LOP3.LUT R2, R22, 0x80000000, RZ, 0x3c, !PT ;  /* 0x8000000016027812 */ /* 0x000fe400078e3cff */
[----:B------:R-:W-:Y:S02]  /*1290*/  LOP3.LUT R16, R16, 0x80000000, RZ, 0x3c, !PT ;  /* 0x8000000010107812 */ /* 0x000fe400078e3cff */
[----:B------:R-:W-:-:S02]  /*12a0*/  LOP3.LUT R17, R17, 0x80000000, RZ, 0x3c, !PT ;  /* 0x8000000011117812 */ /* 0x000fc400078e3cff */
[----:B------:R-:W-:Y:S02]  /*12b0*/  LOP3.LUT R18, R18, 0x80000000, RZ, 0x3c, !PT ;  /* 0x8000000012127812 */ /* 0x000fe400078e3cff */
[----:B------:R-:W-:Y:S02]  /*12c0*/  LOP3.LUT R19, R19, 0x80000000, RZ, 0x3c, !PT ;  /* 0x8000000013137812 */ /* 0x000fe400078e3cff */
[----:B------:R-:W-:Y:S02]  /*12d0*/  LOP3.LUT R5, R5, 0x80000000, RZ, 0x3c, !PT ;  /* 0x8000000005057812 */ /* 0x000fe400078e3cff */
[----:B------:R-:W-:Y:S02]  /*12e0*/  LOP3.LUT R6, R6, 0x80000000, RZ, 0x3c, !PT ;  /* 0x8000000006067812 */ /* 0x000fe400078e3cff */
[----:B------:R-:W-:Y:S02]  /*12f0*/  LOP3.LUT R7, R7, 0x80000000, RZ, 0x3c, !PT ;  /* 0x8000000007077812 */ /* 0x000fe400078e3cff */
[----:B------:R-:W-:Y:S01]  /*1300*/  LOP3.LUT R8, R8, 0x80000000, RZ, 0x3c, !PT ;  /* 0x8000000008087812 */ /* 0x000fe200078e3cff */
[----:B0-----:R-:W-:Y:S01]  /*1310*/  ULEA UR15, UR15, UR4, 0x18 ;  /* 0x000000040f0f7291 */ /* 0x001fe2000f8ec0ff */
[----:B------:R-:W-:-:S02]  /*1320*/  LOP3.LUT R9, R9, 0x80000000, RZ, 0x3c, !PT ;  /* 0x8000000009097812 */ /* 0x000fc400078e3cff */
[----:B------:R-:W-:Y:S01]  /*1330*/  LOP3.LUT R10, R10, 0x80000000, RZ, 0x3c, !PT ;  /* 0x800000000a0a7812 */ /* 0x000fe200078e3cff */
[----:B------:R-:W-:Y:S01]  /*1340*/  UMOV UR4, URZ ;  /* 0x000000ff00047c82 */ /* 0x000fe20008000000 */
[----:B------:R-:W-:Y:S02]  /*1350*/  LOP3.LUT R11, R11, 0x80000000, RZ, 0x3c, !PT ;  /* 0x800000000b0b7812 */ /* 0x000fe400078e3cff */
[----:B-1----:R-:W-:-:S07]  /*1360*/  LOP3.LUT R12, R12, 0x80000000, RZ, 0x3c, !PT ;  /* 0x800000000c0c7812 */ /* 0x002fce00078e3cff */
.L_x_147:
[----:B------:R-:W-:Y:S01]  /*1370*/  IMAD R22, RZ, RZ, -UR16 ;  /* 0x80000010ff167e24 */ /* 0x000fe2000f8e02ff */
[----:B0-----:R-:W-:Y:S01]  /*1380*/  SHF.R.U32.HI R23, RZ, UR16, R12 ;  /* 0x00000010ff177c19 */ /* 0x001fe2000801160c */
[----:B------:R-:W-:Y:S01]  /*1390*/  IMAD.MOV.U32 R25, RZ, RZ, -0x1 ;  /* 0xffffffffff197424 */ /* 0x000fe200078e00ff */
[----:B------:R-:W-:Y:S01]  /*13a0*/  ULEA UR17, UR4, UR15, 0xa ;  /* 0x0000000f04117291 */ /* 0x000fe2000f8e50ff */
[----:B------:R-:W-:Y:S01]  /*13b0*/  SHF.R.U32.HI R27, RZ, UR16, R10 ;  /* 0x00000010ff1b7c19 */ /* 0x000fe2000801160a */
[----:B------:R-:W-:Y:S01]  /*13c0*/  UIADD3 UR4, UPT, UPT, UR4, 0x1, URZ ;  /* 0x0000000104047890 */ /* 0x000fe2000fffe0ff */
[----:B------:R-:W-:Y:S02]  /*13d0*/  VIADDMNMX R22, R22, R3, 0x8, PT ;  /* 0x0000000816167446 */ /* 0x000fe40003800103 */
[----:B------:R-:W-:Y:S02]  /*13e0*/  SHF.R.U32.HI R29, RZ, UR16, R9 ;  /* 0x00000010ff1d7c19 */ /* 0x000fe40008011609 */
[----:B------:R-:W-:-:S02]  /*13f0*/  SHF.L.U32 R22, R25, R22, RZ ;  /* 0x0000001619167219 */ /* 0x000fc400000006ff */
[----:B------:R-:W-:Y:S02]  /*1400*/  SHF.R.U32.HI R25, RZ, UR16, R11 ;  /* 0x00000010ff197c19 */ /* 0x000fe4000801160b */
[-C--:B------:R-:W-:Y:S02]  /*1410*/  LOP3.LUT R23, R23, R22.reuse, RZ, 0x30, !PT ;  /* 0x0000001617177212 */ /* 0x080fe400078e30ff */
[-C--:B------:R-:W-:Y:S02]  /*1420*/  LOP3.LUT R25, R25, R22.reuse, RZ, 0x30, !PT ;  /* 0x0000001619197212 */ /* 0x080fe400078e30ff */
[----:B------:R-:W-:Y:S02]  /*1430*/  LOP3.LUT R27, R27, R22, RZ, 0x30, !PT ;  /* 0x000000161b1b7212 */ /* 0x000fe400078e30ff */
[----:B------:R-:W-:Y:S02]  /*1440*/  LEA R23, R23, UR17, 0x2 ;  /* 0x0000001117177c11 */ /* 0x000fe4000f8e10ff */
[----:B------:R-:W-:-:S02]  /*1450*/  LEA R25, R25, UR17, 0x2 ;  /* 0x0000001119197c11 */ /* 0x000fc4000f8e10ff */
[----:B------:R-:W-:Y:S01]  /*1460*/  LEA R27, R27, UR17, 0x2 ;  /* 0x000000111b1b7c11 */ /* 0x000fe2000f8e10ff */
[----:B------:R0:W-:Y:S01]  /*1470*/  ATOMS.POPC.INC.32 RZ, [R23+URZ] ;  /* 0x0000000017ff7f8c */ /* 0x0001e2000d8000ff */
[----:B------:R-:W-:Y:S02]  /*1480*/  SHF.R.U32.HI R24, RZ, UR16, R8 ;  /* 0x00000010ff187c19 */ /* 0x000fe40008011608 */
[----:B------:R-:W-:Y:S01]  /*1490*/  SHF.R.U32.HI R26, RZ, UR16, R7 ;  /* 0x00000010ff1a7c19 */ /* 0x000fe20008011607 */
[----:B------:R1:W-:Y:S01]  /*14a0*/  ATOMS.POPC.INC.32 RZ, [R25+URZ] ;  /* 0x0000000019ff7f8c */ /* 0x0003e2000d8000ff */
[-C--:B------:R-:W-:Y:S02]  /*14b0*/  LOP3.LUT R29, R29, R22.reuse, RZ, 0x30, !PT ;  /* 0x000000161d1d7212 */ /* 0x080fe400078e30ff */
[----:B------:R-:W-:Y:S01]  /*14c0*/  LOP3.LUT R24, R24, R22, RZ, 0x30, !PT ;  /* 0x0000001618187212 */ /* 0x000fe200078e30ff */
[----:B------:R2:W-:Y:S01]  /*14d0*/  ATOMS.POPC.INC.32 RZ, [R27+URZ] ;  /* 0x000000001bff7f8c */ /* 0x0005e2000d8000ff */
[----:B0-----:R-:W-:-:S02]  /*14e0*/  SHF.R.U32.HI R23, RZ, UR16, R6 ;  /* 0x00000010ff177c19 */ /* 0x001fc40008011606 */
[-C--:B------:R-:W-:Y:S02]  /*14f0*/  LOP3.LUT R26, R26, R22.reuse, RZ, 0x30, !PT ;  /* 0x000000161a1a7212 */ /* 0x080fe400078e30ff */
[----:B-1----:R-:W-:Y:S02]  /*1500*/  SHF.R.U32.HI R25, RZ, UR16, R5 ;  /* 0x00000010ff197c19 */ /* 0x002fe40008011605 */
[-C--:B------:R-:W-:Y:S02]  /*1510*/  LOP3.LUT R23, R23, R22.reuse, RZ, 0x30, !PT ;  /* 0x0000001617177212 */ /* 0x080fe400078e30ff */
[----:B--2---:R-:W-:Y:S02]  /*1520*/  SHF.R.U32.HI R27, RZ, UR16, R19 ;  /* 0x00000010ff1b7c19 */ /* 0x004fe40008011613 */
[----:B------:R-:W-:Y:S02]  /*1530*/  LEA R29, R29, UR17, 0x2 ;  /* 0x000000111d1d7c11 */ /* 0x000fe4000f8e10ff */
[----:B------:R-:W-:-:S02]  /*1540*/  LOP3.LUT R25, R25, R22, RZ, 0x30, !PT ;  /* 0x0000001619197212 */ /* 0x000fc400078e30ff */
[----:B------:R-:W-:Y:S01]  /*1550*/  LEA R24, R24, UR17, 0x2 ;  /* 0x0000001118187c11 */ /* 0x000fe2000f8e10ff */
[----:B------:R0:W-:Y:S01]  /*1560*/  ATOMS.POPC.INC.32 RZ, [R29+URZ] ;  /* 0x000000001dff7f8c */ /* 0x0001e2000d8000ff */
[----:B------:R-:W-:Y:S02]  /*1570*/  LOP3.LUT R27, R27, R22, RZ, 0x30, !PT ;  /* 0x000000161b1b7212 */ /* 0x000fe400078e30ff */
[----:B------:R-:W-:Y:S01]  /*1580*/  LEA R26, R26, UR17, 0x2 ;  /* 0x000000111a1a7c11 */ /* 0x000fe2000f8e10ff */
[----:B------:R1:W-:Y:S01]  /*1590*/  ATOMS.POPC.INC.32 RZ, [R24+URZ] ;  /* 0x0000000018ff7f8c */ /* 0x0003e2000d8000ff */
[----:B------:R-:W-:Y:S02]  /*15a0*/  LEA R23, R23, UR17, 0x2 ;  /* 0x0000001117177c11 */ /* 0x000fe4000f8e10ff */
[----:B------:R-:W-:Y:S01]  /*15b0*/  LEA R25, R25, UR17, 0x2 ;  /* 0x0000001119197c11 */ /* 0x000fe2000f8e10ff */
[----:B------:R2:W-:Y:S01]  /*15c0*/  ATOMS.POPC.INC.32 RZ, [R26+URZ] ;  /* 0x000000001aff7f8c */ /* 0x0005e2000d8000ff */
[----:B------:R-:W-:-:S02]  /*15d0*/  LEA R27, R27, UR17, 0x2 ;  /* 0x000000111b1b7c11 */ /* 0x000fc4000f8e10ff */
[----:B0-----:R-:W-:Y:S01]  /*15e0*/  SHF.R.U32.HI R29, RZ, UR16, R18 ;  /* 0x00000010ff1d7c19 */ /* 0x001fe20008011612 */
[----:B------:R0:W-:Y:S01]  /*15f0*/  ATOMS.POPC.INC.32 RZ, [R23+URZ] ;  /* 0x0000000017ff7f8c */ /* 0x0001e2000d8000ff */
[----:B-1----:R-:W-:Y:S02]  /*1600*/  SHF.R.U32.HI R24, RZ, UR16, R17 ;  /* 0x00000010ff187c19 */ /* 0x002fe40008011611 */
[----:B------:R-:W-:Y:S01]  /*1610*/  SHF.R.U32.HI R28, RZ, UR16, R15 ;  /* 0x00000010ff1c7c19 */ /* 0x000fe2000801160f */
[----:B------:R1:W-:Y:S01]  /*1620*/  ATOMS.POPC.INC.32 RZ, [R25+URZ] ;  /* 0x0000000019ff7f8c */ /* 0x0003e2000d8000ff */
[----:B--2---:R-:W-:Y:S02]  /*1630*/  SHF.R.U32.HI R26, RZ, UR16, R16 ;  /* 0x00000010ff1a7c19 */ /* 0x004fe40008011610 */
[----:B------:R-:W-:Y:S01]  /*1640*/  LOP3.LUT R29, R29, R22, RZ, 0x30, !PT ;  /* 0x000000161d1d7212 */ /* 0x000fe200078e30ff */
[----:B------:R2:W-:Y:S01]  /*1650*/  ATOMS.POPC.INC.32 RZ, [R27+URZ] ;  /* 0x000000001bff7f8c */ /* 0x0005e2000d8000ff */
[----:B0-----:R-:W-:-:S02]  /*1660*/  SHF.R.U32.HI R23, RZ, UR16, R2 ;  /* 0x00000010ff177c19 */ /* 0x001fc40008011602 */
[-C--:B------:R-:W-:Y:S02]  /*1670*/  LOP3.LUT R24, R24, R22.reuse, RZ, 0x30, !PT ;  /* 0x0000001618187212 */ /* 0x080fe400078e30ff */
[----:B-1----:R-:W-:Y:S02]  /*1680*/  SHF.R.U32.HI R25, RZ, UR16, R13 ;  /* 0x00000010ff197c19 */ /* 0x002fe4000801160d */
[-C--:B------:R-:W-:Y:S02]  /*1690*/  LOP3.LUT R26, R26, R22.reuse, RZ, 0x30, !PT ;  /* 0x000000161a1a7212 */ /* 0x080fe400078e30ff */
[----:B--2---:R-:W-:Y:S01]  /*16a0*/  SHF.R.U32.HI R27, RZ, UR16, R14 ;  /* 0x00000010ff1b7c19 */ /* 0x004fe2000801160e */
[----:B------:R-:W-:Y:S01]  /*16b0*/  UIADD3 UR16, UPT, UPT, UR16, 0x8, URZ ;  /* 0x0000000810107890 */ /* 0x000fe2000fffe0ff */
[----:B------:R-:W-:Y:S02]  /*16c0*/  LOP3.LUT R23, R23, R22, RZ, 0x30, !PT ;  /* 0x0000001617177212 */ /* 0x000fe400078e30ff */
[----:B------:R-:W-:-:S02]  /*16d0*/  LEA R29, R29, UR17, 0x2 ;  /* 0x000000111d1d7c11 */ /* 0x000fc4000f8e10ff */
[-C--:B------:R-:W-:Y:S02]  /*16e0*/  LOP3.LUT R25, R25, R22.reuse, RZ, 0x30, !PT ;  /* 0x0000001619197212 */ /* 0x080fe400078e30ff */
[----:B------:R-:W-:Y:S01]  /*16f0*/  ISETP.LE.AND P0, PT, R3, UR16, PT ;  /* 0x0000001003007c0c */ /* 0x000fe2000bf03270 */
[----:B------:R0:W-:Y:S01]  /*1700*/  ATOMS.POPC.INC.32 RZ, [R29+URZ] ;  /* 0x000000001dff7f8c */ /* 0x0001e2000d8000ff */
[----:B------:R-:W-:Y:S02]  /*1710*/  LEA R24, R24, UR17, 0x2 ;  /* 0x0000001118187c11 */ /* 0x000fe4000f8e10ff */
[-C--:B------:R-:W-:Y:S02]  /*1720*/  LOP3.LUT R27, R27, R22.reuse, RZ, 0x30, !PT ;  /* 0x000000161b1b7212 */ /* 0x080fe400078e30ff */
[----:B------:R-:W-:Y:S01]  /*1730*/  LEA R26, R26, UR17, 0x2 ;  /* 0x000000111a1a7c11 */ /* 0x000fe2000f8e10ff */
[----:B------:R0:W-:Y:S01]  /*1740*/  ATOMS.POPC.INC.32 RZ, [R24+URZ] ;  /* 0x0000000018ff7f8c */ /* 0x0001e2000d8000ff */
[----:B------:R-:W-:-:S02]  /*1750*/  LOP3.LUT R28, R28, R22, RZ, 0x30, !PT ;  /* 0x000000161c1c7212 */ /* 0x000fc400078e30ff */
[----:B------:R-:W-:Y:S01]  /*1760*/  LEA R23, R23, UR17, 0x2 ;  /* 0x0000001117177c11 */ /* 0x000fe2000f8e10ff */
[----:B------:R0:W-:Y:S01]  /*1770*/  ATOMS.POPC.INC.32 RZ, [R26+URZ] ;  /* 0x000000001aff7f8c */ /* 0x0001e2000d8000ff */
[----:B------:R-:W-:Y:S02]  /*1780*/  LEA R25, R25, UR17, 0x2 ;  /* 0x0000001119197c11 */ /* 0x000fe4000f8e10ff */
[----:B------:R-:W-:Y:S01]  /*1790*/  LEA R27, R27, UR17, 0x2 ;  /* 0x000000111b1b7c11 */ /* 0x000fe2000f8e10ff */
[----:B------:R0:W-:Y:S01]  /*17a0*/  ATOMS.POPC.INC.32 RZ, [R23+URZ] ;  /* 0x0000000017ff7f8c */ /* 0x0001e2000d8000ff */
[----:B------:R-:W-:-:S03]  /*17b0*/  LEA R28, R28, UR17, 0x2 ;  /* 0x000000111c1c7c11 */ /* 0x000fc6000f8e10ff */
[----:B------:R0:W-:Y:S04]  /*17c0*/  ATOMS.POPC.INC.32 RZ, [R25+URZ] ;  /* 0x0000000019ff7f8c */ /* 0x0001e8000d8000ff */
[----:B------:R0:W-:Y:S04]  /*17d0*/  ATOMS.POPC.INC.32 RZ, [R27+URZ] ;  /* 0x000000001bff7f8c */ /* 0x0001e8000d8000ff */
[----:B------:R0:W-:Y:S01]  /*17e0*/  ATOMS.POPC.INC.32 RZ, [R28+URZ] ;  /* 0x000000001cff7f8c */ /* 0x0001e2000d8000ff */
[----:B------:R-:W-:Y:S05]  /*17f0*/  @!P0 BRA `(.L_x_147) ;  /* 0xfffffff800dc8947 */ /* 0x000fea000383ffff */
.L_x_146:
[----:B------:R-:W-:Y:S05]  /*1800*/  BRA.U !UP0, `(.L_x_148) ;  /* 0xfffffff108dc7547 */ /* 0x000fea000b83ffff */
.L_x_143:
[----:B------:R-:W-:Y:S01]  /*1810*/  BAR.SYNC.DEFER_BLOCKING 0x0 ;  /* 0x0000000000007b1d */ /* 0x000fe20000010000 */
[----:B------:R-:W-:-:S05]  /*1820*/  ISETP.NE.AND P0, PT, R20, RZ, PT ;  /* 0x000000ff1400720c */ /* 0x000fca0003f05270 */
[----:B------:R-:W-:Y:S08]  /*1830*/  BSSY.RECONVERGENT B0, `(.L_x_149) ;  /* 0x0000164000007945 */ /* 0x000ff00003800200 */
[----:B------:R-:W-:Y:S05]  /*1840*/  @P0 BRA `(.L_x_150) ;  /* 0x0000001400880947 */ /* 0x000fea0003800000 */
[----:B------:R-:W-:Y:S01]  /*1850*/  UISETP.GE.U32.AND UP0, UPT, UR22, 0x7, UPT ;  /* 0x000000071600788c */ /* 0x000fe2000bf06070 */
[----:B0-23--:R-:W-:-:S08]  /*1860*/  IMAD.MOV.U32 R3, RZ, RZ, RZ ;  /* 0x000000ffff037224 */ /* 0x00dfd000078e00ff */
[----:B------:R-:W-:Y:S05]  /*1870*/  BRA.U !UP0, `(.L_x_151) ;  /* 0x00000005085c7547 */ /* 0x000fea000b800000 */
[----:B----4-:R-:W0:Y:S01]  /*1880*/  LDC.64 R2, c[0x0][0x380] ;  /* 0x0000e000ff027b82 */ /* 0x010e220000000a00 */
[----:B-1---5:R-:W-:-:S07]  /*1890*/  IMAD.MOV.U32 R5, RZ, RZ, RZ ;  /* 0x000000ffff057224 */ /* 0x022fce00078e00ff */
.L_x_168:
[----:B----4-:R-:W-:Y:S01]  /*18a0*/  IMAD R7, R5, 0x400, R0 ;  /* 0x0000040005077824 */ /* 0x010fe200078e0200 */
[----:B------:R-:W-:Y:S04]  /*18b0*/  BSSY.RECONVERGENT B1, `(.L_x_152) ;  /* 0x000000f000017945 */ /* 0x000fe80003800200 */
[----:B01----:R-:W1:Y:S04]  /*18c0*/  LDS R18, [R7] ;  /* 0x0000000007127984 */ /* 0x003e680000000800 */
[----:B--23--:R2:W3:Y:S04]  /*18d0*/  LDS R9, [R7+0x400] ;  /* 0x0004000007097984 */ /* 0x00c4e80000000800 */
[----:B------:R2:W4:Y:S04]  /*18e0*/  LDS R22, [R7+0x800] ;  /* 0x0008000007167984 */ /* 0x0005280000000800 */
[----:B------:R2:W0:Y:S04]  /*18f0*/  LDS R14, [R7+0xc00] ;  /* 0x000c0000070e7984 */ /* 0x0004280000000800 */
[----:B------:R2:W0:Y:S04]  /*1900*/  LDS R12, [R7+0x1000] ;  /* 0x00100000070c7984 */ /* 0x0004280000000800 */
[----:B------:R2:W0:Y:S04]  /*1910*/  LDS R6, [R7+0x1400] ;  /* 0x0014000007067984 */ /* 0x0004280000000800 */
[----:B------:R2:W0:Y:S04]  /*1920*/  LDS R8, [R7+0x1800] ;  /* 0x0018000007087984 */ /* 0x0004280000000800 */
[----:B------:R2:W0:Y:S01]  /*1930*/  LDS R10, [R7+0x1c00] ;  /* 0x001c0000070a7984 */ /* 0x0004220000000800 */
[----:B-1----:R-:W-:-:S13]  /*1940*/  ISETP.NE.AND P0, PT, R18, RZ, PT ;  /* 0x000000ff1200720c */ /* 0x002fda0003f05270 */
[----:B--234-:R-:W-:Y:S05]  /*1950*/  @!P0 BRA `(.L_x_153) ;  /* 0x0000000000108947 */ /* 0x01cfea0003800000 */
[----:B------:R-:W-:Y:S01]  /*1960*/  LEA R17, R5, R4, 0x8 ;  /* 0x0000000405117211 */ /* 0x000fe200078e40ff */
[----:B------:R-:W-:-:S04]  /*1970*/  IMAD.MOV.U32 R19, RZ, RZ, RZ ;  /* 0x000000ffff137224 */ /* 0x000fc800078e00ff */
[----:B0-----:R-:W-:-:S05]  /*1980*/  IMAD.WIDE.U32 R16, R17, 0x8, R2 ;  /* 0x0000000811107825 */ /* 0x001fca00078e0002 */
[----:B------:R1:W-:Y:S02]  /*1990*/  REDG.E.ADD.64.STRONG.GPU desc[UR20][R16.64], R18 ;  /* 0x000000121000798e */ /* 0x0003e4000c12e514 */
.L_x_153:
[----:B------:R-:W-:Y:S05]  /*19a0*/  BSYNC.RECONVERGENT B1 ;  /* 0x0000000000017941 */ /* 0x000fea0003800200 */
.L_x_152:
[----:B------:R-:W-:Y:S01]  /*19b0*/  ISETP.NE.AND P6, PT, R9, RZ, PT ;  /* 0x000000ff0900720c */ /* 0x000fe20003fc5270 */
[----:B------:R-:W-:Y:S01]  /*19c0*/  BSSY.RECONVERGENT B1, `(.L_x_154) ;  /* 0x000000e000017945 */ /* 0x000fe20003800200 */
[----:B------:R-:W-:Y:S02]  /*19d0*/  ISETP.NE.AND P0, PT, R22, RZ, PT ;  /* 0x000000ff1600720c */ /* 0x000fe40003f05270 */
[----:B0-----:R-:W-:Y:S02]  /*19e0*/  ISETP.NE.AND P1, PT, R14, RZ, PT ;  /* 0x000000ff0e00720c */ /* 0x001fe40003f25270 */
[----:B------:R-:W-:Y:S02]  /*19f0*/  ISETP.NE.AND P2, PT, R12, RZ, PT ;  /* 0x000000ff0c00720c */ /* 0x000fe40003f45270 */
[----:B------:R-:W-:Y:S02]  /*1a00*/  ISETP.NE.AND P3, PT, R6, RZ, PT ;  /* 0x000000ff0600720c */ /* 0x000fe40003f65270 */
[----:B------:R-:W-:-:S02]  /*1a10*/  ISETP.NE.AND P4, PT, R8, RZ, PT ;  /* 0x000000ff0800720c */ /* 0x000fc40003f85270 */
[----:B------:R-:W-:Y:S01]  /*1a20*/  ISETP.NE.AND P5, PT, R10, RZ, PT ;  /* 0x000000ff0a00720c */ /* 0x000fe20003fa5270 */
[----:B------:R-:W-:-:S12]  /*1a30*/  @!P6 BRA `(.L_x_155) ;  /* 0x000000000018e947 */ /* 0x000fd80003800000 */
[----:B-1----:R-:W-:Y:S02]  /*1a40*/  IMAD R17, R5, 0x100, R4 ;  /* 0x0000010005117824 */ /* 0x002fe400078e0204 */
[----:B------:R-:W-:Y:S02]  /*1a50*/  IMAD.MOV.U32 R18, RZ, RZ, R9 ;  /* 0x000000ffff127224 */ /* 0x000fe400078e0009 */
[----:B------:R-:W-:Y:S02]  /*1a60*/  VIADD R17, R17, 0x100 ;  /* 0x0000010011117836 */ /* 0x000fe40000000000 */
[----:B------:R-:W-:Y:S02]  /*1a70*/  IMAD.MOV.U32 R19, RZ, RZ, RZ ;  /* 0x000000ffff137224 */ /* 0x000fe400078e00ff */
[----:B------:R-:W-:-:S05]  /*1a80*/  IMAD.WIDE.U32 R16, R17, 0x8, R2 ;  /* 0x0000000811107825 */ /* 0x000fca00078e0002 */
[----:B------:R0:W-:Y:S02]  /*1a90*/  REDG.E.ADD.64.STRONG.GPU desc[UR20][R16.64], R18 ;  /* 0x000000121000798e */ /* 0x0001e4000c12e514 */
.L_x_155:
[----:B------:R-:W-:Y:S05]  /*1aa0*/  BSYNC.RECONVERGENT B1 ;  /* 0x0000000000017941 */ /* 0x000fea0003800200 */
.L_x_154:
[----:B------:R-:W-:Y:S04]  /*1ab0*/  BSSY.RECONVERGENT B1, `(.L_x_156) ;  /* 0x0000007000017945 */ /* 0x000fe80003800200 */
[----:B------:R-:W-:Y:S05]  /*1ac0*/  @!P0 BRA `(.L_x_157) ;  /* 0x0000000000148947 */ /* 0x000fea0003800000 */
[----:B01----:R-:W-:Y:S02]  /*1ad0*/  IMAD R17, R5, 0x100, R4 ;  /* 0x0000010005117824 */ /* 0x003fe400078e0204 */
[----:B------:R-:W-:-:S03]  /*1ae0*/  IMAD.MOV.U32 R23, RZ, RZ, RZ ;  /* 0x000000ffff177224 */ /* 0x000fc600078e00ff */
[----:B------:R-:W-:-:S05]  /*1af0*/  IADD3 R17, PT, PT, R17, 0x200, RZ ;  /* 0x0000020011117810 */ /* 0x000fca0007ffe0ff */
[----:B------:R-:W-:-:S05]  /*1b00*/  IMAD.WIDE.U32 R16, R17, 0x8, R2 ;  /* 0x0000000811107825 */ /* 0x000fca00078e0002 */
[----:B------:R2:W-:Y:S02]  /*1b10*/  REDG.E.ADD.64.STRONG.GPU desc[UR20][R16.64], R22 ;  /* 0x000000161000798e */ /* 0x0005e4000c12e514 */
.L_x_157:
[----:B------:R-:W-:Y:S05]  /*1b20*/  BSYNC.RECONVERGENT B1 ;  /* 0x0000000000017941 */ /* 0x000fea0003800200 */
.L_x_156:
[----:B------:R-:W-:Y:S04]  /*1b30*/  BSSY.RECONVERGENT B1, `(.L_x_158) ;  /* 0x0000007000017945 */ /* 0x000fe80003800200 */
[----:B------:R-:W-:Y:S05]  /*1b40*/  @!P1 BRA `(.L_x_159) ;  /* 0x0000000000149947 */ /* 0x000fea0003800000 */
[----:B012---:R-:W-:Y:S02]  /*1b50*/  IMAD R17, R5, 0x100, R4 ;  /* 0x0000010005117824 */ /* 0x007fe400078e0204 */
[----:B------:R-:W-:Y:S02]  /*1b60*/  IMAD.MOV.U32 R15, RZ, RZ, RZ ;  /* 0x000000ffff0f7224 */ /* 0x000fe400078e00ff */
[----:B------:R-:W-:-:S04]  /*1b70*/  VIADD R17, R17, 0x300 ;  /* 0x0000030011117836 */ /* 0x000fc80000000000 */
[----:B------:R-:W-:-:S05]  /*1b80*/  IMAD.WIDE.U32 R16, R17, 0x8, R2 ;  /* 0x0000000811107825 */ /* 0x000fca00078e0002 */
[----:B------:R3:W-:Y:S02]  /*1b90*/  REDG.E.ADD.64.STRONG.GPU desc[UR20][R16.64], R14 ;  /* 0x0000000e1000798e */ /* 0x0007e4000c12e514 */
.L_x_159:
[----:B------:R-:W-:Y:S05]  /*1ba0*/  BSYNC.RECONVERGENT B1 ;  /* 0x0000000000017941 */ /* 0x000fea0003800200 */
.L_x_158:
[----:B------:R-:W-:Y:S04]  /*1bb0*/  BSSY.RECONVERGENT B1, `(.L_x_160) ;  /* 0x0000007000017945 */ /* 0x000fe80003800200 */
[----:B------:R-:W-:Y:S05]  /*1bc0*/  @!P2 BRA `(.L_x_161) ;  /* 0x000000000014a947 */ /* 0x000fea0003800000 */
[----:B---3--:R-:W-:Y:S02]  /*1bd0*/  IMAD R15, R5, 0x100, R4 ;  /* 0x00000100050f7824 */ /* 0x008fe400078e0204 */
[----:B------:R-:W-:Y:S02]  /*1be0*/  HFMA2 R13, -RZ, RZ, 0, 0 ;  /* 0x00000000ff0d7431 */ /* 0x000fe400000001ff */
[----:B------:R-:W-:-:S04]  /*1bf0*/  VIADD R15, R15, 0x400 ;  /* 0x000004000f0f7836 */ /* 0x000fc80000000000 */
[----:B------:R-:W-:-:S05]  /*1c00*/  IMAD.WIDE.U32 R14, R15, 0x8, R2 ;  /* 0x000000080f0e7825 */ /* 0x000fca00078e0002 */
[----:B------:R4:W-:Y:S02]  /*1c10*/  REDG.E.ADD.64.STRONG.GPU desc[UR20][R14.64], R12 ;  /* 0x0000000c0e00798e */ /* 0x0009e4000c12e514 */
.L_x_161:
[----:B------:R-:W-:Y:S05]  /*1c20*/  BSYNC.RECONVERGENT B1 ;  /* 0x0000000000017941 */ /* 0x000fea0003800200 */
.L_x_160:
[----:B------:R-:W-:Y:S04]  /*1c30*/  BSSY.RECONVERGENT B1, `(.L_x_162) ;  /* 0x0000007000017945 */ /* 0x000fe80003800200 */
[----:B------:R-:W-:Y:S05]  /*1c40*/  @!P3 BRA `(.L_x_163) ;  /* 0x000000000014b947 */ /* 0x000fea0003800000 */
[----:B----4-:R-:W-:Y:S02]  /*1c50*/  IMAD R13, R5, 0x100, R4 ;  /* 0x00000100050d7824 */ /* 0x010fe400078e0204 */
[----:B------:R-:W-:Y:S02]  /*1c60*/  IMAD.MOV.U32 R7, RZ, RZ, RZ ;  /* 0x000000ffff077224 */ /* 0x000fe400078e00ff */
[----:B------:R-:W-:-:S04]  /*1c70*/  VIADD R13, R13, 0x500 ;  /* 0x000005000d0d7836 */ /* 0x000fc80000000000 */
[----:B------:R-:W-:-:S05]  /*1c80*/  IMAD.WIDE.U32 R12, R13, 0x8, R2 ;  /* 0x000000080d0c7825 */ /* 0x000fca00078e0002 */
[----:B------:R4:W-:Y:S02]  /*1c90*/  REDG.E.ADD.64.STRONG.GPU desc[UR20][R12.64], R6 ;  /* 0x000000060c00798e */ /* 0x0009e4000c12e514 */
.L_x_163:
[----:B------:R-:W-:Y:S05]  /*1ca0*/  BSYNC.RECONVERGENT B1 ;  /* 0x0000000000017941 */ /* 0x000fea0003800200 */
.L_x_162:
[----:B------:R-:W-:Y:S04]  /*1cb0*/  BSSY.RECONVERGENT B1, `(.L_x_164) ;  /* 0x0000007000017945 */ /* 0x000fe80003800200 */
[----:B------:R-:W-:Y:S05]  /*1cc0*/  @!P4 BRA `(.L_x_165) ;  /* 0x000000000014c947 */ /* 0x000fea0003800000 */
[----:B----4-:R-:W-:Y:S02]  /*1cd0*/  IMAD R7, R5, 0x100, R4 ;  /* 0x0000010005077824 */ /* 0x010fe400078e0204 */
[----:B------:R-:W-:Y:S02]  /*1ce0*/  IMAD.MOV.U32 R9, RZ, RZ, RZ ;  /* 0x000000ffff097224 */ /* 0x000fe400078e00ff */
[----:B------:R-:W-:-:S04]  /*1cf0*/  VIADD R7, R7, 0x600 ;  /* 0x0000060007077836 */ /* 0x000fc80000000000 */
[----:B------:R-:W-:-:S05]  /*1d00*/  IMAD.WIDE.U32 R6, R7, 0x8, R2 ;  /* 0x0000000807067825 */ /* 0x000fca00078e0002 */
[----:B------:R4:W-:Y:S02]  /*1d10*/  REDG.E.ADD.64.STRONG.GPU desc[UR20][R6.64], R8 ;  /* 0x000000080600798e */ /* 0x0009e4000c12e514 */
.L_x_165:
[----:B------:R-:W-:Y:S05]  /*1d20*/  BSYNC.RECONVERGENT B1 ;  /* 0x0000000000017941 */ /* 0x000fea0003800200 */
.L_x_164:
[----:B------:R-:W-:Y:S04]  /*1d30*/  BSSY.RECONVERGENT B1, `(.L_x_166) ;  /* 0x0000007000017945 */ /* 0x000fe80003800200 */
[----:B------:R-:W-:Y:S05]  /*1d40*/  @!P5 BRA `(.L_x_167) ;  /* 0x000000000014d947 */ /* 0x000fea0003800000 */
[----:B----4-:R-:W-:Y:S01]  /*1d50*/  LEA R7, R5, R4, 0x8 ;  /* 0x0000000405077211 */ /* 0x010fe200078e40ff */
[----:B------:R-:W-:-:S04]  /*1d60*/  IMAD.MOV.U32 R11, RZ, RZ, RZ ;  /* 0x000000ffff0b7224 */ /* 0x000fc800078e00ff */
[----:B------:R-:W-:-:S04]  /*1d70*/  VIADD R7, R7, 0x700 ;  /* 0x0000070007077836 */ /* 0x000fc80000000000 */
[----:B------:R-:W-:-:S05]  /*1d80*/  IMAD.WIDE.U32 R6, R7, 0x8, R2 ;  /* 0x0000000807067825 */ /* 0x000fca00078e0002 */
[----:B------:R4:W-:Y:S02]  /*1d90*/  REDG.E.ADD.64.STRONG.GPU desc[UR20][R6.64], R10 ;  /* 0x0000000a0600798e */ /* 0x0009e4000c12e514 */
.L_x_167:
[----:B------:R-:W-:Y:S05]  /*1da0*/  BSYNC.RECONVERGENT B1 ;  /* 0x0000000000017941 */ /* 0x000fea0003800200 */
.L_x_166:
[----:B------:R-:W-:-:S05]  /*1db0*/  VIADD R5, R5, 0x8 ;  /* 0x0000000805057836 */ /* 0x000fca0000000000 */
[----:B------:R-:W-:-:S13]  /*1dc0*/  ISETP.NE.AND P0, PT, R5, UR27, PT ;  /* 0x0000001b05007c0c */ /* 0x000fda000bf05270 */
[----:B------:R-:W-:Y:S05]  /*1dd0*/  @P0 BRA `(.L_x_168) ;  /* 0xfffffff800b00947 */ /* 0x000fea000383ffff */
[----:B------:R-:W-:-:S07]  /*1de0*/  IMAD.U32 R3, RZ, RZ, UR27 ;  /* 0x0000001bff037e24 */ /* 0x000fce000f8e00ff */
.L_x_151:
[----:B------:R-:W-:Y:S02]  /*1df0*/  UISETP.NE.AND UP0, UPT, UR24, URZ, UPT ;  /* 0x000000ff1800728c */ /* 0x000fe4000bf05270 */
[----:B----45:R-:W-:Y:S02]  /*1e00*/  IMAD.U32 R8, RZ, RZ, UR24 ;  /* 0x00000018ff087e24 */ /* 0x030fe4000f8e00ff */
[----:B-1----:R-:W-:-:S03]  /*1e10*/  IMAD.U32 R5, RZ, RZ, UR25 ;  /* 0x00000019ff057e24 */ /* 0x002fc6000f8e00ff */
[----:B------:R-:W-:Y:S01]  /*1e20*/  IADD3 R8, PT, PT, R8, -0x1, RZ ;  /* 0xffffffff08087810 */ /* 0x000fe20007ffe0ff */
[----:B------:R-:W-:Y:S01]  /*1e30*/  VIADD R5, R5, 0xffffffff ;  /* 0xffffffff05057836 */ /* 0x000fe20000000000 */
[----:B------:R-:W-:Y:S06]  /*1e40*/  BRA.U !UP0, `(.L_x_169) ;  /* 0x0000000508707547 */ /* 0x000fec000b800000 */
[----:B------:R-:W-:-:S13]  /*1e50*/  ISETP.GE.U32.AND P0, PT, R8, 0x3, PT ;  /* 0x000000030800780c */ /* 0x000fda0003f06070 */
[----:B------:R-:W-:Y:S05]  /*1e60*/  @!P0 BRA `(.L_x_170) ;  /* 0x0000000000bc8947 */ /* 0x000fea0003800000 */
[----:B------:R-:W-:Y:S01]  /*1e70*/  IMAD R7, R3, 0x400, R0 ;  /* 0x0000040003077824 */ /* 0x000fe200078e0200 */
[----:B------:R-:W-:Y:S04]  /*1e80*/  BSSY.RECONVERGENT B1, `(.L_x_171) ;  /* 0x000000f000017945 */ /* 0x000fe80003800200 */
[----:B------:R-:W1:Y:S04]  /*1e90*/  LDS R12, [R7] ;  /* 0x00000000070c7984 */ /* 0x000e680000000800 */
[----:B------:R-:W4:Y:S04]  /*1ea0*/  LDS R9, [R7+0x400] ;  /* 0x0004000007097984 */ /* 0x000f280000000800 */
[----:B------:R-:W5:Y:S04]  /*1eb0*/  LDS R6, [R7+0x800] ;  /* 0x0008000007067984 */ /* 0x000f680000000800 */
[----:B------:R-:W0:Y:S01]  /*1ec0*/  LDS R2, [R7+0xc00] ;  /* 0x000c000007027984 */ /* 0x000e220000000800 */
[----:B-1----:R-:W-:-:S02]  /*1ed0*/  ISETP.NE.AND P0, PT, R12, RZ, PT ;  /* 0x000000ff0c00720c */ /* 0x002fc40003f05270 */
[----:B----4-:R-:W-:Y:S02]  /*1ee0*/  ISETP.NE.AND P1, PT, R9, RZ, PT ;  /* 0x000000ff0900720c */ /* 0x010fe40003f25270 */
[----:B-----5:R-:W-:Y:S02]  /*1ef0*/  ISETP.NE.AND P2, PT, R6, RZ, PT ;  /* 0x000000ff0600720c */ /* 0x020fe40003f45270 */
[----:B0-----:R-:W-:-:S07]  /*1f00*/  ISETP.NE.AND P3, PT, R2, RZ, PT ;  /* 0x000000ff0200720c */ /* 0x001fce0003f65270 */
[----:B------:R-:W-:Y:S06]  /*1f10*/  @!P0 BRA `(.L_x_172) ;  /* 0x0000000000148947 */ /* 0x000fec0003800000 */
[----:B------:R-:W0:Y:S01]  /*1f20*/  LDC.64 R10, c[0x0][0x380] ;  /* 0x0000e000ff0a7b82 */ /* 0x000e220000000a00 */
[----:B------:R-:W-:Y:S02]  /*1f30*/  IMAD R7, R3, 0x100, R4 ;  /* 0x0000010003077824 */ /* 0x000fe400078e0204 */
[----:B------:R-:W-:Y:S02]  /*1f40*/  IMAD.MOV.U32 R13, RZ, RZ, RZ ;  /* 0x000000ffff0d7224 */ /* 0x000fe400078e00ff */
[----:B0-----:R-:W-:-:S05]  /*1f50*/  IMAD.WIDE.U32 R10, R7, 0x8, R10 ;  /* 0x00000008070a7825 */ /* 0x001fca00078e000a */
[----:B------:R0:W-:Y:S02]  /*1f60*/  REDG.E.ADD.64.STRONG.GPU desc[UR20][R10.64], R12 ;  /* 0x0000000c0a00798e */ /* 0x0001e4000c12e514 */
.L_x_172:
[----:B------:R-:W-:Y:S05]  /*1f70*/  BSYNC.RECONVERGENT B1 ;  /* 0x0000000000017941 */ /* 0x000fea0003800200 */
.L_x_171:
[----:B------:R-:W-:Y:S04]  /*1f80*/  BSSY.RECONVERGENT B1, `(.L_x_173) ;  /* 0x0000009000017945 */ /* 0x000fe80003800200 */
[----:B------:R-:W-:Y:S05]  /*1f90*/  @!P1 BRA `(.L_x_174) ;  /* 0x00000000001c9947 */ /* 0x000fea0003800000 */
[----:B0-----:R-:W0:Y:S01]  /*1fa0*/  LDC.64 R10, c[0x0][0x380] ;  /* 0x0000e000ff0a7b82 */ /* 0x001e220000000a00 */
[----:B------:R-:W-:Y:S01]  /*1fb0*/  IMAD R7, R3, 0x100, R4 ;  /* 0x0000010003077824 */ /* 0x000fe200078e0204 */
[----:B------:R-:W-:Y:S01]  /*1fc0*/  MOV R12, R9 ;  /* 0x00000009000c7202 */ /* 0x000fe20000000f00 */
[----:B------:R-:W-:Y:S02]  /*1fd0*/  IMAD.MOV.U32 R13, RZ, RZ, RZ ;  /* 0x000000ffff0d7224 */ /* 0x000fe400078e00ff */
[----:B------:R-:W-:-:S04]  /*1fe0*/  VIADD R7, R7, 0x100 ;  /* 0x0000010007077836 */ /* 0x000fc80000000000 */
[----:B0-----:R-:W-:-:S05]  /*1ff0*/  IMAD.WIDE.U32 R10, R7, 0x8, R10 ;  /* 0x00000008070a7825 */ /* 0x001fca00078e000a */
[----:B------:R1:W-:Y:S02]  /*2000*/  REDG.E.ADD.64.STRONG.GPU desc[UR20][R10.64], R12 ;  /* 0x0000000c0a00798e */ /* 0x0003e4000c12e514 */
.L_x_174:
[----:B------:R-:W-:Y:S05]  /*2010*/  BSYNC.RECONVERGENT B1 ;  /* 0x0000000000017941 */ /* 0x000fea0003800200 */
.L_x_173:
[----:B------:R-:W-:Y:S04]  /*2020*/  BSSY.RECONVERGENT B1, `(.L_x_175) ;  /* 0x0000008000017945 */ /* 0x000fe80003800200 */
[----:B------:R-:W-:Y:S05]  /*2030*/  @!P2 BRA `(.L_x_176) ;  /* 0x000000000018a947 */ /* 0x000fea0003800000 */
[----:B01----:R-:W0:Y:S01]  /*2040*/  LDC.64 R10, c[0x0][0x380] ;  /* 0x0000e000ff0a7b82 */ /* 0x003e220000000a00 */
[----:B------:R-:W-:-:S04]  /*2050*/  IMAD R7, R3, 0x100, R4 ;  /* 0x0000010003077824 */ /* 0x000fc800078e0204 */
[----:B------:R-:W-:-:S04]  /*2060*/  VIADD R7, R7, 0x200 ;  /* 0x0000020007077836 */ /* 0x000fc80000000000 */
[----:B0-----:R-:W-:-:S04]  /*2070*/  IMAD.WIDE.U32 R10, R7, 0x8, R10 ;  /* 0x00000008070a7825 */ /* 0x001fc800078e000a */
[----:B------:R-:W-:-:S05]  /*2080*/  IMAD.MOV.U32 R7, RZ, RZ, RZ ;  /* 0x000000ffff077224 */ /* 0x000fca00078e00ff */
[----:B------:R4:W-:Y:S02]  /*2090*/  REDG.E.ADD.64.STRONG.GPU desc[UR20][R10.64], R6 ;  /* 0x000000060a00798e */ /* 0x0009e4000c12e514 */
.L_x_176:
[----:B------:R-:W-:Y:S05]  /*20a0*/  BSYNC.RECONVERGENT B1 ;  /* 0x0000000000017941 */ /* 0x000fea0003800200 */
.L_x_175:
[----:B------:R-:W-:Y:S04]  /*20b0*/  BSSY.RECONVERGENT B1, `(.L_x_177) ;  /* 0x0000009000017945 */ /* 0x000fe80003800200 */
[----:B------:R-:W-:Y:S05]  /*20c0*/  @!P3 BRA `(.L_x_178) ;  /* 0x00000000001cb947 */ /* 0x000fea0003800000 */
[----:B----4-:R-:W4:Y:S01]  /*20d0*/  LDC.64 R6, c[0x0][0x380] ;  /* 0x0000e000ff067b82 */ /* 0x010f220000000a00 */
[----:B------:R-:W-:Y:S01]  /*20e0*/  IMAD R9, R3, 0x100, R4 ;  /* 0x0000010003097824 */ /* 0x000fe200078e0204 */
[----:B01----:R-:W-:Y:S01]  /*20f0*/  MOV R10, R2 ;  /* 0x00000002000a7202 */ /* 0x003fe20000000f00 */
[----:B------:R-:W-:Y:S02]  /*2100*/  IMAD.MOV.U32 R11, RZ, RZ, RZ ;  /* 0x000000ffff0b7224 */ /* 0x000fe400078e00ff */
[----:B------:R-:W-:-:S04]  /*2110*/  VIADD R9, R9, 0x300 ;  /* 0x0000030009097836 */ /* 0x000fc80000000000 */
[----:B----4-:R-:W-:-:S05]  /*2120*/  IMAD.WIDE.U32 R6, R9, 0x8, R6 ;  /* 0x0000000809067825 */ /* 0x010fca00078e0006 */
[----:B------:R0:W-:Y:S02]  /*2130*/  REDG.E.ADD.64.STRONG.GPU desc[UR20][R6.64], R10 ;  /* 0x0000000a0600798e */ /* 0x0001e4000c12e514 */
.L_x_178:
[----:B------:R-:W-:Y:S05]  /*2140*/  BSYNC.RECONVERGENT B1 ;  /* 0x0000000000017941 */ /* 0x000fea0003800200 */
.L_x_177:
[----:B------:R-:W-:-:S07]  /*2150*/  VIADD R3, R3, 0x4 ;  /* 0x0000000403037836 */ /* 0x000fce0000000000 */
.L_x_170:
[----:B------:R-:W-:Y:S01]  /*2160*/  UISETP.NE.AND UP0, UPT, UR25, URZ, UPT ;  /* 0x000000ff1900728c */ /* 0x000fe2000bf05270 */
[----:B------:R-:W-:Y:S08]  /*2170*/  BSSY.RECONVERGENT B1, `(.L_x_169) ;  /* 0x0000029000017945 */ /* 0x000ff00003800200 */
[----:B------:R-:W-:Y:S05]  /*2180*/  BRA.U !UP0, `(.L_x_179) ;  /* 0x00000001089c7547 */ /* 0x000fea000b800000 */
[----:B------:R-:W-:-:S13]  /*2190*/  ISETP.NE.AND P0, PT, R5, RZ, PT ;  /* 0x000000ff0500720c */ /* 0x000fda0003f05270 */
[----:B------:R-:W-:Y:S05]  /*21a0*/  @!P0 BRA `(.L_x_180) ;  /* 0x0000000000648947 */ /* 0x000fea0003800000 */
[----:B0---4-:R-:W-:Y:S01]  /*21b0*/  IMAD R6, R3, 0x400, R0 ;  /* 0x0000040003067824 */ /* 0x011fe200078e0200 */
[----:B------:R-:W-:Y:S04]  /*21c0*/  BSSY.RECONVERGENT B2, `(.L_x_181) ;  /* 0x000000c000027945 */ /* 0x000fe80003800200 */
[----:B------:R-:W0:Y:S04]  /*21d0*/  LDS R2, [R6] ;  /* 0x0000000006027984 */ /* 0x000e280000000800 */
[----:B------:R-:W4:Y:S01]  /*21e0*/  LDS R9, [R6+0x400] ;  /* 0x0004000006097984 */ /* 0x000f220000000800 */
[----:B0-----:R-:W-:-:S02]  /*21f0*/  ISETP.NE.AND P0, PT, R2, RZ, PT ;  /* 0x000000ff0200720c */ /* 0x001fc40003f05270 */
[----:B----4-:R-:W-:-:S11]  /*2200*/  ISETP.NE.AND P1, PT, R9, RZ, PT ;  /* 0x000000ff0900720c */ /* 0x010fd60003f25270 */
[----:B------:R-:W-:Y:S05]  /*2210*/  @!P0 BRA `(.L_x_182) ;  /* 0x0000000000188947 */ /* 0x000fea0003800000 */
[----:B------:R-:W0:Y:S01]  /*2220*/  LDC.64 R6, c[0x0][0x380] ;  /* 0x0000e000ff067b82 */ /* 0x000e220000000a00 */
[----:B-1----:R-:W-:-:S04]  /*2230*/  IMAD R11, R3, 0x100, R4 ;  /* 0x00000100030b7824 */ /* 0x002fc800078e0204 */
[----:B0-----:R-:W-:-:S04]  /*2240*/  IMAD.WIDE.U32 R10, R11, 0x8, R6 ;  /* 0x000000080b0a7825 */ /* 0x001fc800078e0006 */
[----:B------:R-:W-:Y:S02]  /*2250*/  IMAD.MOV.U32 R6, RZ, RZ, R2 ;  /* 0x000000ffff067224 */ /* 0x000fe400078e0002 */
[----:B------:R-:W-:-:S05]  /*2260*/  IMAD.MOV.U32 R7, RZ, RZ, RZ ;  /* 0x000000ffff077224 */ /* 0x000fca00078e00ff */
[----:B------:R0:W-:Y:S02]  /*2270*/  REDG.E.ADD.64.STRONG.GPU desc[UR20][R10.64], R6 ;  /* 0x000000060a00798e */ /* 0x0001e4000c12e514 */
.L_x_182:
[----:B------:R-:W-:Y:S05]  /*2280*/  BSYNC.RECONVERGENT B2 ;  /* 0x0000000000027941 */ /* 0x000fea0003800200 */
.L_x_181:
[----:B------:R-:W-:Y:S04]  /*2290*/  BSSY.RECONVERGENT B2, `(.L_x_183) ;  /* 0x0000009000027945 */ /* 0x000fe80003800200 */
[----:B------:R-:W-:Y:S05]  /*22a0*/  @!P1 BRA `(.L_x_184) ;  /* 0x00000000001c9947 */ /* 0x000fea0003800000 */
[----:B0-----:R-:W0:Y:S01]  /*22b0*/  LDC.64 R6, c[0x0][0x380] ;  /* 0x0000e000ff067b82 */ /* 0x001e220000000a00 */
[----:B------:R-:W-:-:S05]  /*22c0*/  LEA R2, R3, R4, 0x8 ;  /* 0x0000000403027211 */ /* 0x000fca00078e40ff */
[----:B-1----:R-:W-:-:S04]  /*22d0*/  VIADD R11, R2, 0x100 ;  /* 0x00000100020b7836 */ /* 0x002fc80000000000 */
[----:B0-----:R-:W-:-:S04]  /*22e0*/  IMAD.WIDE.U32 R10, R11, 0x8, R6 ;  /* 0x000000080b0a7825 */ /* 0x001fc800078e0006 */
[----:B------:R-:W-:Y:S02]  /*22f0*/  IMAD.MOV.U32 R6, RZ, RZ, R9 ;  /* 0x000000ffff067224 */ /* 0x000fe400078e0009 */
[----:B------:R-:W-:-:S05]  /*2300*/  IMAD.MOV.U32 R7, RZ, RZ, RZ ;  /* 0x000000ffff077224 */ /* 0x000fca00078e00ff */
[----:B------:R4:W-:Y:S02]  /*2310*/  REDG.E.ADD.64.STRONG.GPU desc[UR20][R10.64], R6 ;  /* 0x000000060a00798e */ /* 0x0009e4000c12e514 */
.L_x_184:
[----:B------:R-:W-:Y:S05]  /*2320*/  BSYNC.RECONVERGENT B2 ;  /* 0x0000000000027941 */ /* 0x000fea0003800200 */
.L_x_183:
[----:B------:R-:W-:-:S07]  /*2330*/  VIADD R3, R3, 0x2 ;  /* 0x0000000203037836 */ /* 0x000fce0000000000 */
.L_x_180:
[----:B------:R-:W-:-:S09]  /*2340*/  UISETP.NE.AND UP0, UPT, UR9, URZ, UPT ;  /* 0x000000ff0900728c */ /* 0x000fd2000bf05270 */
[----:B------:R-:W-:Y:S05]  /*2350*/  BRA.U !UP0, `(.L_x_179) ;  /* 0x0000000108287547 */ /* 0x000fea000b800000 */
[----:B------:R-:W-:-:S05]  /*2360*/  IMAD R2, R3, 0x400, R0 ;  /* 0x0000040003027824 */ /* 0x000fca00078e0200 */
[----:B------:R-:W5:Y:S02]  /*2370*/  LDS R9, [R2] ;  /* 0x0000000002097984 */ /* 0x000f640000000800 */
[----:B-----5:R-:W-:-:S13]  /*2380*/  ISETP.NE.AND P0, PT, R9, RZ, PT ;  /* 0x000000ff0900720c */ /* 0x020fda0003f05270 */
[----:B------:R-:W-:Y:S05]  /*2390*/  @!P0 BRA `(.L_x_179) ;  /* 0x0000000000188947 */ /* 0x000fea0003800000 */
[----:B0---4-:R-:W0:Y:S01]  /*23a0*/  LDC.64 R6, c[0x0][0x380] ;  /* 0x0000e000ff067b82 */ /* 0x011e220000000a00 */
[----:B------:R-:W-:-:S04]  /*23b0*/  IMAD R3, R3, 0x100, R4 ;  /* 0x0000010003037824 */ /* 0x000fc800078e0204 */
[----:B0-----:R-:W-:Y:S01]  /*23c0*/  IMAD.WIDE.U32 R2, R3, 0x8, R6 ;  /* 0x0000000803027825 */ /* 0x001fe200078e0006 */
[----:B------:R-:W-:-:S03]  /*23d0*/  MOV R6, R9 ;  /* 0x0000000900067202 */ /* 0x000fc60000000f00 */
[----:B------:R-:W-:-:S05]  /*23e0*/  IMAD.MOV.U32 R7, RZ, RZ, RZ ;  /* 0x000000ffff077224 */ /* 0x000fca00078e00ff */
[----:B------:R0:W-:Y:S02]  /*23f0*/  REDG.E.ADD.64.STRONG.GPU desc[UR20][R2.64], R6 ;  /* 0x000000060200798e */ /* 0x0001e4000c12e514 */
.L_x_179:
[----:B------:R-:W-:Y:S05]  /*2400*/  BSYNC.RECONVERGENT B1 ;  /* 0x0000000000017941 */ /* 0x000fea0003800200 */
.L_x_169:
[----:B------:R-:W-:-:S13]  /*2410*/  ISETP.GT.U32.AND P0, PT, R4, 0x7f, PT ;  /* 0x0000007f0400780c */ /* 0x000fda0003f04070 */
[----:B------:R-:W-:Y:S05]  /*2420*/  @P0 BRA `(.L_x_150) ;  /* 0x0000000800900947 */ /* 0x000fea0003800000 */
[----:B------:R-:W-:Y:S01]  /*2430*/  UISETP.GE.U32.AND UP0, UPT, UR22, 0x7, UPT ;  /* 0x000000071600788c */ /* 0x000fe2000bf06070 */
[----:B0-----:R-:W-:-:S08]  /*2440*/  IMAD.MOV.U32 R3, RZ, RZ, RZ ;  /* 0x000000ffff037224 */ /* 0x001fd000078e00ff */
[----:B------:R-:W-:Y:S05]  /*2450*/  BRA.U !UP0, `(.L_x_185) ;  /* 0x0000000508147547 */ /* 0x000fea000b800000 */
[----:B------:R-:W0:Y:S01]  /*2460*/  LDC.64 R2, c[0x0][0x380] ;  /* 0x0000e000ff027b82 */ /* 0x000e220000000a00 */
[----:B------:R-:W-:-:S07]  /*2470*/  IMAD.MOV.U32 R9, RZ, RZ, RZ ;  /* 0x000000ffff097224 */ /* 0x000fce00078e00ff */
.L_x_202:
[C---:B01--4-:R-:W-:Y:S01]  /*2480*/  IMAD R11, R9.reuse, 0x400, R0 ;  /* 0x00000400090b7824 */ /* 0x053fe200078e0200 */
[----:B------:R-:W-:Y:S01]  /*2490*/  BSSY.RECONVERGENT B1, `(.L_x_186) ;  /* 0x0000011000017945 */ /* 0x000fe20003800200 */
[C---:B--23--:R-:W-:Y:S02]  /*24a0*/  IMAD R7, R9.reuse, 0x100, R4 ;  /* 0x0000010009077824 */ /* 0x04cfe400078e0204 */
[----:B------:R-:W-:Y:S01]  /*24b0*/  VIADD R9, R9, 0x8 ;  /* 0x0000000809097836 */ /* 0x000fe20000000000 */
[----:B---3--:R-:W1:Y:S01]  /*24c0*/  LDS R14, [R11+0x200] ;  /* 0x000200000b0e7984 */ /* 0x008e620000000800 */
[----:B0-----:R-:W-:-:S03]  /*24d0*/  IMAD.WIDE.U32 R6, R7, 0x8, R2 ;  /* 0x0000000807067825 */ /* 0x001fc600078e0002 */
[----:B------:R-:W0:Y:S04]  /*24e0*/  LDS R13, [R11+0x600] ;  /* 0x000600000b0d7984 */ /* 0x000e280000000800 */
[----:B--2---:R2:W3:Y:S04]  /*24f0*/  LDS R17, [R11+0xa00] ;  /* 0x000a00000b117984 */ /* 0x0044e80000000800 */
[----:B------:R2:W4:Y:S04]  /*2500*/  LDS R18, [R11+0xe00] ;  /* 0x000e00000b127984 */ /* 0x0005280000000800 */
[----:B------:R2:W2:Y:S04]  /*2510*/  LDS R19, [R11+0x1200] ;  /* 0x001200000b137984 */ /* 0x0004a80000000800 */
[----:B------:R0:W2:Y:S04]  /*2520*/  LDS R16, [R11+0x1600] ;  /* 0x001600000b107984 */ /* 0x0000a80000000800 */
[----:B------:R0:W2:Y:S04]  /*2530*/  LDS R12, [R11+0x1a00] ;  /* 0x001a00000b0c7984 */ /* 0x0000a80000000800 */
[----:B------:R0:W2:Y:S01]  /*2540*/  LDS R10, [R11+0x1e00] ;  /* 0x001e00000b0a7984 */ /* 0x0000a20000000800 */
[----:B-1----:R-:W-:-:S02]  /*2550*/  ISETP.NE.AND P0, PT, R14, RZ, PT ;  /* 0x000000ff0e00720c */ /* 0x002fc40003f05270 */
[----:B0-----:R-:W-:-:S11]  /*2560*/  ISETP.NE.AND P1, PT, R13, RZ, PT ;  /* 0x000000ff0d00720c */ /* 0x001fd60003f25270 */
[----:B---34-:R-:W-:Y:S05]  /*2570*/  @!P0 BRA `(.L_x_187) ;  /* 0x0000000000088947 */ /* 0x018fea0003800000 */
[----:B------:R-:W-:-:S05]  /*2580*/  HFMA2 R15, -RZ, RZ, 0, 0 ;  /* 0x00000000ff0f7431 */ /* 0x000fca00000001ff */
[----:B------:R0:W-:Y:S02]  /*2590*/  REDG.E.ADD.64.STRONG.GPU desc[UR20][R6.64+0x400], R14 ;  /* 0x0004000e0600798e */ /* 0x0001e4000c12e514 */
.L_x_187:
[----:B------:R-:W-:Y:S05]  /*25a0*/  BSYNC.RECONVERGENT B1 ;  /* 0x0000000000017941 */ /* 0x000fea0003800200 */
.L_x_186:
[----:B------:R-:W-:Y:S04]  /*25b0*/  BSSY.RECONVERGENT B1, `(.L_x_188) ;  /* 0x0000005000017945 */ /* 0x000fe80003800200 */
[----:B------:R-:W-:Y:S05]  /*25c0*/  @!P1 BRA `(.L_x_189) ;  /* 0x00000000000c9947 */ /* 0x000fea0003800000 */
[----:B0-----:R-:W-:Y:S02]  /*25d0*/  IMAD.MOV.U32 R14, RZ, RZ, R13 ;  /* 0x000000ffff0e7224 */ /* 0x001fe400078e000d */
[----:B------:R-:W-:-:S05]  /*25e0*/  IMAD.MOV.U32 R15, RZ, RZ, RZ ;  /* 0x000000ffff0f7224 */ /* 0x000fca00078e00ff */
[----:B------:R1:W-:Y:S02]  /*25f0*/  REDG.E.ADD.64.STRONG.GPU desc[UR20][R6.64+0xc00], R14 ;  /* 0x000c000e0600798e */ /* 0x0003e4000c12e514 */
.L_x_189:
[----:B------:R-:W-:Y:S05]  /*2600*/  BSYNC.RECONVERGENT B1 ;  /* 0x0000000000017941 */ /* 0x000fea0003800200 */
.L_x_188:
[----:B------:R-:W-:Y:S01]  /*2610*/  ISETP.NE.AND P6, PT, R17, RZ, PT ;  /* 0x000000ff1100720c */ /* 0x000fe20003fc5270 */
[----:B------:R-:W-:Y:S01]  /*2620*/  BSSY.RECONVERGENT B1, `(.L_x_190) ;  /* 0x000000b000017945 */ /* 0x000fe20003800200 */
[----:B------:R-:W-:Y:S02]  /*2630*/  ISETP.NE.AND P0, PT, R9, UR27, PT ;  /* 0x0000001b09007c0c */ /* 0x000fe4000bf05270 */
[----:B------:R-:W-:Y:S02]  /*2640*/  ISETP.NE.AND P1, PT, R18, RZ, PT ;  /* 0x000000ff1200720c */ /* 0x000fe40003f25270 */
[----:B--2---:R-:W-:Y:S02]  /*2650*/  ISETP.NE.AND P2, PT, R19, RZ, PT ;  /* 0x000000ff1300720c */ /* 0x004fe40003f45270 */
[----:B------:R-:W-:Y:S02]  /*2660*/  ISETP.NE.AND P3, PT, R16, RZ, PT ;  /* 0x000000ff1000720c */ /* 0x000fe40003f65270 */
[----:B------:R-:W-:-:S02]  /*2670*/  ISETP.NE.AND P4, PT, R12, RZ, PT ;  /* 0x000000ff0c00720c */ /* 0x000fc40003f85270 */
[----:B------:R-:W-:Y:S01]  /*2680*/  ISETP.NE.AND P5, PT, R10, RZ, PT ;  /* 0x000000ff0a00720c */ /* 0x000fe20003fa5270 */
[----:B------:R-:W-:-:S12]  /*2690*/  @!P6 BRA `(.L_x_191) ;  /* 0x00000000000ce947 */ /* 0x000fd80003800000 */
[----:B01----:R-:W-:Y:S02]  /*26a0*/  IMAD.MOV.U32 R14, RZ, RZ, R17 ;  /* 0x000000ffff0e7224 */ /* 0x003fe400078e0011 */
[----:B------:R-:W-:-:S05]  /*26b0*/  IMAD.MOV.U32 R15, RZ, RZ, RZ ;  /* 0x000000ffff0f7224 */ /* 0x000fca00078e00ff */
[----:B------:R2:W-:Y:S02]  /*26c0*/  REDG.E.ADD.64.STRONG.GPU desc[UR20][R6.64+0x1400], R14 ;  /* 0x0014000e0600798e */ /* 0x0005e4000c12e514 */
.L_x_191:
[----:B------:R-:W-:Y:S05]  /*26d0*/  BSYNC.RECONVERGENT B1 ;  /* 0x0000000000017941 */ /* 0x000fea0003800200 */
.L_x_190:
[----:B------:R-:W-:Y:S04]  /*26e0*/  BSSY.RECONVERGENT B1, `(.L_x_192) ;  /* 0x0000005000017945 */ /* 0x000fe80003800200 */
[----:B------:R-:W-:Y:S05]  /*26f0*/  @!P1 BRA `(.L_x_193) ;  /* 0x00000000000c9947 */ /* 0x000fea0003800000 */
[----:B012---:R-:W-:Y:S02]  /*2700*/  IMAD.MOV.U32 R14, RZ, RZ, R18 ;  /* 0x000000ffff0e7224 */ /* 0x007fe400078e0012 */
[----:B------:R-:W-:-:S05]  /*2710*/  IMAD.MOV.U32 R15, RZ, RZ, RZ ;  /* 0x000000ffff0f7224 */ /* 0x000fca00078e00ff */
[----:B------:R3:W-:Y:S02]  /*2720*/  REDG.E.ADD.64.STRONG.GPU desc[UR20][R6.64+0x1c00], R14 ;  /* 0x001c000e0600798e */ /* 0x0007e4000c12e514 */
.L_x_193:
[----:B------:R-:W-:Y:S05]  /*2730*/  BSYNC.RECONVERGENT B1 ;  /* 0x0000000000017941 */ /* 0x000fea0003800200 */
.L_x_192:
[----:B------:R-:W-:Y:S04]  /*2740*/  BSSY.RECONVERGENT B1, `(.L_x_194) ;  /* 0x0000005000017945 */ /* 0x000fe80003800200 */
[----:B------:R-:W-:Y:S05]  /*2750*/  @!P2 BRA `(.L_x_195) ;  /* 0x00000000000ca947 */ /* 0x000fea0003800000 */
[----:B0123--:R-:W-:Y:S01]  /*2760*/  MOV R14, R19 ;  /* 0x00000013000e7202 */ /* 0x00ffe20000000f00 */
[----:B------:R-:W-:-:S05]  /*2770*/  IMAD.MOV.U32 R15, RZ, RZ, RZ ;  /* 0x000000ffff0f7224 */ /* 0x000fca00078e00ff */
[----:B------:R4:W-:Y:S02]  /*2780*/  REDG.E.ADD.64.STRONG.GPU desc[UR20][R6.64+0x2400], R14 ;  /* 0x0024000e0600798e */ /* 0x0009e4000c12e514 */
.L_x_195:
[----:B------:R-:W-:Y:S05]  /*2790*/  BSYNC.RECONVERGENT B1 ;  /* 0x0000000000017941 */ /* 0x000fea0003800200 */
.L_x_194:
[----:B------:R-:W-:Y:S04]  /*27a0*/  BSSY.RECONVERGENT B1, `(.L_x_196) ;  /* 0x0000004000017945 */ /* 0x000fe80003800200 */
[----:B------:R-:W-:Y:S05]  /*27b0*/  @!P3 BRA `(.L_x_197) ;  /* 0x000000000008b947 */ /* 0x000fea0003800000 */
[----:B------:R-:W-:-:S05]  /*27c0*/  IMAD.MOV.U32 R17, RZ, RZ, RZ ;  /* 0x000000ffff117224 */ /* 0x000fca00078e00ff */
[----:B------:R0:W-:Y:S02]  /*27d0*/  REDG.E.ADD.64.STRONG.GPU desc[UR20][R6.64+0x2c00], R16 ;  /* 0x002c00100600798e */ /* 0x0001e4000c12e514 */
.L_x_197:
[----:B------:R-:W-:Y:S05]  /*27e0*/  BSYNC.RECONVERGENT B1 ;  /* 0x0000000000017941 */ /* 0x000fea0003800200 */
.L_x_196:
[----:B------:R-:W-:Y:S04]  /*27f0*/  BSSY.RECONVERGENT B1, `(.L_x_198) ;  /* 0x0000004000017945 */ /* 0x000fe80003800200 */
[----:B------:R-:W-:Y:S05]  /*2800*/  @!P4 BRA `(.L_x_199) ;  /* 0x000000000008c947 */ /* 0x000fea0003800000 */
[----:B------:R-:W-:-:S05]  /*2810*/  IMAD.MOV.U32 R13, RZ, RZ, RZ ;  /* 0x000000ffff0d7224 */ /* 0x000fca00078e00ff */
[----:B------:R0:W-:Y:S02]  /*2820*/  REDG.E.ADD.64.STRONG.GPU desc[UR20][R6.64+0x3400], R12 ;  /* 0x0034000c0600798e */ /* 0x0001e4000c12e514 */
.L_x_199:
[----:B------:R-:W-:Y:S05]  /*2830*/  BSYNC.RECONVERGENT B1 ;  /* 0x0000000000017941 */ /* 0x000fea0003800200 */
.L_x_198:
[----:B------:R-:W-:Y:S04]  /*2840*/  BSSY.RECONVERGENT B1, `(.L_x_200) ;  /* 0x0000004000017945 */ /* 0x000fe80003800200 */
[----:B------:R-:W-:Y:S05]  /*2850*/  @!P5 BRA `(.L_x_201) ;  /* 0x000000000008d947 */ /* 0x000fea0003800000 */
[----:B------:R-:W-:-:S05]  /*2860*/  IMAD.MOV.U32 R11, RZ, RZ, RZ ;  /* 0x000000ffff0b7224 */ /* 0x000fca00078e00ff */
[----:B------:R0:W-:Y:S02]  /*2870*/  REDG.E.ADD.64.STRONG.GPU desc[UR20][R6.64+0x3c00], R10 ;  /* 0x003c000a0600798e */ /* 0x0001e4000c12e514 */
.L_x_201:
[----:B------:R-:W-:Y:S05]  /*2880*/  BSYNC.RECONVERGENT B1 ;  /* 0x0000000000017941 */ /* 0x000fea0003800200 */
.L_x_200:
[----:B------:R-:W-:Y:S05]  /*2890*/  @P0 BRA `(.L_x_202) ;  /* 0xfffffff800f80947 */ /* 0x000fea000383ffff */
[----:B------:R-:W-:-:S07]  /*28a0*/  IMAD.U32 R3, RZ, RZ, UR27 ;  /* 0x0000001bff037e24 */ /* 0x000fce000f8e00ff */
.L_x_185:
[----:B------:R-:W-:-:S09]  /*28b0*/  UISETP.NE.AND UP0, UPT, UR24, URZ, UPT ;  /* 0x000000ff1800728c */ /* 0x000fd2000bf05270 */
[----:B------:R-:W-:Y:S05]  /*28c0*/  BRA.U !UP0, `(.L_x_150) ;  /* 0x0000000508687547 */ /* 0x000fea000b800000 */
[----:B------:R-:W-:-:S13]  /*28d0*/  ISETP.GE.U32.AND P0, PT, R8, 0x3, PT ;  /* 0x000000030800780c */ /* 0x000fda0003f06070 */
[----:B------:R-:W-:Y:S05]  /*28e0*/  @!P0 BRA `(.L_x_203) ;  /* 0x0000000000bc8947 */ /* 0x000fea0003800000 */
[----:B01234-:R-:W-:Y:S01]  /*28f0*/  IMAD R7, R3, 0x400, R0 ;  /* 0x0000040003077824 */ /* 0x01ffe200078e0200 */
[----:B------:R-:W-:Y:S04]  /*2900*/  BSSY.RECONVERGENT B1, `(.L_x_204) ;  /* 0x000000f000017945 */ /* 0x000fe80003800200 */
[----:B------:R-:W0:Y:S04]  /*2910*/  LDS R10, [R7+0x200] ;  /* 0x00020000070a7984 */ /* 0x000e280000000800 */
[----:B------:R-:W1:Y:S04]  /*2920*/  LDS R12, [R7+0x600] ;  /* 0x00060000070c7984 */ /* 0x000e680000000800 */
[----:B------:R-:W2:Y:S04]  /*2930*/  LDS R6, [R7+0xa00] ;  /* 0x000a000007067984 */ /* 0x000ea80000000800 */
[----:B------:R-:W3:Y:S01]  /*2940*/  LDS R2, [R7+0xe00] ;  /* 0x000e000007027984 */ /* 0x000ee20000000800 */
[----:B0-----:R-:W-:-:S02]  /*2950*/  ISETP.NE.AND P0, PT, R10, RZ, PT ;  /* 0x000000ff0a00720c */ /* 0x001fc40003f05270 */
[----:B-1----:R-:W-:Y:S02]  /*2960*/  ISETP.NE.AND P1, PT, R12, RZ, PT ;  /* 0x000000ff0c00720c */ /* 0x002fe40003f25270 */
[----:B--2---:R-:W-:Y:S02]  /*2970*/  ISETP.NE.AND P2, PT, R6, RZ, PT ;  /* 0x000000ff0600720c */ /* 0x004fe40003f45270 */
[----:B---3--:R-:W-:-:S07]  /*2980*/  ISETP.NE.AND P3, PT, R2, RZ, PT ;  /* 0x000000ff0200720c */ /* 0x008fce0003f65270 */
[----:B------:R-:W-:Y:S06]  /*2990*/  @!P0 BRA `(.L_x_205) ;  /* 0x0000000000148947 */ /* 0x000fec0003800000 */
[----:B------:R-:W0:Y:S01]  /*29a0*/  LDC.64 R8, c[0x0][0x380] ;  /* 0x0000e000ff087b82 */ /* 0x000e220000000a00 */
[----:B------:R-:W-:Y:S01]  /*29b0*/  LEA R7, R3, R4, 0x8 ;  /* 0x0000000403077211 */ /* 0x000fe200078e40ff */
[----:B------:R-:W-:-:S04]  /*29c0*/  IMAD.MOV.U32 R11, RZ, RZ, RZ ;  /* 0x000000ffff0b7224 */ /* 0x000fc800078e00ff */
[----:B0-----:R-:W-:-:S05]  /*29d0*/  IMAD.WIDE.U32 R8, R7, 0x8, R8 ;  /* 0x0000000807087825 */ /* 0x001fca00078e0008 */
[----:B------:R0:W-:Y:S02]  /*29e0*/  REDG.E.ADD.64.STRONG.GPU desc[UR20][R8.64+0x400], R10 ;  /* 0x0004000a0800798e */ /* 0x0001e4000c12e514 */
.L_x_205:
[----:B------:R-:W-:Y:S05]  /*29f0*/  BSYNC.RECONVERGENT B1 ;  /* 0x0000000000017941 */ /* 0x000fea0003800200 */
.L_x_204:
[----:B------:R-:W-:Y:S04]  /*2a00*/  BSSY.RECONVERGENT B1, `(.L_x_206) ;  /* 0x0000009000017945 */ /* 0x000fe80003800200 */
[----:B------:R-:W-:Y:S05]  /*2a10*/  @!P1 BRA `(.L_x_207) ;  /* 0x00000000001c9947 */ /* 0x000fea0003800000 */
[----:B0-----:R-:W0:Y:S01]  /*2a20*/  LDC.64 R8, c[0x0][0x380] ;  /* 0x0000e000ff087b82 */ /* 0x001e220000000a00 */
[----:B------:R-:W-:Y:S02]  /*2a30*/  IMAD R7, R3, 0x100, R4 ;  /* 0x0000010003077824 */ /* 0x000fe400078e0204 */
[----:B------:R-:W-:Y:S02]  /*2a40*/  IMAD.MOV.U32 R10, RZ, RZ, R12 ;  /* 0x000000ffff0a7224 */ /* 0x000fe400078e000c */
[----:B------:R-:W-:Y:S02]  /*2a50*/  VIADD R7, R7, 0x100 ;  /* 0x0000010007077836 */ /* 0x000fe40000000000 */
[----:B------:R-:W-:Y:S02]  /*2a60*/  IMAD.MOV.U32 R11, RZ, RZ, RZ ;  /* 0x000000ffff0b7224 */ /* 0x000fe400078e00ff */
[----:B0-----:R-:W-:-:S05]  /*2a70*/  IMAD.WIDE.U32 R8, R7, 0x8, R8 ;  /* 0x0000000807087825 */ /* 0x001fca00078e0008 */
[----:B------:R1:W-:Y:S02]  /*2a80*/  REDG.E.ADD.64.STRONG.GPU desc[UR20][R8.64+0x400], R10 ;  /* 0x0004000a0800798e */ /* 0x0003e4000c12e514 */
.L_x_207:
[----:B------:R-:W-:Y:S05]  /*2a90*/  BSYNC.RECONVERGENT B1 ;  /* 0x0000000000017941 */ /* 0x000fea0003800200 */
.L_x_206:
[----:B------:R-:W-:Y:S04]  /*2aa0*/  BSSY.RECONVERGENT B1, `(.L_x_208) ;  /* 0x0000008000017945 */ /* 0x000fe80003800200 */
[----:B------:R-:W-:Y:S05]  /*2ab0*/  @!P2 BRA `(.L_x_209) ;  /* 0x000000000018a947 */ /* 0x000fea0003800000 */
[----:B01----:R-:W0:Y:S01]  /*2ac0*/  LDC.64 R8, c[0x0][0x380] ;  /* 0x0000e000ff087b82 */ /* 0x003e220000000a00 */
[----:B------:R-:W-:-:S05]  /*2ad0*/  IMAD R7, R3, 0x100, R4 ;  /* 0x0000010003077824 */ /* 0x000fca00078e0204 */
[----:B------:R-:W-:-:S05]  /*2ae0*/  IADD3 R7, PT, PT, R7, 0x200, RZ ;  /* 0x0000020007077810 */ /* 0x000fca0007ffe0ff */
[----:B0-----:R-:W-:-:S04]  /*2af0*/  IMAD.WIDE.U32 R8, R7, 0x8, R8 ;  /* 0x0000000807087825 */ /* 0x001fc800078e0008 */
[----:B------:R-:W-:-:S05]  /*2b00*/  IMAD.MOV.U32 R7, RZ, RZ, RZ ;  /* 0x000000ffff077224 */ /* 0x000fca00078e00ff */
[----:B------:R2:W-:Y:S02]  /*2b10*/  REDG.E.ADD.64.STRONG.GPU desc[UR20][R8.64+0x400], R6 ;  /* 0x000400060800798e */ /* 0x0005e4000c12e514 */
.L_x_209:
[----:B------:R-:W-:Y:S05]  /*2b20*/  BSYNC.RECONVERGENT B1 ;  /* 0x0000000000017941 */ /* 0x000fea0003800200 */
.L_x_208:
[----:B------:R-:W-:Y:S04]  /*2b30*/  BSSY.RECONVERGENT B1, `(.L_x_210) ;  /* 0x0000009000017945 */ /* 0x000fe80003800200 */
[----:B------:R-:W-:Y:S05]  /*2b40*/  @!P3 BRA `(.L_x_211) ;  /* 0x00000000001cb947 */ /* 0x000fea0003800000 */
[----:B--2---:R-:W2:Y:S01]  /*2b50*/  LDC.64 R6, c[0x0][0x380] ;  /* 0x0000e000ff067b82 */ /* 0x004ea20000000a00 */
[----:B01----:R-:W-:Y:S02]  /*2b60*/  IMAD R9, R3, 0x100, R4 ;  /* 0x0000010003097824 */ /* 0x003fe400078e0204 */
[----:B------:R-:W-:Y:S02]  /*2b70*/  IMAD.MOV.U32 R8, RZ, RZ, R2 ;  /* 0x000000ffff087224 */ /* 0x000fe400078e0002 */
[----:B------:R-:W-:-:S04]  /*2b80*/  VIADD R9, R9, 0x300 ;  /* 0x0000030009097836 */ /* 0x000fc80000000000 */
[----:B--2---:R-:W-:-:S04]  /*2b90*/  IMAD.WIDE.U32 R6, R9, 0x8, R6 ;  /* 0x0000000809067825 */ /* 0x004fc800078e0006 */
[----:B------:R-:W-:-:S05]  /*2ba0*/  IMAD.MOV.U32 R9, RZ, RZ, RZ ;  /* 0x000000ffff097224 */ /* 0x000fca00078e00ff */
[----:B------:R3:W-:Y:S02]  /*2bb0*/  REDG.E.ADD.64.STRONG.GPU desc[UR20][R6.64+0x400], R8 ;  /* 0x000400080600798e */ /* 0x0007e4000c12e514 */
.L_x_211:
[----:B------:R-:W-:Y:S05]  /*2bc0*/  BSYNC.RECONVERGENT B1 ;  /* 0x0000000000017941 */ /* 0x000fea0003800200 */
.L_x_210:
[----:B------:R-:W-:-:S07]  /*2bd0*/  VIADD R3, R3, 0x4 ;  /* 0x0000000403037836 */ /* 0x000fce0000000000 */
.L_x_203:
[----:B------:R-:W-:-:S09]  /*2be0*/  UISETP.NE.AND UP0, UPT, UR25, URZ, UPT ;  /* 0x000000ff1900728c */ /* 0x000fd2000bf05270 */
[----:B------:R-:W-:Y:S05]  /*2bf0*/  BRA.U !UP0, `(.L_x_150) ;  /* 0x00000001089c7547 */ /* 0x000fea000b800000 */
[----:B------:R-:W-:-:S13]  /*2c00*/  ISETP.NE.AND P0, PT, R5, RZ, PT ;  /* 0x000000ff0500720c */ /* 0x000fda0003f05270 */
[----:B------:R-:W-:Y:S05]  /*2c10*/  @!P0 BRA `(.L_x_212) ;  /* 0x0000000000648947 */ /* 0x000fea0003800000 */
[----:B01234-:R-:W-:Y:S01]  /*2c20*/  LEA R6, R3, R0, 0xa ;  /* 0x0000000003067211 */ /* 0x01ffe200078e50ff */
[----:B------:R-:W-:Y:S04]  /*2c30*/  BSSY.RECONVERGENT B1, `(.L_x_213) ;  /* 0x000000c000017945 */ /* 0x000fe80003800200 */
[----:B------:R-:W0:Y:S04]  /*2c40*/  LDS R2, [R6+0x200] ;  /* 0x0002000006027984 */ /* 0x000e280000000800 */
[----:B------:R-:W1:Y:S01]  /*2c50*/  LDS R5, [R6+0x600] ;  /* 0x0006000006057984 */ /* 0x000e620000000800 */
[----:B0-----:R-:W-:-:S02]  /*2c60*/  ISETP.NE.AND P0, PT, R2, RZ, PT ;  /* 0x000000ff0200720c */ /* 0x001fc40003f05270 */
[----:B-1----:R-:W-:-:S11]  /*2c70*/  ISETP.NE.AND P1, PT, R5, RZ, PT ;  /* 0x000000ff0500720c */ /* 0x002fd60003f25270 */
[----:B------:R-:W-:Y:S05]  /*2c80*/  @!P0 BRA `(.L_x_214) ;  /* 0x0000000000188947 */ /* 0x000fea0003800000 */
[----:B------:R-:W0:Y:S01]  /*2c90*/  LDC.64 R6, c[0x0][0x380] ;  /* 0x0000e000ff067b82 */ /* 0x000e220000000a00 */
[----:B------:R-:W-:-:S04]  /*2ca0*/  IMAD R9, R3, 0x100, R4 ;  /* 0x0000010003097824 */ /* 0x000fc800078e0204 */
[----:B0-----:R-:W-:-:S04]  /*2cb0*/  IMAD.WIDE.U32 R8, R9, 0x8, R6 ;  /* 0x0000000809087825 */ /* 0x001fc800078e0006 */
[----:B------:R-:W-:Y:S02]  /*2cc0*/  IMAD.MOV.U32 R6, RZ, RZ, R2 ;  /* 0x000000ffff067224 */ /* 0x000fe400078e0002 */
[----:B------:R-:W-:-:S05]  /*2cd0*/  IMAD.MOV.U32 R7, RZ, RZ, RZ ;  /* 0x000000ffff077224 */ /* 0x000fca00078e00ff */
[----:B------:R0:W-:Y:S02]  /*2ce0*/  REDG.E.ADD.64.STRONG.GPU desc[UR20][R8.64+0x400], R6 ;  /* 0x000400060800798e */ /* 0x0001e4000c12e514 */
.L_x_214:
[----:B------:R-:W-:Y:S05]  /*2cf0*/  BSYNC.RECONVERGENT B1 ;  /* 0x0000000000017941 */ /* 0x000fea0003800200 */
.L_x_213:
[----:B------:R-:W-:Y:S04]  /*2d00*/  BSSY.RECONVERGENT B1, `(.L_x_215) ;  /* 0x0000009000017945 */ /* 0x000fe80003800200 */
[----:B------:R-:W-:Y:S05]  /*2d10*/  @!P1 BRA `(.L_x_216) ;  /* 0x00000000001c9947 */ /* 0x000fea0003800000 */
[----:B0-----:R-:W0:Y:S01]  /*2d20*/  LDC.64 R6, c[0x0][0x380] ;  /* 0x0000e000ff067b82 */ /* 0x001e220000000a00 */
[----:B------:R-:W-:-:S04]  /*2d30*/  IMAD R2, R3, 0x100, R4 ;  /* 0x0000010003027824 */ /* 0x000fc800078e0204 */
[----:B------:R-:W-:-:S04]  /*2d40*/  VIADD R9, R2, 0x100 ;  /* 0x0000010002097836 */ /* 0x000fc80000000000 */
[----:B0-----:R-:W-:-:S04]  /*2d50*/  IMAD.WIDE.U32 R8, R9, 0x8, R6 ;  /* 0x0000000809087825 */ /* 0x001fc800078e0006 */
[----:B------:R-:W-:Y:S02]  /*2d60*/  HFMA2 R7, -RZ, RZ, 0, 0 ;  /* 0x00000000ff077431 */ /* 0x000fe400000001ff */
[----:B------:R-:W-:-:S05]  /*2d70*/  IMAD.MOV.U32 R6, RZ, RZ, R5 ;  /* 0x000000ffff067224 */ /* 0x000fca00078e0005 */
[----:B------:R1:W-:Y:S02]  /*2d80*/  REDG.E.ADD.64.STRONG.GPU desc[UR20][R8.64+0x400], R6 ;  /* 0x000400060800798e */ /* 0x0003e4000c12e514 */
.L_x_216:
[----:B------:R-:W-:Y:S05]  /*2d90*/  BSYNC.RECONVERGENT B1 ;  /* 0x0000000000017941 */ /* 0x000fea0003800200 */
.L_x_215:
[----:B------:R-:W-:-:S07]  /*2da0*/  VIADD R3, R3, 0x2 ;  /* 0x0000000203037836 */ /* 0x000fce0000000000 */
.L_x_212:
[----:B------:R-:W-:-:S09]  /*2db0*/  UISETP.NE.AND UP0, UPT, UR9, URZ, UPT ;  /* 0x000000ff0900728c */ /* 0x000fd2000bf05270 */
[----:B------:R-:W-:Y:S05]  /*2dc0*/  BRA.U !UP0, `(.L_x_150) ;  /* 0x0000000108287547 */ /* 0x000fea000b800000 */
[----:B------:R-:W-:-:S05]  /*2dd0*/  IMAD R2, R3, 0x400, R0 ;  /* 0x0000040003027824 */ /* 0x000fca00078e0200 */
[----:B------:R-:W5:Y:S02]  /*2de0*/  LDS R5, [R2+0x200] ;  /* 0x0002000002057984 */ /* 0x000f640000000800 */
[----:B-----5:R-:W-:-:S13]  /*2df0*/  ISETP.NE.AND P0, PT, R5, RZ, PT ;  /* 0x000000ff0500720c */ /* 0x020fda0003f05270 */
[----:B------:R-:W-:Y:S05]  /*2e00*/  @!P0 BRA `(.L_x_150) ;  /* 0x0000000000188947 */ /* 0x000fea0003800000 */
[----:B01234-:R-:W0:Y:S01]  /*2e10*/  LDC.64 R6, c[0x0][0x380] ;  /* 0x0000e000ff067b82 */ /* 0x01fe220000000a00 */
[----:B------:R-:W-:-:S04]  /*2e20*/  IMAD R3, R3, 0x100, R4 ;  /* 0x0000010003037824 */ /* 0x000fc800078e0204 */
[----:B0-----:R-:W-:-:S04]  /*2e30*/  IMAD.WIDE.U32 R2, R3, 0x8, R6 ;  /* 0x0000000803027825 */ /* 0x001fc800078e0006 */
[----:B------:R-:W-:Y:S02]  /*2e40*/  IMAD.MOV.U32 R6, RZ, RZ, R5 ;  /* 0x000000ffff067224 */ /* 0x000fe400078e0005 */
[----:B------:R-:W-:-:S05]  /*2e50*/  IMAD.MOV.U32 R7, RZ, RZ, RZ ;  /* 0x000000ffff077224 */ /* 0x000fca00078e00ff */
[----:B------:R0:W-:Y:S02]  /*2e60*/  REDG.E.ADD.64.STRONG.GPU desc[UR20][R2.64+0x400], R6 ;  /* 0x000400060200798e */ /* 0x0001e4000c12e514 */
.L_x_150:
[----:B------:R-:W-:Y:S05]  /*2e70*/  BSYNC.RECONVERGENT B0 ;  /* 0x0000000000007941 */ /* 0x000fea0003800200 */
.L_x_149:
[----:B------:R-:W-:Y:S01]  /*2e80*/  BAR.SYNC.DEFER_BLOCKING 0x0 ;  /* 0x0000000000007b1d */ /* 0x000fe20000010000 */
[----:B------:R-:W-:-:S04]  /*2e90*/  UIADD3 UR6, UP0, UPT, UR6, 0x1, URZ ;  /* 0x0000000106067890 */ /* 0x000fc8000ff1e0ff */
[----:B------:R-:W-:Y:S02]  /*2ea0*/  UIADD3.X UR7, UPT, UPT, URZ, UR7, URZ, UP0, !UPT ;  /* 0x00000007ff077290 */ /* 0x000fe400087fe4ff */
[----:B------:R-:W-:-:S04]  /*2eb0*/  UISETP.NE.U32.AND UP0, UPT, UR6, UR11, UPT ;  /* 0x0000000b0600728c */ /* 0x000fc8000bf05070 */
[----:B------:R-:W-:-:S09]  /*2ec0*/  UISETP.NE.AND.EX UP0, UPT, UR7, UR12, UPT, UP0 ;  /* 0x0000000c0700728c */ /* 0x000fd2000bf05300 */
[----:B------:R-:W-:Y:S05]  /*2ed0*/  BRA.U UP0, `(.L_x_217) ;  /* 0xffffffd100f07547 */ /* 0x000fea000b83ffff */
[----:B------:R-:W-:Y:S05]  /*2ee0*/  EXIT ;  /* 0x000000000000794d */ /* 0x000fea0003800000 */
.L_x_218:
        /* <DEDUP_REMOVED lines=9> */
.L_x_281:


//--------------------- .text._ZN3cub18CUB_300001_SM_10006detail10radix_sort31DeviceRadixSortSingleTileKernelINS1_5radix10policy_hubIiNS0_8NullTypeEyE10Policy1000ELNS0_9SortOrderE0EiS6_yNS1_21identity_decomposer_tEEEvPKT1_PSB_PKT2_PSF_T3_iiT4_ --------------------------
	.section	.text._ZN3cub18CUB_300001_SM_10006detail10radix_sort31DeviceRadixSortSingleTileKernelINS1_5radix10policy_hubIiNS0_8NullTypeEyE10Policy1000ELNS0_9SortOrderE0EiS6_yNS1_21identity_decomposer_tEEEvPKT1_PSB_PKT2_PSF_T3_iiT4_,"ax",@progbits
	.align	128
        .global         _ZN3cub18CUB_300001_SM_10006detail10radix_sort31DeviceRadixSortSingleTileKernelINS1_5radix10policy_hubIiNS0_8NullTypeEyE10Policy1000ELNS0_9SortOrderE0EiS6_yNS1_21identity_decomposer_tEEEvPKT1_PSB_PKT2_PSF_T3_iiT4_
        .type           _ZN3cub18CUB_300001_SM_10006detail10radix_sort31DeviceRadixSortSingleTileKernelINS1_5radix10policy_hubIiNS0_8NullTypeEyE10Policy1000ELNS0_9SortOrderE0EiS6_yNS1_21identity_decomposer_tEEEvPKT1_PSB_PKT2_PSF_T3_iiT4_,@function
        .size           _ZN3cub18CUB_300001_SM_10006detail10radix_sort31DeviceRadixSortSingleTileKernelINS1_5radix10policy_hubIiNS0_8NullTypeEyE10Policy1000ELNS0_9SortOrderE0EiS6_yNS1_21identity_decomposer_tEEEvPKT1_PSB_PKT2_PSF_T3_iiT4_,(.L_x_282 - _ZN3cub18CUB_300001_SM_10006detail10radix_sort31DeviceRadixSortSingleTileKernelINS1_5radix10policy_hubIiNS0_8NullTypeEyE10Policy1000ELNS0_9SortOrderE0EiS6_yNS1_21identity_decomposer_tEEEvPKT1_PSB_PKT2_PSF_T3_iiT4_)
        .other          _ZN3cub18CUB_300001_SM_10006detail10radix_sort31DeviceRadixSortSingleTileKernelINS1_5radix10policy_hubIiNS0_8NullTypeEyE10Policy1000ELNS0_9SortOrderE0EiS6_yNS1_21identity_decomposer_tEEEvPKT1_PSB_PKT2_PSF_T3_iiT4_,@"STO_CUDA_ENTRY STV_DEFAULT"
_ZN3cub18CUB_300001_SM_10006detail10radix_sort31DeviceRadixSortSingleTileKernelINS1_5radix10policy_hubIiNS0_8NullTypeEyE10Policy1000ELNS0_9SortOrderE0EiS6_yNS1_21identity_decomposer_tEEEvPKT1_PSB_PKT2_PSF_T3_iiT4_:
.text._ZN3cub18CUB_300001_SM_10006detail10radix_sort31DeviceRadixSortSingleTileKernelINS1_5radix10policy_hubIiNS0_8NullTypeEyE10Policy1000ELNS0_9SortOrderE0EiS6_yNS1_21identity_decomposer_tEEEvPKT1_PSB_PKT2_PSF_T3_iiT4_:
[----:B------:R-:W-:Y:S01]  /*0000*/  LDC R1, c[0x0][0x37c] ;  /* 0x0000df00ff017b82 */ /* 0x000fe20000000800 */
[----:B------:R-:W0:Y:S01]  /*0010*/  S2R R0, SR_TID.X ;  /* 0x0000000000007919 */ /* 0x000e220000002100 */
[----:B------:R-:W1:Y:S06]  /*0020*/  LDCU UR4, c[0x0][0x3a0] ;  /* 0x00007400ff0477ac */ /* 0x000e6c0008000800 */
[----:B------:R-:W2:Y:S01]  /*0030*/  LDC.64 R4, c[0x0][0x380] ;  /* 0x0000e000ff047b82 */ /* 0x000ea20000000a00 */
[----:B------:R-:W3:Y:S01]  /*0040*/  LDCU.64 UR8, c[0x0][0x358] ;  /* 0x00006b00ff0877ac */ /* 0x000ee20008000a00 */
[----:B------:R-:W-:-:S02]  /*0050*/  IMAD.MOV.U32 R13, RZ, RZ, -0x1 ;  /* 0xffffffffff0d7424 */ /* 0x000fc400078e00ff */
[----:B------:R-:W-:Y:S02]  /*0060*/  IMAD.MOV.U32 R14, RZ, RZ, -0x1 ;  /* 0xffffffffff0e7424 */ /* 0x000fe400078e00ff */
[----:B------:R-:W-:Y:S02]  /*0070*/  IMAD.MOV.U32 R20, RZ, RZ, -0x1 ;  /* 0xffffffffff147424 */ /* 0x000fe400078e00ff */
[----:B------:R-:W-:Y:S01]  /*0080*/  IMAD.MOV.U32 R21, RZ, RZ, -0x1 ;  /* 0xffffffffff157424 */ /* 0x000fe200078e00ff */
[----:B------:R-:W4:Y:S01]  /*0090*/  S2UR UR6, SR_CgaCtaId ;  /* 0x00000000000679c3 */ /* 0x000f220000008800 */
[----:B------:R-:W2:Y:S01]  /*00a0*/  S2R R23, SR_LANEID ;  /* 0x0000000000177919 */ /* 0x000ea20000000000 */
[----:B------:R-:W-:Y:S01]  /*00b0*/  IMAD.MOV.U32 R25, RZ, RZ, -0x1 ;  /* 0xffffffffff197424 */ /* 0x000fe200078e00ff */
[----:B------:R-:W1:Y:S01]  /*00c0*/  LDCU UR10, c[0x0][0x3ac] ;  /* 0x00007580ff0a77ac */ /* 0x000e620008000800 */
[----:B0-----:R-:W-:-:S04]  /*00d0*/  IMAD R7, R0, 0x13, RZ ;  /* 0x0000001300077824 */ /* 0x001fc800078e02ff */
[C---:B------:R-:W-:Y:S01]  /*00e0*/  VIADD R2, R7.reuse, 0x1 ;  /* 0x0000000107027836 */ /* 0x040fe20000000000 */
[C---:B-1----:R-:W-:Y:S01]  /*00f0*/  ISETP.GE.AND P1, PT, R7.reuse, UR4, PT ;  /* 0x0000000407007c0c */ /* 0x042fe2000bf26270 */
[----:B--2---:R-:W-:-:S03]  /*0100*/  IMAD.WIDE.U32 R4, R7, 0x4, R4 ;  /* 0x0000000407047825 */ /* 0x004fc600078e0004 */
[----:B------:R-:W-:Y:S01]  /*0110*/  ISETP.GE.AND P2, PT, R2, UR4, PT ;  /* 0x0000000402007c0c */ /* 0x000fe2000bf46270 */
[C---:B------:R-:W-:Y:S02]  /*0120*/  VIADD R2, R7.reuse, 0x2 ;  /* 0x0000000207027836 */ /* 0x040fe40000000000 */
[----:B------:R-:W-:-:S03]  /*0130*/  VIADD R3, R7, 0x3 ;  /* 0x0000000307037836 */ /* 0x000fc60000000000 */
[----:B------:R-:W-:Y:S01]  /*0140*/  ISETP.GE.AND P3, PT, R2, UR4, PT ;  /* 0x0000000402007c0c */ /* 0x000fe2000bf66270 */
[----:B------:R-:W-:Y:S01]  /*0150*/  VIADD R2, R7, 0x4 ;  /* 0x0000000407027836 */ /* 0x000fe20000000000 */
[----:B------:R-:W-:Y:S01]  /*0160*/  ISETP.GE.AND P4, PT, R3, UR4, PT ;  /* 0x0000000403007c0c */ /* 0x000fe2000bf86270 */
[----:B---3--:R-:W2:Y:S03]  /*0170*/  @!P1 LDG.E R12, desc[UR8][R4.64] ;  /* 0x00000008040c9981 */ /* 0x008ea6000c1e1900 */
[----:B------:R-:W-:Y:S01]  /*0180*/  ISETP.GE.AND P5, PT, R2, UR4, PT ;  /* 0x0000000402007c0c */ /* 0x000fe2000bfa6270 */
[----:B------:R-:W3:Y:S06]  /*0190*/  @!P2 LDG.E R6, desc[UR8][R4.64+0x4] ;  /* 0x000004080406a981 */ /* 0x000eec000c1e1900 */
[----:B------:R-:W5:Y:S04]  /*01a0*/  @!P3 LDG.E R8, desc[UR8][R4.64+0x8] ;  /* 0x000008080408b981 */ /* 0x000f68000c1e1900 */
[----:B------:R-:W4:Y:S04]  /*01b0*/  @!P4 LDG.E R9, desc[UR8][R4.64+0xc] ;  /* 0x00000c080409c981 */ /* 0x000f28000c1e1900 */
[----:B------:R-:W4:Y:S01]  /*01c0*/  @!P5 LDG.E R10, desc[UR8][R4.64+0x10] ;  /* 0x00001008040ad981 */ /* 0x000f22000c1e1900 */
[----:B------:R-:W-:-:S02]  /*01d0*/  VIADD R2, R7, 0x5 ;  /* 0x0000000507027836 */ /* 0x000fc40000000000 */
[C---:B------:R-:W-:Y:S02]  /*01e0*/  VIADD R11, R7.reuse, 0x7 ;  /* 0x00000007070b7836 */ /* 0x040fe40000000000 */
[----:B------:R-:W-:Y:S01]  /*01f0*/  VIADD R3, R7, 0x6 ;  /* 0x0000000607037836 */ /* 0x000fe20000000000 */
[----:B------:R-:W-:Y:S01]  /*0200*/  ISETP.GE.AND P6, PT, R2, UR4, PT ;  /* 0x0000000402007c0c */ /* 0x000fe2000bfc6270 */
[----:B------:R-:W-:-:S03]  /*0210*/  IMAD.MOV.U32 R2, RZ, RZ, -0x1 ;  /* 0xffffffffff027424 */ /* 0x000fc600078e00ff */
[----:B------:R-:W-:Y:S01]  /*0220*/  ISETP.GE.AND P0, PT, R3, UR4, PT ;  /* 0x0000000403007c0c */ /* 0x000fe2000bf06270 */
[----:B------:R-:W-:Y:S02]  /*0230*/  IMAD.MOV.U32 R3, RZ, RZ, -0x1 ;  /* 0xffffffffff037424 */ /* 0x000fe400078e00ff */
[----:B------:R-:W-:-:S06]  /*0240*/  VIADD R15, R7, 0xb ;  /* 0x0000000b070f7836 */ /* 0x000fcc0000000000 */
[----:B------:R-:W4:Y:S01]  /*0250*/  @!P6 LDG.E R17, desc[UR8][R4.64+0x14] ;  /* 0x000014080411e981 */ /* 0x000f22000c1e1900 */
[----:B--2---:R-:W-:Y:S01]  /*0260*/  @!P1 LOP3.LUT R2, R12, 0x80000000, RZ, 0x3c, !PT ;  /* 0x800000000c029812 */ /* 0x004fe200078e3cff */
[----:B------:R-:W-:Y:S01]  /*0270*/  IMAD.MOV.U32 R12, RZ, RZ, -0x1 ;  /* 0xffffffffff0c7424 */ /* 0x000fe200078e00ff */
[----:B------:R-:W-:Y:S01]  /*0280*/  ISETP.GE.AND P1, PT, R11, UR4, PT ;  /* 0x000000040b007c0c */ /* 0x000fe2000bf26270 */
[C---:B------:R-:W-:Y:S01]  /*0290*/  VIADD R11, R7.reuse, 0x8 ;  /* 0x00000008070b7836 */ /* 0x040fe20000000000 */
[----:B---3--:R-:W-:Y:S01]  /*02a0*/  @!P2 LOP3.LUT R3, R6, 0x80000000, RZ, 0x3c, !PT ;  /* 0x800000000603a812 */ /* 0x008fe200078e3cff */
[----:B------:R-:W-:-:S03]  /*02b0*/  VIADD R6, R7, 0x9 ;  /* 0x0000000907067836 */ /* 0x000fc60000000000 */
[----:B------:R-:W-:Y:S01]  /*02c0*/  ISETP.GE.AND P2, PT, R11, UR4, PT ;  /* 0x000000040b007c0c */ /* 0x000fe2000bf46270 */
[----:B------:R-:W-:Y:S01]  /*02d0*/  VIADD R11, R7, 0xa ;  /* 0x0000000a070b7836 */ /* 0x000fe20000000000 */
[----:B-----5:R-:W-:Y:S02]  /*02e0*/  @!P3 LOP3.LUT R12, R8, 0x80000000, RZ, 0x3c, !PT ;  /* 0x80000000080cb812 */ /* 0x020fe400078e3cff */
[----:B------:R-:W-:Y:S02]  /*02f0*/  ISETP.GE.AND P3, PT, R6, UR4, PT ;  /* 0x0000000406007c0c */ /* 0x000fe4000bf66270 */
[----:B----4-:R-:W-:Y:S01]  /*0300*/  @!P4 LOP3.LUT R13, R9, 0x80000000, RZ, 0x3c, !PT ;  /* 0x80000000090dc812 */ /* 0x010fe200078e3cff */
[----:B------:R-:W2:Y:S01]  /*0310*/  @!P0 LDG.E R6, desc[UR8][R4.64+0x18] ;  /* 0x0000180804068981 */ /* 0x000ea2000c1e1900 */
[----:B------:R-:W-:Y:S02]  /*0320*/  ISETP.GE.AND P4, PT, R11, UR4, PT ;  /* 0x000000040b007c0c */ /* 0x000fe4000bf86270 */
[----:B------:R-:W-:Y:S01]  /*0330*/  @!P5 LOP3.LUT R14, R10, 0x80000000, RZ, 0x3c, !PT ;  /* 0x800000000a0ed812 */ /* 0x000fe200078e3cff */
[----:B------:R-:W3:Y:S01]  /*0340*/  @!P1 LDG.E R8, desc[UR8][R4.64+0x1c] ;  /* 0x00001c0804089981 */ /* 0x000ee2000c1e1900 */
[----:B------:R-:W-:-:S03]  /*0350*/  ISETP.GE.AND P5, PT, R15, UR4, PT ;  /* 0x000000040f007c0c */ /* 0x000fc6000bfa6270 */
[----:B------:R-:W4:Y:S04]  /*0360*/  @!P2 LDG.E R9, desc[UR8][R4.64+0x20] ;  /* 0x000020080409a981 */ /* 0x000f28000c1e1900 */
[----:B------:R-:W5:Y:S04]  /*0370*/  @!P3 LDG.E R10, desc[UR8][R4.64+0x24] ;  /* 0x00002408040ab981 */ /* 0x000f68000c1e1900 */
[----:B------:R-:W5:Y:S04]  /*0380*/  @!P4 LDG.E R11, desc[UR8][R4.64+0x28] ;  /* 0x00002808040bc981 */ /* 0x000f68000c1e1900 */
[----:B------:R-:W5:Y:S01]  /*0390*/  @!P5 LDG.E R22, desc[UR8][R4.64+0x2c] ;  /* 0x00002c080416d981 */ /* 0x000f62000c1e1900 */
[----:B------:R-:W-:-:S02]  /*03a0*/  VIADD R16, R7, 0xc ;  /* 0x0000000c07107836 */ /* 0x000fc40000000000 */
[----:B------:R-:W-:Y:S01]  /*03b0*/  IMAD.MOV.U32 R15, RZ, RZ, -0x1 ;  /* 0xffffffffff0f7424 */ /* 0x000fe200078e00ff */
[----:B------:R-:W-:Y:S01]  /*03c0*/  @!P6 LOP3.LUT R15, R17, 0x80000000, RZ, 0x3c, !PT ;  /* 0x80000000110fe812 */ /* 0x000fe200078e3cff */
[C---:B------:R-:W-:Y:S01]  /*03d0*/  VIADD R18, R7.reuse, 0xd ;  /* 0x0000000d07127836 */ /* 0x040fe20000000000 */
[----:B------:R-:W-:Y:S01]  /*03e0*/  ISETP.GE.AND P6, PT, R16, UR4, PT ;  /* 0x0000000410007c0c */ /* 0x000fe2000bfc6270 */
[----:B------:R-:W-:Y:S02]  /*03f0*/  IMAD.MOV.U32 R16, RZ, RZ, -0x1 ;  /* 0xffffffffff107424 */ /* 0x000fe400078e00ff */
[----:B------:R-:W-:Y:S02]  /*0400*/  IMAD.MOV.U32 R17, RZ, RZ, -0x1 ;  /* 0xffffffffff117424 */ /* 0x000fe400078e00ff */
[----:B------:R-:W-:-:S08]  /*0410*/  VIADD R19, R7, 0xe ;  /* 0x0000000e07137836 */ /* 0x000fd00000000000 */
[----:B------:R-:W5:Y:S01]  /*0420*/  @!P6 LDG.E R24, desc[UR8][R4.64+0x30] ;  /* 0x000030080418e981 */ /* 0x000f62000c1e1900 */
[----:B--2---:R-:W-:Y:S01]  /*0430*/  @!P0 LOP3.LUT R16, R6, 0x80000000, RZ, 0x3c, !PT ;  /* 0x8000000006108812 */ /* 0x004fe200078e3cff */
[C---:B------:R-:W-:Y:S01]  /*0440*/  VIADD R6, R7.reuse, 0xf ;  /* 0x0000000f07067836 */ /* 0x040fe20000000000 */
[----:B------:R-:W-:Y:S01]  /*0450*/  ISETP.GE.AND P0, PT, R18, UR4, PT ;  /* 0x0000000412007c0c */ /* 0x000fe2000bf06270 */
[----:B------:R-:W-:Y:S01]  /*0460*/  IMAD.MOV.U32 R18, RZ, RZ, -0x1 ;  /* 0xffffffffff127424 */ /* 0x000fe200078e00ff */
[----:B---3--:R-:W-:Y:S01]  /*0470*/  @!P1 LOP3.LUT R17, R8, 0x80000000, RZ, 0x3c, !PT ;  /* 0x8000000008119812 */ /* 0x008fe200078e3cff */
[----:B------:R-:W-:Y:S01]  /*0480*/  VIADD R8, R7, 0x10 ;  /* 0x0000001007087836 */ /* 0x000fe20000000000 */
[----:B----4-:R-:W-:Y:S02]  /*0490*/  @!P2 LOP3.LUT R18, R9, 0x80000000, RZ, 0x3c, !PT ;  /* 0x800000000912a812 */ /* 0x010fe400078e3cff */
[----:B------:R-:W-:Y:S01]  /*04a0*/  ISETP.GE.AND P2, PT, R6, UR4, PT ;  /* 0x0000000406007c0c */ /* 0x000fe2000bf46270 */
[----:B------:R-:W-:-:S02]  /*04b0*/  VIADD R6, R7, 0x11 ;  /* 0x0000001107067836 */ /* 0x000fc40000000000 */
[----:B------:R-:W-:Y:S01]  /*04c0*/  VIADD R7, R7, 0x12 ;  /* 0x0000001207077836 */ /* 0x000fe20000000000 */
[----:B------:R-:W-:Y:S01]  /*04d0*/  ISETP.GE.AND P1, PT, R19, UR4, PT ;  /* 0x0000000413007c0c */ /* 0x000fe2000bf26270 */
[----:B------:R-:W-:Y:S01]  /*04e0*/  IMAD.MOV.U32 R19, RZ, RZ, -0x1 ;  /* 0xffffffffff137424 */ /* 0x000fe200078e00ff */
[----:B-----5:R-:W-:Y:S02]  /*04f0*/  @!P3 LOP3.LUT R19, R10, 0x80000000, RZ, 0x3c, !PT ;  /* 0x800000000a13b812 */ /* 0x020fe400078e3cff */
[----:B------:R-:W-:Y:S02]  /*0500*/  @!P4 LOP3.LUT R20, R11, 0x80000000, RZ, 0x3c, !PT ;  /* 0x800000000b14c812 */ /* 0x000fe400078e3cff */
[----:B------:R-:W-:Y:S02]  /*0510*/  @!P5 LOP3.LUT R21, R22, 0x80000000, RZ, 0x3c, !PT ;  /* 0x800000001615d812 */ /* 0x000fe400078e3cff */
[----:B------:R-:W-:Y:S02]  /*0520*/  ISETP.GE.AND P3, PT, R8, UR4, PT ;  /* 0x0000000408007c0c */ /* 0x000fe4000bf66270 */
[----:B------:R-:W-:Y:S01]  /*0530*/  ISETP.GE.AND P4, PT, R6, UR4, PT ;  /* 0x0000000406007c0c */ /* 0x000fe2000bf86270 */
[----:B------:R-:W2:Y:S01]  /*0540*/  @!P2 LDG.E R8, desc[UR8][R4.64+0x3c] ;  /* 0x00003c080408a981 */ /* 0x000ea2000c1e1900 */
[----:B------:R-:W-:Y:S01]  /*0550*/  ISETP.GE.AND P5, PT, R7, UR4, PT ;  /* 0x0000000407007c0c */ /* 0x000fe2000bfa6270 */
[----:B------:R-:W0:Y:S02]  /*0560*/  LDCU.64 UR4, c[0x0][0x3a8] ;  /* 0x00007500ff0477ac */ /* 0x000e240008000a00 */
[----:B------:R-:W3:Y:S04]  /*0570*/  @!P0 LDG.E R6, desc[UR8][R4.64+0x34] ;  /* 0x0000340804068981 */ /* 0x000ee8000c1e1900 */
[----:B------:R-:W4:Y:S04]  /*0580*/  @!P1 LDG.E R7, desc[UR8][R4.64+0x38] ;  /* 0x0000380804079981 */ /* 0x000f28000c1e1900 */
[----:B------:R-:W5:Y:S04]  /*0590*/  @!P3 LDG.E R9, desc[UR8][R4.64+0x40] ;  /* 0x000040080409b981 */ /* 0x000f68000c1e1900 */
[----:B------:R-:W5:Y:S04]  /*05a0*/  @!P4 LDG.E R10, desc[UR8][R4.64+0x44] ;  /* 0x00004408040ac981 */ /* 0x000f68000c1e1900 */
[----:B------:R-:W5:Y:S01]  /*05b0*/  @!P5 LDG.E R11, desc[UR8][R4.64+0x48] ;  /* 0x00004808040bd981 */ /* 0x000f62000c1e1900 */
[----:B0-----:R-:W-:-:S02]  /*05c0*/  UIADD3 UR7, UPT, UPT, UR4, 0x6, URZ ;  /* 0x0000000604077890 */ /* 0x001fc4000fffe0ff */
[----:B------:R-:W-:-:S03]  /*05d0*/  UIADD3 UR5, UPT, UPT, -UR4, UR5, URZ ;  /* 0x0000000504057290 */ /* 0x000fc6000fffe1ff */
[----:B------:R-:W-:Y:S02]  /*05e0*/  UMOV UR4, 0x400 ;  /* 0x0000040000047882 */ /* 0x000fe40000000000 */
[----:B------:R-:W-:Y:S01]  /*05f0*/  ULEA UR4, UR6, UR4, 0x18 ;  /* 0x0000000406047291 */ /* 0x000fe2000f8ec0ff */
[----:B------:R-:W-:-:S05]  /*0600*/  SHF.R.U32.HI R105, RZ, 0x5, R0 ;  /* 0x00000005ff697819 */ /* 0x000fca0000011600 */
[----:B------:R-:W-:Y:S01]  /*0610*/  LEA R29, R0, UR4, 0x2 ;  /* 0x00000004001d7c11 */ /* 0x000fe2000f8e10ff */
[----:B------:R-:W-:Y:S01]  /*0620*/  IMAD.MOV.U32 R22, RZ, RZ, -0x1 ;  /* 0xffffffffff167424 */ /* 0x000fe200078e00ff */
[----:B------:R-:W-:-:S03]  /*0630*/  @!P6 LOP3.LUT R22, R24, 0x80000000, RZ, 0x3c, !PT ;  /* 0x800000001816e812 */ /* 0x000fc600078e3cff */
[----:B------:R-:W-:Y:S01]  /*0640*/  IMAD R31, R0, 0x80, R29 ;  /* 0x00000080001f7824 */ /* 0x000fe200078e021d */
[----:B------:R-:W-:Y:S01]  /*0650*/  LEA R32, R105, UR4, 0x2 ;  /* 0x0000000469207c11 */ /* 0x000fe2000f8e10ff */
[----:B------:R-:W-:Y:S02]  /*0660*/  IMAD.MOV.U32 R24, RZ, RZ, -0x1 ;  /* 0xffffffffff187424 */ /* 0x000fe400078e00ff */
[----:B------:R-:W-:Y:S02]  /*0670*/  IMAD.MOV.U32 R26, RZ, RZ, -0x1 ;  /* 0xffffffffff1a7424 */ /* 0x000fe400078e00ff */
[----:B------:R-:W-:Y:S02]  /*0680*/  IMAD.MOV.U32 R27, RZ, RZ, -0x1 ;  /* 0xffffffffff1b7424 */ /* 0x000fe400078e00ff */
[----:B------:R-:W-:Y:S02]  /*0690*/  IMAD.MOV.U32 R28, RZ, RZ, -0x1 ;  /* 0xffffffffff1c7424 */ /* 0x000fe400078e00ff */
[----:B------:R-:W-:-:S02]  /*06a0*/  IMAD.MOV.U32 R30, RZ, RZ, -0x1 ;  /* 0xffffffffff1e7424 */ /* 0x000fc400078e00ff */
[----:B------:R-:W-:Y:S01]  /*06b0*/  IMAD R33, R0, -0x38, R31 ;  /* 0xffffffc800217824 */ /* 0x000fe200078e021f */
[----:B------:R-:W-:Y:S01]  /*06c0*/  BAR.SYNC.DEFER_BLOCKING 0x0 ;  /* 0x0000000000007b1d */ /* 0x000fe20000010000 */
[----:B--2---:R-:W-:Y:S02]  /*06d0*/  @!P2 LOP3.LUT R26, R8, 0x80000000, RZ, 0x3c, !PT ;  /* 0x80000000081aa812 */ /* 0x004fe400078e3cff */
[----:B---3--:R-:W-:Y:S02]  /*06e0*/  @!P0 LOP3.LUT R24, R6, 0x80000000, RZ, 0x3c, !PT ;  /* 0x8000000006188812 */ /* 0x008fe400078e3cff */
[----:B----4-:R-:W-:Y:S02]  /*06f0*/  @!P1 LOP3.LUT R25, R7, 0x80000000, RZ, 0x3c, !PT ;  /* 0x8000000007199812 */ /* 0x010fe400078e3cff */
[----:B-----5:R-:W-:Y:S02]  /*0700*/  @!P3 LOP3.LUT R27, R9, 0x80000000, RZ, 0x3c, !PT ;  /* 0x80000000091bb812 */ /* 0x020fe400078e3cff */
[----:B------:R-:W-:-:S02]  /*0710*/  @!P4 LOP3.LUT R28, R10, 0x80000000, RZ, 0x3c, !PT ;  /* 0x800000000a1cc812 */ /* 0x000fc400078e3cff */
[----:B------:R-:W-:-:S07]  /*0720*/  @!P5 LOP3.LUT R30, R11, 0x80000000, RZ, 0x3c, !PT ;  /* 0x800000000b1ed812 */ /* 0x000fce00078e3cff */
.L_x_220:
[----:B------:R-:W-:Y:S01]  /*0730*/  UISETP.LT.AND UP0, UPT, UR5, 0x6, UPT ;  /* 0x000000060500788c */ /* 0x000fe2000bf01270 */
[----:B------:R-:W-:Y:S01]  /*0740*/  STS [R29], RZ ;  /* 0x000000ff1d007388 */ /* 0x000fe20000000800 */
[----:B------:R-:W-:Y:S01]  /*0750*/  UIADD3 UR6, UPT, UPT, UR7, -0x6, URZ ;  /* 0xfffffffa07067890 */ /* 0x000fe2000fffe0ff */
[----:B------:R-:W-:Y:S01]  /*0760*/  ISETP.NE.AND P1, PT, R23, 0x1f, PT ;  /* 0x0000001f1700780c */ /* 0x000fe20003f25270 */
[----:B------:R-:W-:Y:S01]  /*0770*/  USEL UR4, UR5, 0x6, UP0 ;  /* 0x0000000605047887 */ /* 0x000fe20008000000 */
[----:B------:R-:W-:Y:S01]  /*0780*/  STS [R29+0x400], RZ ;  /* 0x000400ff1d007388 */ /* 0x000fe20000000800 */
[C---:B------:R-:W-:Y:S01]  /*0790*/  ISETP.NE.AND P2, PT, R105.reuse, 0x6, PT ;  /* 0x000000066900780c */ /* 0x040fe20003f45270 */
[----:B------:R-:W-:Y:S01]  /*07a0*/  UISETP.GE.AND UP0, UPT, UR7, UR10, UPT ;  /* 0x0000000a0700728c */ /* 0x000fe2000bf06270 */
[----:B0-2---:R-:W-:Y:S01]  /*07b0*/  SHF.R.U32.HI R4, RZ, UR6, R2 ;  /* 0x00000006ff047c19 */ /* 0x005fe20008011602 */
[----:B------:R-:W-:Y:S01]  /*07c0*/  UBMSK UR4, URZ, UR4 ;  /* 0x00000004ff04729b */ /* 0x000fe20008000000 */
[----:B------:R-:W-:Y:S01]  /*07d0*/  STS [R29+0x800], RZ ;  /* 0x000800ff1d007388 */ /* 0x000fe20000000800 */
[----:B------:R-:W-:-:S03]  /*07e0*/  ISETP.NE.AND P3, PT, R105, 0x7, PT ;  /* 0x000000076900780c */ /* 0x000fc60003f65270 */
[----:B------:R-:W-:Y:S01]  /*07f0*/  STS [R29+0xc00], RZ ;  /* 0x000c00ff1d007388 */ /* 0x000fe20000000800 */
[----:B------:R-:W-:-:S03]  /*0800*/  LOP3.LUT R4, R4, UR4, RZ, 0xc0, !PT ;  /* 0x0000000404047c12 */ /* 0x000fc6000f8ec0ff */
[----:B------:R-:W-:Y:S02]  /*0810*/  STS [R29+0x1000], RZ ;  /* 0x001000ff1d007388 */ /* 0x000fe40000000800 */
[----:B------:R-:W-:Y:S01]  /*0820*/  IMAD.SHL.U32 R5, R4, 0x400, RZ ;  /* 0x0000040004057824 */ /* 0x000fe200078e00ff */
[----:B------:R-:W-:Y:S01]  /*0830*/  SHF.R.U32.HI R4, RZ, 0x4, R4 ;  /* 0x00000004ff047819 */ /* 0x000fe20000011604 */
[----:B------:R-:W-:Y:S03]  /*0840*/  STS [R29+0x1400], RZ ;  /* 0x001400ff1d007388 */ /* 0x000fe60000000800 */
[----:B------:R-:W-:Y:S01]  /*0850*/  LOP3.LUT R36, R5, 0x7c00, RZ, 0xc0, !PT ;  /* 0x00007c0005247812 */ /* 0x000fe200078ec0ff */
[----:B------:R-:W-:Y:S01]  /*0860*/  STS [R29+0x1800], RZ ;  /* 0x001800ff1d007388 */ /* 0x000fe20000000800 */
[----:B------:R-:W-:-:S03]  /*0870*/  LOP3.LUT R4, R4, 0xffffffe, RZ, 0xc0, !PT ;  /* 0x0ffffffe04047812 */ /* 0x000fc600078ec0ff */
[----:B------:R-:W-:Y:S01]  /*0880*/  STS [R29+0x1c00], RZ ;  /* 0x001c00ff1d007388 */ /* 0x000fe20000000800 */
[----:B------:R-:W-:Y:S02]  /*0890*/  IADD3 R36, PT, PT, R4, R29, R36 ;  /* 0x0000001d04247210 */ /* 0x000fe40007ffe024 */
[----:B------:R-:W-:Y:S01]  /*08a0*/  SHF.R.U32.HI R4, RZ, UR6, R3 ;  /* 0x00000006ff047c19 */ /* 0x000fe20008011603 */
[----:B------:R-:W-:Y:S03]  /*08b0*/  STS [R29+0x2000], RZ ;  /* 0x002000ff1d007388 */ /* 0x000fe60000000800 */
[----:B------:R-:W-:Y:S01]  /*08c0*/  LOP3.LUT R4, R4, UR4, RZ, 0xc0, !PT ;  /* 0x0000000404047c12 */ /* 0x000fe2000f8ec0ff */
[----:B------:R-:W-:Y:S03]  /*08d0*/  STS [R29+0x2400], RZ ;  /* 0x002400ff1d007388 */ /* 0x000fe60000000800 */
[----:B------:R-:W-:Y:S01]  /*08e0*/  SHF.R.U32.HI R6, RZ, 0x4, R4 ;  /* 0x00000004ff067819 */ /* 0x000fe20000011604 */
[----:B------:R-:W-:Y:S01]  /*08f0*/  STS [R29+0x2800], RZ ;  /* 0x002800ff1d007388 */ /* 0x000fe20000000800 */
[----:B------:R-:W-:-:S02]  /*0900*/  IMAD.SHL.U32 R5, R4, 0x400, RZ ;  /* 0x0000040004057824 */ /* 0x000fc400078e00ff */
[----:B------:R-:W-:Y:S01]  /*0910*/  LOP3.LUT R6, R6, 0xffffffe, RZ, 0xc0, !PT ;  /* 0x0ffffffe06067812 */ /* 0x000fe200078ec0ff */
[----:B------:R-:W-:Y:S02]  /*0920*/  STS [R29+0x2c00], RZ ;  /* 0x002c00ff1d007388 */ /* 0x000fe40000000800 */
[----:B------:R-:W-:Y:S02]  /*0930*/  LOP3.LUT R4, R5, 0x7c00, RZ, 0xc0, !PT ;  /* 0x00007c0005047812 */ /* 0x000fe400078ec0ff */
[----:B------:R-:W-:Y:S02]  /*0940*/  STS [R29+0x3000], RZ ;  /* 0x003000ff1d007388 */ /* 0x000fe40000000800 */
[----:B------:R-:W-:Y:S02]  /*0950*/  IADD3 R37, PT, PT, R6, R29, R4 ;  /* 0x0000001d06257210 */ /* 0x000fe40007ffe004 */
[----:B------:R-:W-:Y:S01]  /*0960*/  STS [R29+0x3400], RZ ;  /* 0x003400ff1d007388 */ /* 0x000fe20000000800 */
[----:B------:R-:W-:-:S03]  /*0970*/  SHF.R.U32.HI R4, RZ, UR6, R12 ;  /* 0x00000006ff047c19 */ /* 0x000fc6000801160c */
        /* <DEDUP_REMOVED lines=10> */
[----:B------:R-:W-:-:S03]  /*0a20*/  IADD3 R39, PT, PT, R39, R29, R6 ;  /* 0x0000001d27277210 */ /* 0x000fc60007ffe006 */
[----:B------:R-:W-:Y:S04]  /*0a30*/  STS [R29+0x4c00], RZ ;  /* 0x004c00ff1d007388 */ /* 0x000fe80000000800 */
        /* <DEDUP_REMOVED lines=13> */
[----:B------:R-:W0:Y:S02]  /*0b10*/  LDS.U16 R34, [R36] ;  /* 0x0000000024227984 */ /* 0x000e240000000400 */
[----:B0-----:R-:W-:-:S05]  /*0b20*/  VIADD R5, R34, 0x1 ;  /* 0x0000000122057836 */ /* 0x001fca0000000000 */
[----:B------:R0:W-:Y:S04]  /*0b30*/  STS.U16 [R36], R5 ;  /* 0x0000000524007388 */ /* 0x0001e80000000400 */
[----:B------:R-:W1:Y:S01]  /*0b40*/  LDS.U16 R38, [R37] ;  /* 0x0000000025267984 */ /* 0x000e620000000400 */
[----:B0-----:R-:W-:-:S04]  /*0b50*/  SHF.R.U32.HI R5, RZ, UR6, R13 ;  /* 0x00000006ff057c19 */ /* 0x001fc8000801160d */
[----:B------:R-:W-:-:S05]  /*0b60*/  LOP3.LUT R5, R5, UR4, RZ, 0xc0, !PT ;  /* 0x0000000405057c12 */ /* 0x000fca000f8ec0ff */
[----:B------:R-:W-:Y:S01]  /*0b70*/  IMAD.SHL.U32 R6, R5, 0x400, RZ ;  /* 0x0000040005067824 */ /* 0x000fe200078e00ff */
[----:B------:R-:W-:-:S04]  /*0b80*/  SHF.R.U32.HI R5, RZ, 0x4, R5 ;  /* 0x00000004ff057819 */ /* 0x000fc80000011605 */
[----:B------:R-:W-:Y:S02]  /*0b90*/  LOP3.LUT R8, R6, 0x7c00, RZ, 0xc0, !PT ;  /* 0x00007c0006087812 */ /* 0x000fe400078ec0ff */
[----:B------:R-:W-:-:S04]  /*0ba0*/  LOP3.LUT R5, R5, 0xffffffe, RZ, 0xc0, !PT ;  /* 0x0ffffffe05057812 */ /* 0x000fc800078ec0ff */
[----:B------:R-:W-:Y:S01]  /*0bb0*/  IADD3 R41, PT, PT, R5, R29, R8 ;  /* 0x0000001d05297210 */ /* 0x000fe20007ffe008 */
[----:B-1----:R-:W-:-:S05]  /*0bc0*/  VIADD R4, R38, 0x1 ;  /* 0x0000000126047836 */ /* 0x002fca0000000000 */
[----:B------:R0:W-:Y:S04]  /*0bd0*/  STS.U16 [R37], R4 ;  /* 0x0000000425007388 */ /* 0x0001e80000000400 */
[----:B------:R-:W1:Y:S01]  /*0be0*/  LDS.U16 R40, [R39] ;  /* 0x0000000027287984 */ /* 0x000e620000000400 */
[----:B0-----:R-:W-:-:S04]  /*0bf0*/  SHF.R.U32.HI R4, RZ, UR6, R14 ;  /* 0x00000006ff047c19 */ /* 0x001fc8000801160e */
[----:B------:R-:W-:-:S05]  /*0c00*/  LOP3.LUT R4, R4, UR4, RZ, 0xc0, !PT ;  /* 0x0000000404047c12 */ /* 0x000fca000f8ec0ff */
[----:B------:R-:W-:Y:S01]  /*0c10*/  IMAD.SHL.U32 R5, R4, 0x400, RZ ;  /* 0x0000040004057824 */ /* 0x000fe200078e00ff */
[----:B------:R-:W-:-:S04]  /*0c20*/  SHF.R.U32.HI R4, RZ, 0x4, R4 ;  /* 0x00000004ff047819 */ /* 0x000fc80000011604 */
[----:B------:R-:W-:Y:S02]  /*0c30*/  LOP3.LUT R8, R5, 0x7c00, RZ, 0xc0, !PT ;  /* 0x00007c0005087812 */ /* 0x000fe400078ec0ff */
[----:B------:R-:W-:Y:S02]  /*0c40*/  LOP3.LUT R43, R4, 0xffffffe, RZ, 0xc0, !PT ;  /* 0x0ffffffe042b7812 */ /* 0x000fe400078ec0ff */
[----:B------:R-:W-:Y:S02]  /*0c50*/  SHF.R.U32.HI R5, RZ, UR6, R15 ;  /* 0x00000006ff057c19 */ /* 0x000fe4000801160f */
[----:B------:R-:W-:Y:S02]  /*0c60*/  IADD3 R43, PT, PT, R43, R29, R8 ;  /* 0x0000001d2b2b7210 */ /* 0x000fe40007ffe008 */
[----:B------:R-:W-:Y:S01]  /*0c70*/  LOP3.LUT R5, R5, UR4, RZ, 0xc0, !PT ;  /* 0x0000000405057c12 */ /* 0x000fe2000f8ec0ff */
[----:B-1----:R-:W-:-:S05]  /*0c80*/  VIADD R6, R40, 0x1 ;  /* 0x0000000128067836 */ /* 0x002fca0000000000 */
[----:B------:R0:W-:Y:S04]  /*0c90*/  STS.U16 [R39], R6 ;  /* 0x0000000627007388 */ /* 0x0001e80000000400 */
[----:B------:R-:W1:Y:S01]  /*0ca0*/  LDS.U16 R42, [R41] ;  /* 0x00000000292a7984 */ /* 0x000e620000000400 */
[----:B0-----:R-:W-:Y:S01]  /*0cb0*/  IMAD.SHL.U32 R6, R5, 0x400, RZ ;  /* 0x0000040005067824 */ /* 0x001fe200078e00ff */
        /* <DEDUP_REMOVED lines=127> */
[----:B0-----:R-:W-:Y:S01]  /*14b0*/  SHF.R.U32.HI R4, RZ, UR6, R30 ;  /* 0x00000006ff047c19 */ /* 0x001fe2000801161e */
[----:B------:R-:W0:Y:S03]  /*14c0*/  S2UR UR6, SR_CgaCtaId ;  /* 0x00000000000679c3 */ /* 0x000e260000008800 */
[----:B------:R-:W-:Y:S01]  /*14d0*/  LOP3.LUT R4, R4, UR4, RZ, 0xc0, !PT ;  /* 0x0000000404047c12 */ /* 0x000fe2000f8ec0ff */
[----:B------:R-:W-:-:S04]  /*14e0*/  UMOV UR4, 0x400 ;  /* 0x0000040000047882 */ /* 0x000fc80000000000 */
[----:B------:R-:W-:Y:S01]  /*14f0*/  IMAD.SHL.U32 R5, R4, 0x400, RZ ;  /* 0x0000040004057824 */ /* 0x000fe200078e00ff */
[----:B------:R-:W-:-:S04]  /*1500*/  SHF.R.U32.HI R4, RZ, 0x4, R4 ;  /* 0x00000004ff047819 */ /* 0x000fc80000011604 */
[----:B------:R-:W-:Y:S02]  /*1510*/  LOP3.LUT R8, R5, 0x7c00, RZ, 0xc0, !PT ;  /* 0x00007c0005087812 */ /* 0x000fe400078ec0ff */
[----:B------:R-:W-:-:S04]  /*1520*/  LOP3.LUT R71, R4, 0xffffffe, RZ, 0xc0, !PT ;  /* 0x0ffffffe04477812 */ /* 0x000fc800078ec0ff */
[----:B------:R-:W-:Y:S01]  /*1530*/  IADD3 R71, PT, PT, R71, R29, R8 ;  /* 0x0000001d47477210 */ /* 0x000fe20007ffe008 */
[----:B0-----:R-:W-:Y:S01]  /*1540*/  ULEA UR4, UR6, UR4, 0x18 ;  /* 0x0000000406047291 */ /* 0x001fe2000f8ec0ff */
[----:B-1----:R-:W-:-:S05]  /*1550*/  VIADD R6, R68, 0x1 ;  /* 0x0000000144067836 */ /* 0x002fca0000000000 */
[----:B------:R-:W-:Y:S04]  /*1560*/  STS.U16 [R67], R6 ;  /* 0x0000000643007388 */ /* 0x000fe80000000400 */
[----:B------:R-:W0:Y:S02]  /*1570*/  LDS.U16 R70, [R69] ;  /* 0x0000000045467984 */ /* 0x000e240000000400 */
[----:B0-----:R-:W-:-:S05]  /*1580*/  VIADD R4, R70, 0x1 ;  /* 0x0000000146047836 */ /* 0x001fca0000000000 */
[----:B------:R-:W-:Y:S04]  /*1590*/  STS.U16 [R69], R4 ;  /* 0x0000000445007388 */ /* 0x000fe80000000400 */
[----:B------:R-:W0:Y:S02]  /*15a0*/  LDS.U16 R72, [R71] ;  /* 0x0000000047487984 */ /* 0x000e240000000400 */
[----:B0-----:R-:W-:-:S05]  /*15b0*/  VIADD R6, R72, 0x1 ;  /* 0x0000000148067836 */ /* 0x001fca0000000000 */
[----:B------:R-:W-:Y:S01]  /*15c0*/  STS.U16 [R71], R6 ;  /* 0x0000000647007388 */ /* 0x000fe20000000400 */
[----:B------:R-:W-:Y:S06]  /*15d0*/  BAR.SYNC.DEFER_BLOCKING 0x0 ;  /* 0x0000000000007b1d */ /* 0x000fec0000010000 */
[----:B------:R-:W-:Y:S04]  /*15e0*/  LDS R73, [R31] ;  /* 0x000000001f497984 */ /* 0x000fe80000000800 */
[----:B------:R-:W0:Y:S04]  /*15f0*/  LDS R74, [R31+0x4] ;  /* 0x000004001f4a7984 */ /* 0x000e280000000800 */
        /* <DEDUP_REMOVED lines=13> */
[----:B------:R-:W1:Y:S01]  /*16d0*/  LDS R86, [R31+0x34] ;  /* 0x000034001f567984 */ /* 0x000e620000000800 */
[----:B--2---:R-:W-:-:S03]  /*16e0*/  IMAD.IADD R76, R76, 0x1, R75 ;  /* 0x000000014c4c7824 */ /* 0x004fc600078e024b */
[----:B------:R-:W2:Y:S01]  /*16f0*/  LDS R87, [R31+0x38] ;  /* 0x000038001f577984 */ /* 0x000ea20000000800 */
[----:B---3--:R-:W-:-:S03]  /*1700*/  IMAD.IADD R77, R77, 0x1, R76 ;  /* 0x000000014d4d7824 */ /* 0x008fc600078e024c */
[----:B------:R-:W3:Y:S01]  /*1710*/  LDS R88, [R31+0x3c] ;  /* 0x00003c001f587984 */ /* 0x000ee20000000800 */
[----:B----4-:R-:W-:-:S03]  /*1720*/  IMAD.IADD R78, R78, 0x1, R77 ;  /* 0x000000014e4e7824 */ /* 0x010fc600078e024d */
[----:B------:R-:W4:Y:S01]  /*1730*/  LDS R89, [R31+0x40] ;  /* 0x000040001f597984 */ /* 0x000f220000000800 */
[----:B-----5:R-:W-:-:S03]  /*1740*/  IMAD.IADD R79, R79, 0x1, R78 ;  /* 0x000000014f4f7824 */ /* 0x020fc600078e024e */
[----:B------:R-:W5:Y:S01]  /*1750*/  LDS R90, [R31+0x44] ;  /* 0x000044001f5a7984 */ /* 0x000f620000000800 */
[----:B------:R-:W-:-:S03]  /*1760*/  IMAD.IADD R80, R80, 0x1, R79 ;  /* 0x0000000150507824 */ /* 0x000fc600078e024f */
        /* <DEDUP_REMOVED lines=29> */
[----:B------:R-:W-:-:S04]  /*1940*/  IMAD.IADD R95, R95, 0x1, R94 ;  /* 0x000000015f5f7824 */ /* 0x000fc800078e025e */
[----:B0-----:R-:W-:-:S04]  /*1950*/  IMAD.IADD R96, R96, 0x1, R95 ;  /* 0x0000000160607824 */ /* 0x001fc800078e025f */
[----:B-1----:R-:W-:-:S04]  /*1960*/  IMAD.IADD R97, R97, 0x1, R96 ;  /* 0x0000000161617824 */ /* 0x002fc800078e0260 */
[----:B--2---:R-:W-:-:S04]  /*1970*/  IMAD.IADD R98, R98, 0x1, R97 ;  /* 0x0000000162627824 */ /* 0x004fc800078e0261 */
[----:B---3--:R-:W-:-:S04]  /*1980*/  IMAD.IADD R99, R99, 0x1, R98 ;  /* 0x0000000163637824 */ /* 0x008fc800078e0262 */
[----:B----4-:R-:W-:-:S04]  /*1990*/  IMAD.IADD R100, R100, 0x1, R99 ;  /* 0x0000000164647824 */ /* 0x010fc800078e0263 */
[----:B-----5:R-:W-:-:S04]  /*19a0*/  IMAD.IADD R101, R101, 0x1, R100 ;  /* 0x0000000165657824 */ /* 0x020fc800078e0264 */
[----:B------:R-:W-:-:S04]  /*19b0*/  IMAD.IADD R102, R102, 0x1, R101 ;  /* 0x0000000166667824 */ /* 0x000fc800078e0265 */
[----:B------:R-:W-:-:S04]  /*19c0*/  IMAD.IADD R103, R103, 0x1, R102 ;  /* 0x0000000167677824 */ /* 0x000fc800078e0266 */
[----:B------:R-:W-:-:S04]  /*19d0*/  IMAD.IADD R104, R104, 0x1, R103 ;  /* 0x0000000168687824 */ /* 0x000fc800078e0267 */
[----:B------:R-:W-:-:S05]  /*19e0*/  IMAD.IADD R106, R5, 0x1, R104 ;  /* 0x00000001056a7824 */ /* 0x000fca00078e0268 */
        /* <DEDUP_REMOVED lines=8> */
[----:B------:R-:W0:Y:S02]  /*1a70*/  SHFL.UP P0, R107, R108, 0x10, RZ ;  /* 0x060000006c6b7989 */ /* 0x000e2400000000ff */
[----:B0-----:R-:W-:Y:S01]  /*1a80*/  @P0 IMAD.IADD R107, R108, 0x1, R107 ;  /* 0x000000016c6b0824 */ /* 0x001fe200078e026b */
[----:B------:R-:W-:-:S03]  /*1a90*/  ISETP.NE.AND P0, PT, R105, 0x1, PT ;  /* 0x000000016900780c */ /* 0x000fc60003f05270 */
[----:B------:R-:W-:Y:S01]  /*1aa0*/  IMAD.IADD R106, R107, 0x1, -R106 ;  /* 0x000000016b6a7824 */ /* 0x000fe200078e0a6a */
[----:B------:R-:W-:Y:S01]  /*1ab0*/  @!P1 STS [R32+0x8400], R107 ;  /* 0x0084006b20009388 */ /* 0x000fe20000000800 */
[----:B------:R-:W-:Y:S01]  /*1ac0*/  BAR.SYNC.DEFER_BLOCKING 0x0 ;  /* 0x0000000000007b1d */ /* 0x000fe20000010000 */
[----:B------:R-:W-:-:S05]  /*1ad0*/  ISETP.NE.AND P1, PT, R105, 0x4, PT ;  /* 0x000000046900780c */ /* 0x000fca0003f25270 */
[----:B------:R-:W0:Y:S04]  /*1ae0*/  LDS.128 R4, [UR4+0x8400] ;  /* 0x00840004ff047984 */ /* 0x000e280008000c00 */
[----:B------:R-:W1:Y:S01]  /*1af0*/  LDS.128 R8, [UR4+0x8410] ;  /* 0x00841004ff087984 */ /* 0x000e620008000c00 */
[C---:B0-----:R-:W-:Y:S01]  /*1b00*/  SEL R35, R4.reuse, R35, !P0 ;  /* 0x0000002304237207 */ /* 0x041fe20004000000 */
[----:B------:R-:W-:Y:S01]  /*1b10*/  IMAD.IADD R5, R4, 0x1, R5 ;  /* 0x0000000104057824 */ /* 0x000fe200078e0205 */
[----:B------:R-:W-:-:S03]  /*1b20*/  ISETP.NE.AND P0, PT, R105, 0x2, PT ;  /* 0x000000026900780c */ /* 0x000fc60003f05270 */
[----:B------:R-:W-:Y:S01]  /*1b30*/  IMAD.IADD R6, R6, 0x1, R5 ;  /* 0x0000000106067824 */ /* 0x000fe200078e0205 */
[----:B------:R-:W-:Y:S02]  /*1b40*/  SEL R35, R5, R35, !P0 ;  /* 0x0000002305237207 */ /* 0x000fe40004000000 */
[----:B------:R-:W-:Y:S01]  /*1b50*/  ISETP.NE.AND P0, PT, R105, 0x3, PT ;  /* 0x000000036900780c */ /* 0x000fe20003f05270 */
[----:B------:R-:W-:-:S03]  /*1b60*/  IMAD.IADD R7, R7, 0x1, R6 ;  /* 0x0000000107077824 */ /* 0x000fc600078e0206 */
[----:B------:R-:W-:Y:S01]  /*1b70*/  SEL R35, R6, R35, !P0 ;  /* 0x0000002306237207 */ /* 0x000fe20004000000 */
[----:B-1----:R-:W-:Y:S01]  /*1b80*/  IMAD.IADD R8, R7, 0x1, R8 ;  /* 0x0000000107087824 */ /* 0x002fe200078e0208 */
[----:B------:R-:W-:Y:S02]  /*1b90*/  ISETP.NE.AND P0, PT, R105, 0x5, PT ;  /* 0x000000056900780c */ /* 0x000fe40003f05270 */
[----:B------:R-:W-:Y:S01]  /*1ba0*/  SEL R35, R7, R35, !P1 ;  /* 0x0000002307237207 */ /* 0x000fe20004800000 */
[----:B------:R-:W-:Y:S01]  /*1bb0*/  IMAD.IADD R9, R9, 0x1, R8 ;  /* 0x0000000109097824 */ /* 0x000fe200078e0208 */
[----:B------:R-:W-:Y:S02]  /*1bc0*/  ISETP.NE.AND P1, PT, R23, RZ, PT ;  /* 0x000000ff1700720c */ /* 0x000fe40003f25270 */
[----:B------:R-:W-:Y:S01]  /*1bd0*/  SEL R35, R8, R35, !P0 ;  /* 0x0000002308237207 */ /* 0x000fe20004000000 */
[----:B------:R-:W-:Y:S01]  /*1be0*/  IMAD.IADD R10, R10, 0x1, R9 ;  /* 0x000000010a0a7824 */ /* 0x000fe200078e0209 */
[----:B------:R-:W-:-:S02]  /*1bf0*/  ISETP.GT.U32.AND P0, PT, R0, 0x1f, PT ;  /* 0x0000001f0000780c */ /* 0x000fc40003f04070 */
[----:B------:R-:W-:Y:S01]  /*1c00*/  SEL R35, R9, R35, !P2 ;  /* 0x0000002309237207 */ /* 0x000fe20005000000 */
[----:B------:R-:W-:Y:S01]  /*1c10*/  IMAD.IADD R11, R11, 0x1, R10 ;  /* 0x000000010b0b7824 */ /* 0x000fe200078e020a */
[----:B------:R-:W-:Y:S02]  /*1c20*/  ISETP.GT.U32.OR P2, PT, R0, 0x1f, P1 ;  /* 0x0000001f0000780c */ /* 0x000fe40000f44470 */
[----:B------:R-:W-:Y:S02]  /*1c30*/  SEL R4, R106, RZ, P1 ;  /* 0x000000ff6a047207 */ /* 0x000fe40000800000 */
[----:B------:R-:W-:-:S05]  /*1c40*/  SEL R35, R10, R35, !P3 ;  /* 0x000000230a237207 */ /* 0x000fca0005800000 */
[----:B------:R-:W-:Y:S01]  /*1c50*/  @P0 IMAD.IADD R106, R35, 0x1, R4 ;  /* 0x00000001236a0824 */ /* 0x000fe200078e0204 */
[----:B------:R-:W-:-:S03]  /*1c60*/  ISETP.NE.AND P0, PT, R0, RZ, PT ;  /* 0x000000ff0000720c */ /* 0x000fc60003f05270 */
[----:B------:R-:W-:-:S05]  /*1c70*/  @!P2 IMAD.U32 R106, R11, 0x10000, RZ ;  /* 0x000100000b6aa824 */ /* 0x000fca00078e00ff */
[----:B------:R-:W-:Y:S01]  /*1c80*/  @!P2 STS [UR4+0x8428], R106 ;  /* 0x0084286aff00a988 */ /* 0x000fe20008000804 */
[----:B------:R-:W-:Y:S06]  /*1c90*/  BAR.SYNC.DEFER_BLOCKING 0x0 ;  /* 0x0000000000007b1d */ /* 0x000fec0000010000 */
[----:B------:R-:W0:Y:S02]  /*1ca0*/  LDS R4, [UR4+0x8428] ;  /* 0x00842804ff047984 */ /* 0x000e240008000800 */
[----:B0-----:R-:W-:-:S05]  /*1cb0*/  SEL R5, R4, RZ, P0 ;  /* 0x000000ff04057207 */ /* 0x001fca0000000000 */
[----:B------:R-:W-:-:S04]  /*1cc0*/  IMAD.IADD R4, R5, 0x1, R106 ;  /* 0x0000000105047824 */ /* 0x000fc800078e026a */
[--C-:B------:R-:W-:Y:S01]  /*1cd0*/  IMAD.IADD R6, R73, 0x1, R4.reuse ;  /* 0x0000000149067824 */ /* 0x100fe200078e0204 */
[----:B------:R-:W-:Y:S01]  /*1ce0*/  STS [R31], R4 ;  /* 0x000000041f007388 */ /* 0x000fe20000000800 */
[--C-:B------:R-:W-:Y:S02]  /*1cf0*/  IMAD.IADD R74, R74, 0x1, R4.reuse ;  /* 0x000000014a4a7824 */ /* 0x100fe400078e0204 */
[--C-:B------:R-:W-:Y:S01]  /*1d00*/  IMAD.IADD R8, R75, 0x1, R4.reuse ;  /* 0x000000014b087824 */ /* 0x100fe200078e0204 */
[----:B------:R-:W-:Y:S01]  /*1d10*/  STS [R31+0x4], R6 ;  /* 0x000004061f007388 */ /* 0x000fe20000000800 */
[--C-:B------:R-:W-:Y:S02]  /*1d20*/  IMAD.IADD R76, R76, 0x1, R4.reuse ;  /* 0x000000014c4c7824 */ /* 0x100fe400078e0204 */
[--C-:B------:R-:W-:Y:S01]  /*1d30*/  IMAD.IADD R10, R77, 0x1, R4.reuse ;  /* 0x000000014d0a7824 */ /* 0x100fe200078e0204 */
[----:B------:R-:W-:Y:S01]  /*1d40*/  STS [R31+0x8], R74 ;  /* 0x0000084a1f007388 */ /* 0x000fe20000000800 */
[----:B------:R-:W-:-:S02]  /*1d50*/  IMAD.IADD R78, R78, 0x1, R4 ;  /* 0x000000014e4e7824 */ /* 0x000fc400078e0204 */
[--C-:B------:R-:W-:Y:S01]  /*1d60*/  IMAD.IADD R106, R79, 0x1, R4.reuse ;  /* 0x000000014f6a7824 */ /* 0x100fe200078e0204 */
[----:B------:R-:W-:Y:S01]  /*1d70*/  STS [R31+0xc], R8 ;  /* 0x00000c081f007388 */ /* 0x000fe20000000800 */
        /* <DEDUP_REMOVED lines=36> */
[----:B------:R-:W-:-:S03]  /*1fc0*/  IMAD.IADD R104, R104, 0x1, R4 ;  /* 0x0000000168687824 */ /* 0x000fc600078e0204 */
[----:B------:R-:W-:Y:S04]  /*1fd0*/  STS [R31+0x40], R88 ;  /* 0x000040581f007388 */ /* 0x000fe80000000800 */
        /* <DEDUP_REMOVED lines=15> */
[----:B------:R-:W-:Y:S01]  /*20d0*/  STS [R31+0x80], R104 ;  /* 0x000080681f007388 */ /* 0x000fe20000000800 */
[----:B------:R-:W-:Y:S06]  /*20e0*/  BAR.SYNC.DEFER_BLOCKING 0x0 ;  /* 0x0000000000007b1d */ /* 0x000fec0000010000 */
[----:B------:R-:W0:Y:S04]  /*20f0*/  LDS.U16 R5, [R36] ;  /* 0x0000000024057984 */ /* 0x000e280000000400 */
[----:B------:R-:W1:Y:S04]  /*2100*/  LDS.U16 R37, [R37] ;  /* 0x0000000025257984 */ /* 0x000e680000000400 */
[----:B------:R-:W2:Y:S04]  /*2110*/  LDS.U16 R39, [R39] ;  /* 0x0000000027277984 */ /* 0x000ea80000000400 */
[----:B------:R-:W3:Y:S04]  /*2120*/  LDS.U16 R41, [R41] ;  /* 0x0000000029297984 */ /* 0x000ee80000000400 */
[----:B------:R-:W4:Y:S04]  /*2130*/  LDS.U16 R43, [R43] ;  /* 0x000000002b2b7984 */ /* 0x000f280000000400 */
[----:B------:R-:W5:Y:S04]  /*2140*/  LDS.U16 R45, [R45] ;  /* 0x000000002d2d7984 */ /* 0x000f680000000400 */
[----:B------:R-:W5:Y:S04]  /*2150*/  LDS.U16 R47, [R47] ;  /* 0x000000002f2f7984 */ /* 0x000f680000000400 */
[----:B------:R-:W5:Y:S04]  /*2160*/  LDS.U16 R49, [R49] ;  /* 0x0000000031317984 */ /* 0x000f680000000400 */
[----:B------:R-:W5:Y:S04]  /*2170*/  LDS.U16 R51, [R51] ;  /* 0x0000000033337984 */ /* 0x000f680000000400 */
[----:B------:R-:W5:Y:S04]  /*2180*/  LDS.U16 R53, [R53] ;  /* 0x0000000035357984 */ /* 0x000f680000000400 */
[----:B------:R-:W5:Y:S01]  /*2190*/  LDS.U16 R55, [R55] ;  /* 0x0000000037377984 */ /* 0x000f620000000400 */
[----:B0-----:R-:W-:-:S03]  /*21a0*/  IMAD.IADD R5, R34, 0x1, R5 ;  /* 0x0000000122057824 */ /* 0x001fc600078e0205 */
[----:B------:R-:W0:Y:S01]  /*21b0*/  LDS.U16 R57, [R57] ;  /* 0x0000000039397984 */ /* 0x000e220000000400 */
[----:B-1----:R-:W-:-:S03]  /*21c0*/  IMAD.IADD R37, R38, 0x1, R37 ;  /* 0x0000000126257824 */ /* 0x002fc600078e0225 */
[----:B------:R-:W1:Y:S01]  /*21d0*/  LDS.U16 R59, [R59] ;  /* 0x000000003b3b7984 */ /* 0x000e620000000400 */
[----:B--2---:R-:W-:-:S03]  /*21e0*/  IMAD.IADD R39, R40, 0x1, R39 ;  /* 0x0000000128277824 */ /* 0x004fc600078e0227 */
[----:B------:R-:W2:Y:S01]  /*21f0*/  LDS.U16 R61, [R61] ;  /* 0x000000003d3d7984 */ /* 0x000ea20000000400 */
[----:B---3--:R-:W-:-:S03]  /*2200*/  IMAD.IADD R41, R42, 0x1, R41 ;  /* 0x000000012a297824 */ /* 0x008fc600078e0229 */
[----:B------:R-:W3:Y:S01]  /*2210*/  LDS.U16 R63, [R63] ;  /* 0x000000003f3f7984 */ /* 0x000ee20000000400 */
[----:B----4-:R-:W-:-:S03]  /*2220*/  IMAD.IADD R43, R44, 0x1, R43 ;  /* 0x000000012c2b7824 */ /* 0x010fc600078e022b */
[----:B------:R-:W4:Y:S01]  /*2230*/  LDS.U16 R65, [R65] ;  /* 0x0000000041417984 */ /* 0x000f220000000400 */
[----:B-----5:R-:W-:-:S03]  /*2240*/  IMAD.IADD R45, R46, 0x1, R45 ;  /* 0x000000012e2d7824 */ /* 0x020fc600078e022d */
[----:B------:R-:W5:Y:S01]  /*2250*/  LDS.U16 R67, [R67] ;  /* 0x0000000043437984 */ /* 0x000f620000000400 */
[----:B------:R-:W-:-:S03]  /*2260*/  IMAD.IADD R47, R48, 0x1, R47 ;  /* 0x00000001302f7824 */ /* 0x000fc600078e022f */
[----:B------:R-:W5:Y:S01]  /*2270*/  LDS.U16 R69, [R69] ;  /* 0x0000000045457984 */ /* 0x000f620000000400 */
[----:B------:R-:W-:-:S03]  /*2280*/  IMAD.IADD R49, R50, 0x1, R49 ;  /* 0x0000000132317824 */ /* 0x000fc600078e0231 */
[----:B------:R-:W5:Y:S01]  /*2290*/  LDS.U16 R71, [R71] ;  /* 0x0000000047477984 */ /* 0x000f620000000400 */
[----:B------:R-:W-:Y:S02]  /*22a0*/  IMAD.IADD R51, R52, 0x1, R51 ;  /* 0x0000000134337824 */ /* 0x000fe400078e0233 */
[----:B------:R-:W-:Y:S02]  /*22b0*/  IMAD.IADD R53, R54, 0x1, R53 ;  /* 0x0000000136357824 */ /* 0x000fe400078e0235 */
[----:B------:R-:W-:Y:S02]  /*22c0*/  IMAD.IADD R55, R56, 0x1, R55 ;  /* 0x0000000138377824 */ /* 0x000fe400078e0237 */
[----:B0-----:R-:W-:Y:S02]  /*22d0*/  IMAD.IADD R57, R58, 0x1, R57 ;  /* 0x000000013a397824 */ /* 0x001fe400078e0239 */
[----:B-1----:R-:W-:Y:S02]  /*22e0*/  IMAD.IADD R59, R60, 0x1, R59 ;  /* 0x000000013c3b7824 */ /* 0x002fe400078e023b */
[----:B--2---:R-:W-:-:S02]  /*22f0*/  IMAD.IADD R61, R62, 0x1, R61 ;  /* 0x000000013e3d7824 */ /* 0x004fc400078e023d */
[----:B---3--:R-:W-:Y:S02]  /*2300*/  IMAD.IADD R63, R64, 0x1, R63 ;  /* 0x00000001403f7824 */ /* 0x008fe400078e023f */
[----:B----4-:R-:W-:Y:S02]  /*2310*/  IMAD.IADD R65, R66, 0x1, R65 ;  /* 0x0000000142417824 */ /* 0x010fe400078e0241 */
[----:B-----5:R-:W-:Y:S02]  /*2320*/  IMAD.IADD R67, R68, 0x1, R67 ;  /* 0x0000000144437824 */ /* 0x020fe400078e0243 */
[----:B------:R-:W-:Y:S02]  /*2330*/  IMAD.IADD R69, R70, 0x1, R69 ;  /* 0x0000000146457824 */ /* 0x000fe400078e0245 */
[----:B------:R-:W-:Y:S01]  /*2340*/  IMAD.IADD R71, R72, 0x1, R71 ;  /* 0x0000000148477824 */ /* 0x000fe200078e0247 */
[----:B------:R-:W-:Y:S06]  /*2350*/  BAR.SYNC.DEFER_BLOCKING 0x0 ;  /* 0x0000000000007b1d */ /* 0x000fec0000010000 */
[----:B------:R-:W-:Y:S05]  /*2360*/  BRA.U UP0, `(.L_x_219) ;  /* 0x0000000100f87547 */ /* 0x000fea000b800000 */
[----:B------:R-:W-:Y:S01]  /*2370*/  LEA R5, R5, UR4, 0x2 ;  /* 0x0000000405057c11 */ /* 0x000fe2000f8e10ff */
[----:B------:R-:W-:Y:S01]  /*2380*/  UIADD3 UR7, UPT, UPT, UR7, 0x6, URZ ;  /* 0x0000000607077890 */ /* 0x000fe2000fffe0ff */
[----:B------:R-:W-:Y:S01]  /*2390*/  LEA R4, R37, UR4, 0x2 ;  /* 0x0000000425047c11 */ /* 0x000fe2000f8e10ff */
[----:B------:R-:W-:Y:S01]  /*23a0*/  UIADD3 UR5, UPT, UPT, UR5, -0x6, URZ ;  /* 0xfffffffa05057890 */ /* 0x000fe2000fffe0ff */
[----:B------:R-:W-:Y:S01]  /*23b0*/  LEA R7, R39, UR4, 0x2 ;  /* 0x0000000427077c11 */ /* 0x000fe2000f8e10ff */
[----:B------:R0:W-:Y:S01]  /*23c0*/  STS [R5], R2 ;  /* 0x0000000205007388 */ /* 0x0001e20000000800 */
[----:B------:R-:W-:Y:S02]  /*23d0*/  LEA R6, R41, UR4, 0x2 ;  /* 0x0000000429067c11 */ /* 0x000fe4000f8e10ff */
[----:B------:R-:W-:Y:S01]  /*23e0*/  LEA R9, R43, UR4, 0x2 ;  /* 0x000000042b097c11 */ /* 0x000fe2000f8e10ff */
[----:B------:R1:W-:Y:S01]  /*23f0*/  STS [R4], R3 ;  /* 0x0000000304007388 */ /* 0x0003e20000000800 */
[----:B------:R-:W-:-:S02]  /*2400*/  LEA R8, R45, UR4, 0x2 ;  /* 0x000000042d087c11 */ /* 0x000fc4000f8e10ff */
[----:B------:R-:W-:Y:S01]  /*2410*/  LEA R11, R47, UR4, 0x2 ;  /* 0x000000042f0b7c11 */ /* 0x000fe2000f8e10ff */
[----:B------:R2:W-:Y:S01]  /*2420*/  STS [R7], R12 ;  /* 0x0000000c07007388 */ /* 0x0005e20000000800 */
[----:B------:R-:W-:Y:S02]  /*2430*/  LEA R10, R49, UR4, 0x2 ;  /* 0x00000004310a7c11 */ /* 0x000fe4000f8e10ff */
[----:B0-----:R-:W-:Y:S01]  /*2440*/  LEA R5, R51, UR4, 0x2 ;  /* 0x0000000433057c11 */ /* 0x001fe2000f8e10ff */
[----:B------:R0:W-:Y:S01]  /*2450*/  STS [R6], R13 ;  /* 0x0000000d06007388 */ /* 0x0001e20000000800 */
[----:B------:R-:W-:Y:S02]  /*2460*/  LEA R2, R53, UR4, 0x2 ;  /* 0x0000000435027c11 */ /* 0x000fe4000f8e10ff */
[----:B-1----:R-:W-:Y:S01]  /*2470*/  LEA R3, R55, UR4, 0x2 ;  /* 0x0000000437037c11 */ /* 0x002fe2000f8e10ff */
[----:B------:R1:W-:Y:S01]  /*2480*/  STS [R9], R14 ;  /* 0x0000000e09007388 */ /* 0x0003e20000000800 */
[----:B------:R-:W-:-:S02]  /*2490*/  LEA R4, R57, UR4, 0x2 ;  /* 0x0000000439047c11 */ /* 0x000fc4000f8e10ff */
[----:B--2---:R-:W-:Y:S01]  /*24a0*/  LEA R7, R59, UR4, 0x2 ;  /* 0x000000043b077c11 */ /* 0x004fe2000f8e10ff */
[----:B------:R2:W-:Y:S01]  /*24b0*/  STS [R8], R15 ;  /* 0x0000000f08007388 */ /* 0x0005e20000000800 */
[----:B0-----:R-:W-:-:S03]  /*24c0*/  LEA R6, R63, UR4, 0x2 ;  /* 0x000000043f067c11 */ /* 0x001fc6000f8e10ff */
[----:B------:R0:W-:Y:S01]  /*24d0*/  STS [R11], R16 ;  /* 0x000000100b007388 */ /* 0x0001e20000000800 */
[----:B-1----:R-:W-:-:S03]  /*24e0*/  LEA R9, R61, UR4, 0x2 ;  /* 0x000000043d097c11 */ /* 0x002fc6000f8e10ff */
[----:B------:R-:W-:Y:S01]  /*24f0*/  STS [R10], R17 ;  /* 0x000000110a007388 */ /* 0x000fe20000000800 */
[----:B--2---:R-:W-:-:S03]  /*2500*/  LEA R8, R67, UR4, 0x2 ;  /* 0x0000000443087c11 */ /* 0x004fc6000f8e10ff */
[----:B------:R1:W-:Y:S01]  /*2510*/  STS [R5], R18 ;  /* 0x0000001205007388 */ /* 0x0003e20000000800 */
[----:B0-----:R-:W-:-:S03]  /*2520*/  LEA R11, R65, UR4, 0x2 ;  /* 0x00000004410b7c11 */ /* 0x001fc6000f8e10ff */
[----:B------:R0:W-:Y:S04]  /*2530*/  STS [R2], R19 ;  /* 0x0000001302007388 */ /* 0x0001e80000000800 */
[----:B------:R2:W-:Y:S01]  /*2540*/  STS [R3], R20 ;  /* 0x0000001403007388 */ /* 0x0005e20000000800 */
[----:B-1----:R-:W-:-:S03]  /*2550*/  LEA R5, R69, UR4, 0x2 ;  /* 0x0000000445057c11 */ /* 0x002fc6000f8e10ff */
[----:B------:R2:W-:Y:S01]  /*2560*/  STS [R4], R21 ;  /* 0x0000001504007388 */ /* 0x0005e20000000800 */
[----:B0-----:R-:W-:-:S03]  /*2570*/  LEA R19, R71, UR4, 0x2 ;  /* 0x0000000447137c11 */ /* 0x001fc6000f8e10ff */
[----:B------:R2:W-:Y:S04]  /*2580*/  STS [R7], R22 ;  /* 0x0000001607007388 */ /* 0x0005e80000000800 */
[----:B------:R2:W-:Y:S04]  /*2590*/  STS [R9], R24 ;  /* 0x0000001809007388 */ /* 0x0005e80000000800 */
[----:B------:R2:W-:Y:S04]  /*25a0*/  STS [R6], R25 ;  /* 0x0000001906007388 */ /* 0x0005e80000000800 */
[----:B------:R2:W-:Y:S04]  /*25b0*/  STS [R11], R26 ;  /* 0x0000001a0b007388 */ /* 0x0005e80000000800 */
[----:B------:R2:W-:Y:S04]  /*25c0*/  STS [R8], R27 ;  /* 0x0000001b08007388 */ /* 0x0005e80000000800 */
[----:B------:R2:W-:Y:S04]  /*25d0*/  STS [R5], R28 ;  /* 0x0000001c05007388 */ /* 0x0005e80000000800 */
[----:B------:R2:W-:Y:S01]  /*25e0*/  STS [R19], R30 ;  /* 0x0000001e13007388 */ /* 0x0005e20000000800 */
[----:B------:R-:W-:Y:S06]  /*25f0*/  BAR.SYNC.DEFER_BLOCKING 0x0 ;  /* 0x0000000000007b1d */ /* 0x000fec0000010000 */
[----:B------:R2:W0:Y:S04]  /*2600*/  LDS R2, [R33] ;  /* 0x0000000021027984 */ /* 0x0004280000000800 */
[----:B------:R2:W1:Y:S04]  /*2610*/  LDS R3, [R33+0x4] ;  /* 0x0000040021037984 */ /* 0x0004680000000800 */
[----:B------:R2:W3:Y:S04]  /*2620*/  LDS R12, [R33+0x8] ;  /* 0x00000800210c7984 */ /* 0x0004e80000000800 */
[----:B------:R2:W4:Y:S04]  /*2630*/  LDS R13, [R33+0xc] ;  /* 0x00000c00210d7984 */ /* 0x0005280000000800 */
[----:B------:R2:W0:Y:S04]  /*2640*/  LDS R14, [R33+0x10] ;  /* 0x00001000210e7984 */ /* 0x0004280000000800 */
        /* <DEDUP_REMOVED lines=13> */
[----:B------:R2:W0:Y:S01]  /*2720*/  LDS R30, [R33+0x48] ;  /* 0x00004800211e7984 */ /* 0x0004220000000800 */
[----:B------:R-:W-:Y:S06]  /*2730*/  BAR.SYNC.DEFER_BLOCKING 0x0 ;  /* 0x0000000000007b1d */ /* 0x000fec0000010000 */
[----:B-1-34-:R-:W-:Y:S05]  /*2740*/  BRA `(.L_x_220) ;  /* 0xffffffdc00f87947 */ /* 0x01afea000383ffff */
.L_x_219:
[----:B------:R-:W-:Y:S01]  /*2750*/  LEA R5, R5, UR4, 0x2 ;  /* 0x0000000405057c11 */ /* 0x000fe2000f8e10ff */
[C---:B------:R-:W-:Y:S01]  /*2760*/  IMAD R33, R0.reuse, -0x48, R33 ;  /* 0xffffffb800217824 */ /* 0x040fe200078e0221 */
[----:B------:R-:W-:Y:S01]  /*2770*/  LEA R4, R37, UR4, 0x2 ;  /* 0x0000000425047c11 */ /* 0x000fe2000f8e10ff */
[C---:B------:R-:W-:Y:S01]  /*2780*/  VIADD R7, R0.reuse, 0x100 ;  /* 0x0000010000077836 */ /* 0x040fe20000000000 */
[----:B------:R-:W-:Y:S01]  /*2790*/  LEA R39, R39, UR4, 0x2 ;  /* 0x0000000427277c11 */ /* 0x000fe2000f8e10ff */
[----:B------:R0:W-:Y:S01]  /*27a0*/  STS [R5], R2 ;  /* 0x0000000205007388 */ /* 0x0001e20000000800 */
[----:B------:R-:W-:Y:S01]  /*27b0*/  LEA R6, R41, UR4, 0x2 ;  /* 0x0000000429067c11 */ /* 0x000fe2000f8e10ff */
[----:B------:R-:W-:Y:S01]  /*27c0*/  VIADD R9, R0, 0x200 ;  /* 0x0000020000097836 */ /* 0x000fe20000000000 */
[----:B------:R-:W-:Y:S01]  /*27d0*/  LEA R43, R43, UR4, 0x2 ;  /* 0x000000042b2b7c11 */ /* 0x000fe2000f8e10ff */
[----:B------:R1:W-:Y:S01]  /*27e0*/  STS [R4], R3 ;  /* 0x0000000304007388 */ /* 0x0003e20000000800 */
[----:B------:R-:W-:-:S02]  /*27f0*/  LEA R8, R45, UR4, 0x2 ;  /* 0x000000042d087c11 */ /* 0x000fc4000f8e10ff */
[----:B------:R-:W-:Y:S01]  /*2800*/  LEA R47, R47, UR4, 0x2 ;  /* 0x000000042f2f7c11 */ /* 0x000fe2000f8e10ff */
[----:B------:R-:W-:Y:S01]  /*2810*/  STS [R39], R12 ;  /* 0x0000000c27007388 */ /* 0x000fe20000000800 */
[----:B------:R-:W-:Y:S02]  /*2820*/  LEA R10, R49, UR4, 0x2 ;  /* 0x00000004310a7c11 */ /* 0x000fe4000f8e10ff */
[----:B------:R-:W-:Y:S01]  /*2830*/  LEA R51, R51, UR4, 0x2 ;  /* 0x0000000433337c11 */ /* 0x000fe2000f8e10ff */
[----:B------:R2:W-:Y:S01]  /*2840*/  STS [R6], R13 ;  /* 0x0000000d06007388 */ /* 0x0005e20000000800 */
[----:B0-----:R-:W-:Y:S02]  /*2850*/  LEA R2, R53, UR4, 0x2 ;  /* 0x0000000435027c11 */ /* 0x001fe4000f8e10ff */
[----:B------:R-:W-:Y:S01]  /*2860*/  LEA R55, R55, UR4, 0x2 ;  /* 0x0000000437377c11 */ /* 0x000fe2000f8e10ff */
[----:B------:R0:W-:Y:S01]  /*2870*/  STS [R43], R14 ;  /* 0x0000000e2b007388 */ /* 0x0001e20000000800 */
[----:B-1----:R-:W-:-:S02]  /*2880*/  LEA R4, R57, UR4, 0x2 ;  /* 0x0000000439047c11 */ /* 0x002fc4000f8e10ff */
[----:B------:R-:W-:Y:S01]  /*2890*/  LEA R59, R59, UR4, 0x2 ;  /* 0x000000043b3b7c11 */ /* 0x000fe2000f8e10ff */
[----:B------:R1:W-:Y:S01]  /*28a0*/  STS [R8], R15 ;  /* 0x0000000f08007388 */ /* 0x0003e20000000800 */
[----:B------:R-:W-:Y:S01]  /*28b0*/  LEA R61, R61, UR4, 0x2 ;  /* 0x000000043d3d7c11 */ /* 0x000fe2000f8e10ff */
[C---:B--2---:R-:W-:Y:S01]  /*28c0*/  VIADD R13, R0.reuse, 0x500 ;  /* 0x00000500000d7836 */ /* 0x044fe20000000000 */
[----:B------:R-:W-:Y:S01]  /*28d0*/  LEA R6, R63, UR4, 0x2 ;  /* 0x000000043f067c11 */ /* 0x000fe2000f8e10ff */
[----:B------:R2:W-:Y:S01]  /*28e0*/  STS [R47], R16 ;  /* 0x000000102f007388 */ /* 0x0005e20000000800 */
[----:B------:R-:W-:Y:S01]  /*28f0*/  LEA R65, R65, UR4, 0x2 ;  /* 0x0000000441417c11 */ /* 0x000fe2000f8e10ff */
[C---:B0-----:R-:W-:Y:S01]  /*2900*/  VIADD R14, R0.reuse, 0x600 ;  /* 0x00000600000e7836 */ /* 0x041fe20000000000 */
[----:B------:R-:W-:Y:S01]  /*2910*/  LEA R69, R69, UR4, 0x2 ;  /* 0x0000000445457c11 */ /* 0x000fe2000f8e10ff */
[----:B------:R0:W-:Y:S01]  /*2920*/  STS [R10], R17 ;  /* 0x000000110a007388 */ /* 0x0001e20000000800 */
[----:B------:R-:W-:Y:S01]  /*2930*/  LEA R71, R71, UR4, 0x2 ;  /* 0x0000000447477c11 */ /* 0x000fe2000f8e10ff */
[C---:B-1----:R-:W-:Y:S01]  /*2940*/  VIADD R15, R0.reuse, 0x700 ;  /* 0x00000700000f7836 */ /* 0x042fe20000000000 */
[----:B------:R-:W-:Y:S01]  /*2950*/  LEA R8, R67, UR4, 0x2 ;  /* 0x0000000443087c11 */ /* 0x000fe2000f8e10ff */
[----:B------:R-:W-:Y:S01]  /*2960*/  STS [R51], R18 ;  /* 0x0000001233007388 */ /* 0x000fe20000000800 */
[----:B------:R-:W1:Y:S01]  /*2970*/  LDCU.64 UR4, c[0x0][0x3a0] ;  /* 0x00007400ff0477ac */ /* 0x000e620008000a00 */
[C---:B------:R-:W-:Y:S01]  /*2980*/  LOP3.LUT R12, R0.reuse, 0x400, RZ, 0xfc, !PT ;  /* 0x00000400000c7812 */ /* 0x040fe200078efcff */
[C---:B--2---:R-:W-:Y:S01]  /*2990*/  VIADD R16, R0.reuse, 0xd00 ;  /* 0x00000d0000107836 */ /* 0x044fe20000000000 */
[----:B------:R2:W-:Y:S01]  /*29a0*/  STS [R2], R19 ;  /* 0x0000001302007388 */ /* 0x0005e20000000800 */
[----:B0-----:R-:W-:-:S03]  /*29b0*/  VIADD R10, R0, 0x300 ;  /* 0x00000300000a7836 */ /* 0x001fc60000000000 */
[----:B------:R-:W-:Y:S04]  /*29c0*/  STS [R55], R20 ;  /* 0x0000001437007388 */ /* 0x000fe80000000800 */
[----:B------:R-:W-:Y:S01]  /*29d0*/  STS [R4], R21 ;  /* 0x0000001504007388 */ /* 0x000fe20000000800 */
[----:B--2---:R-:W0:Y:S03]  /*29e0*/  LDC.64 R2, c[0x0][0x388] ;  /* 0x0000e200ff027b82 */ /* 0x004e260000000a00 */
[----:B------:R-:W-:Y:S01]  /*29f0*/  STS [R59], R22 ;  /* 0x000000163b007388 */ /* 0x000fe20000000800 */
[----:B-1----:R-:W-:-:S03]  /*2a00*/  ISETP.GE.U32.AND P2, PT, R7, UR4, PT ;  /* 0x0000000407007c0c */ /* 0x002fc6000bf46070 */
[----:B------:R-:W-:Y:S01]  /*2a10*/  STS [R61], R24 ;  /* 0x000000183d007388 */ /* 0x000fe20000000800 */
[----:B------:R-:W-:Y:S02]  /*2a20*/  ISETP.GE.U32.AND P3, PT, R9, UR4, PT ;  /* 0x0000000409007c0c */ /* 0x000fe4000bf66070 */
[----:B------:R-:W-:Y:S01]  /*2a30*/  ISETP.GE.U32.AND P6, PT, R10, UR4, PT ;  /* 0x000000040a007c0c */ /* 0x000fe2000bfc6070 */
[----:B------:R-:W-:Y:S01]  /*2a40*/  STS [R6], R25 ;  /* 0x0000001906007388 */ /* 0x000fe20000000800 */
[----:B------:R-:W-:Y:S02]  /*2a50*/  ISETP.GE.U32.AND.EX P3, PT, RZ, UR5, PT, P3 ;  /* 0x00000005ff007c0c */ /* 0x000fe4000bf66130 */
[----:B------:R-:W-:Y:S01]  /*2a60*/  ISETP.GE.U32.AND.EX P2, PT, RZ, UR5, PT, P2 ;  /* 0x00000005ff007c0c */ /* 0x000fe2000bf46120 */
[----:B------:R-:W-:Y:S01]  /*2a70*/  STS [R65], R26 ;  /* 0x0000001a41007388 */ /* 0x000fe20000000800 */
[----:B------:R-:W-:Y:S02]  /*2a80*/  ISETP.GE.U32.AND P1, PT, R13, UR4, PT ;  /* 0x000000040d007c0c */ /* 0x000fe4000bf26070 */
[----:B------:R-:W-:Y:S01]  /*2a90*/  ISETP.GE.U32.AND.EX P6, PT, RZ, UR5, PT, P6 ;  /* 0x00000005ff007c0c */ /* 0x000fe2000bfc6160 */
[----:B------:R-:W-:Y:S01]  /*2aa0*/  STS [R8], R27 ;  /* 0x0000001b08007388 */ /* 0x000fe20000000800 */
[----:B------:R-:W-:-:S02]  /*2ab0*/  ISETP.GE.U32.AND.EX P1, PT, RZ, UR5, PT, P1 ;  /* 0x00000005ff007c0c */ /* 0x000fc4000bf26110 */
[----:B------:R-:W-:Y:S01]  /*2ac0*/  ISETP.GE.U32.AND P5, PT, R12, UR4, PT ;  /* 0x000000040c007c0c */ /* 0x000fe2000bfa6070 */
[----:B------:R-:W-:Y:S01]  /*2ad0*/  STS [R69], R28 ;  /* 0x0000001c45007388 */ /* 0x000fe20000000800 */
[----:B------:R-:W-:Y:S01]  /*2ae0*/  ISETP.GE.U32.AND P4, PT, R15, UR4, PT ;  /* 0x000000040f007c0c */ /* 0x000fe2000bf86070 */
[----:B0-----:R-:W-:Y:S01]  /*2af0*/  IMAD.WIDE.U32 R2, R0, 0x4, R2 ;  /* 0x0000000400027825 */ /* 0x001fe200078e0002 */
[----:B------:R-:W-:Y:S01]  /*2b00*/  ISETP.GE.U32.AND.EX P5, PT, RZ, UR5, PT, P5 ;  /* 0x00000005ff007c0c */ /* 0x000fe2000bfa6150 */
[----:B------:R-:W-:Y:S01]  /*2b10*/  STS [R71], R30 ;  /* 0x0000001e47007388 */ /* 0x000fe20000000800 */
[----:B------:R-:W-:Y:S01]  /*2b20*/  BAR.SYNC.DEFER_BLOCKING 0x0 ;  /* 0x0000000000007b1d */ /* 0x000fe20000010000 */
[----:B------:R-:W-:Y:S01]  /*2b30*/  ISETP.GE.U32.AND P0, PT, R14, UR4, PT ;  /* 0x000000040e007c0c */ /* 0x000fe2000bf06070 */
[C---:B------:R-:W-:Y:S01]  /*2b40*/  VIADD R14, R0.reuse, 0x900 ;  /* 0x00000900000e7836 */ /* 0x040fe20000000000 */
[----:B------:R-:W-:Y:S02]  /*2b50*/  LOP3.LUT R12, R0, 0x800, RZ, 0xfc, !PT ;  /* 0x00000800000c7812 */ /* 0x000fe400078efcff */
[----:B------:R-:W-:-:S02]  /*2b60*/  ISETP.GE.U32.AND.EX P0, PT, RZ, UR5, PT, P0 ;  /* 0x00000005ff007c0c */ /* 0x000fc4000bf06100 */
[----:B------:R-:W-:Y:S01]  /*2b70*/  ISETP.GE.U32.AND.EX P4, PT, RZ, UR5, PT, P4 ;  /* 0x00000005ff007c0c */ /* 0x000fe2000bf86140 */
[----:B------:R-:W0:Y:S04]  /*2b80*/  LDS R5, [R33+0x800] ;  /* 0x0008000021057984 */ /* 0x000e280000000800 */
[----:B------:R-:W1:Y:S04]  /*2b90*/  LDS R4, [R33+0x400] ;  /* 0x0004000021047984 */ /* 0x000e680000000800 */
[----:B------:R-:W2:Y:S04]  /*2ba0*/  LDS R6, [R33+0xc00] ;  /* 0x000c000021067984 */ /* 0x000ea80000000800 */
[----:B------:R-:W3:Y:S04]  /*2bb0*/  LDS R8, [R33+0x1400] ;  /* 0x0014000021087984 */ /* 0x000ee80000000800 */
[----:B------:R-:W4:Y:S04]  /*2bc0*/  LDS R7, [R33+0x1000] ;  /* 0x0010000021077984 */ /* 0x000f280000000800 */
[----:B------:R-:W5:Y:S04]  /*2bd0*/  LDS R9, [R33+0x1800] ;  /* 0x0018000021097984 */ /* 0x000f680000000800 */
[----:B------:R-:W5:Y:S01]  /*2be0*/  LDS R10, [R33+0x1c00] ;  /* 0x001c0000210a7984 */ /* 0x000f620000000800 */
[----:B0-----:R-:W-:-:S03]  /*2bf0*/  @!P3 LOP3.LUT R13, R5, 0x80000000, RZ, 0x3c, !PT ;  /* 0x80000000050db812 */ /* 0x001fc600078e3cff */
[----:B------:R-:W-:Y:S01]  /*2c00*/  LDS R5, [R33+0x2400] ;  /* 0x0024000021057984 */ /* 0x000fe20000000800 */
[----:B-1----:R-:W-:-:S03]  /*2c10*/  @!P2 LOP3.LUT R11, R4, 0x80000000, RZ, 0x3c, !PT ;  /* 0x80000000040ba812 */ /* 0x002fc600078e3cff */
[----:B------:R-:W0:Y:S01]  /*2c20*/  LDS R4, [R33+0x2000] ;  /* 0x0020000021047984 */ /* 0x000e220000000800 */
[----:B--2---:R-:W-:-:S03]  /*2c30*/  @!P6 LOP3.LUT R15, R6, 0x80000000, RZ, 0x3c, !PT ;  /* 0x80000000060fe812 */ /* 0x004fc600078e3cff */
[----:B------:R-:W-:Y:S01]  /*2c40*/  @!P2 STG.E desc[UR8][R2.64+0x400], R11 ;  /* 0x0004000b0200a986 */ /* 0x000fe2000c101908 */
[----:B------:R-:W-:Y:S01]  /*2c50*/  ISETP.GE.U32.AND P2, PT, R12, UR4, PT ;  /* 0x000000040c007c0c */ /* 0x000fe2000bf46070 */
[----:B------:R-:W-:Y:S01]  /*2c60*/  VIADD R12, R0, 0xa00 ;  /* 0x00000a00000c7836 */ /* 0x000fe20000000000 */
[----:B---3--:R-:W-:Y:S01]  /*2c70*/  @!P1 LOP3.LUT R19, R8, 0x80000000, RZ, 0x3c, !PT ;  /* 0x8000000008139812 */ /* 0x008fe200078e3cff */
[----:B------:R-:W-:Y:S01]  /*2c80*/  LDS R11, [R33+0x2800] ;  /* 0x00280000210b7984 */ /* 0x000fe20000000800 */
[----:B------:R-:W-:Y:S02]  /*2c90*/  ISETP.GE.U32.AND.EX P2, PT, RZ, UR5, PT, P2 ;  /* 0x00000005ff007c0c */ /* 0x000fe4000bf46120 */
[----:B----4-:R-:W-:Y:S01]  /*2ca0*/  @!P5 LOP3.LUT R17, R7, 0x80000000, RZ, 0x3c, !PT ;  /* 0x800000000711d812 */ /* 0x010fe200078e3cff */
[----:B------:R-:W-:Y:S01]  /*2cb0*/  LDS R6, [R33+0x2c00] ;  /* 0x002c000021067984 */ /* 0x000fe20000000800 */
[----:B-----5:R-:W-:-:S03]  /*2cc0*/  @!P0 LOP3.LUT R21, R9, 0x80000000, RZ, 0x3c, !PT ;  /* 0x8000000009158812 */ /* 0x020fc600078e3cff */
[----:B------:R-:W-:Y:S01]  /*2cd0*/  @!P1 STG.E desc[UR8][R2.64+0x1400], R19 ;  /* 0x0014001302009986 */ /* 0x000fe2000c101908 */
[----:B------:R-:W-:-:S03]  /*2ce0*/  ISETP.GE.U32.AND P1, PT, R0, UR4, PT ;  /* 0x0000000400007c0c */ /* 0x000fc6000bf26070 */
[----:B------:R-:W1:Y:S01]  /*2cf0*/  LDS R7, [R33+0x3000] ;  /* 0x0030000021077984 */ /* 0x000e620000000800 */
[----:B------:R-:W-:-:S03]  /*2d00*/  ISETP.GE.U32.AND.EX P1, PT, RZ, UR5, PT, P1 ;  /* 0x00000005ff007c0c */ /* 0x000fc6000bf26110 */
[----:B------:R-:W-:Y:S01]  /*2d10*/  @!P3 STG.E desc[UR8][R2.64+0x800], R13 ;  /* 0x0008000d0200b986 */ /* 0x000fe2000c101908 */
[----:B------:R-:W-:Y:S01]  /*2d20*/  ISETP.GE.U32.AND P3, PT, R14, UR4, PT ;  /* 0x000000040e007c0c */ /* 0x000fe2000bf66070 */
[----:B------:R-:W-:Y:S02]  /*2d30*/  VIADD R14, R0, 0xb00 ;  /* 0x00000b00000e7836 */ /* 0x000fe40000000000 */
[----:B------:R2:W-:Y:S01]  /*2d40*/  @!P6 STG.E desc[UR8][R2.64+0xc00], R15 ;  /* 0x000c000f0200e986 */ /* 0x0005e2000c101908 */
[----:B------:R-:W-:Y:S02]  /*2d50*/  ISETP.GE.U32.AND P6, PT, R12, UR4, PT ;  /* 0x000000040c007c0c */ /* 0x000fe4000bfc6070 */
[----:B------:R-:W-:Y:S01]  /*2d60*/  LOP3.LUT R12, R0, 0xc00, RZ, 0xfc, !PT ;  /* 0x00000c00000c7812 */ /* 0x000fe200078efcff */
[----:B------:R0:W-:Y:S01]  /*2d70*/  @!P5 STG.E desc[UR8][R2.64+0x1000], R17 ;  /* 0x001000110200d986 */ /* 0x0001e2000c101908 */
[----:B------:R-:W-:Y:S02]  /*2d80*/  ISETP.GE.U32.AND.EX P3, PT, RZ, UR5, PT, P3 ;  /* 0x00000005ff007c0c */ /* 0x000fe4000bf66130 */
[----:B------:R-:W-:Y:S01]  /*2d90*/  ISETP.GE.U32.AND P5, PT, R14, UR4, PT ;  /* 0x000000040e007c0c */ /* 0x000fe2000bfa6070 */
[----:B------:R-:W-:Y:S01]  /*2da0*/  @!P0 STG.E desc[UR8][R2.64+0x1800], R21 ;  /* 0x0018001502008986 */ /* 0x000fe2000c101908 */
[----:B------:R-:W-:-:S02]  /*2db0*/  ISETP.GE.U32.AND P0, PT, R12, UR4, PT ;  /* 0x000000040c007c0c */ /* 0x000fc4000bf06070 */
[----:B--2---:R-:W-:Y:S01]  /*2dc0*/  @!P4 LOP3.LUT R15, R10, 0x80000000, RZ, 0x3c, !PT ;  /* 0x800000000a0fc812 */ /* 0x004fe200078e3cff */
[----:B------:R-:W2:Y:S01]  /*2dd0*/  LDS R8, [R33+0x3400] ;  /* 0x0034000021087984 */ /* 0x000ea20000000800 */
[----:B------:R-:W-:Y:S02]  /*2de0*/  ISETP.GE.U32.AND.EX P0, PT, RZ, UR5, PT, P0 ;  /* 0x00000005ff007c0c */ /* 0x000fe4000bf06100 */
[----:B0-----:R-:W-:Y:S01]  /*2df0*/  @!P2 LOP3.LUT R17, R4, 0x80000000, RZ, 0x3c, !PT ;  /* 0x800000000411a812 */ /* 0x001fe200078e3cff */
[----:B------:R-:W0:Y:S02]  /*2e00*/  LDS R9, [R33+0x3800] ;  /* 0x0038000021097984 */ /* 0x000e240000000800 */
[----:B------:R-:W-:Y:S01]  /*2e10*/  @!P3 LOP3.LUT R5, R5, 0x80000000, RZ, 0x3c, !PT ;  /* 0x800000000505b812 */ /* 0x000fe200078e3cff */
[----:B------:R-:W-:Y:S01]  /*2e20*/  VIADD R4, R0, 0xe00 ;  /* 0x00000e0000047836 */ /* 0x000fe20000000000 */
[----:B------:R-:W3:Y:S04]  /*2e30*/  LDS R10, [R33+0x3c00] ;  /* 0x003c0000210a7984 */ /* 0x000ee80000000800 */
[----:B------:R-:W4:Y:S04]  /*2e40*/  LDS R12, [R33+0x4000] ;  /* 0x00400000210c7984 */ /* 0x000f280000000800 */
[----:B------:R-:W5:Y:S01]  /*2e50*/  LDS R13, [R33+0x4400] ;  /* 0x00440000210d7984 */ /* 0x000f620000000800 */
[----:B-1----:R-:W-:-:S03]  /*2e60*/  @!P0 LOP3.LUT R7, R7, 0x80000000, RZ, 0x3c, !PT ;  /* 0x8000000007078812 */ /* 0x002fc600078e3cff */
[----:B------:R-:W1:Y:S04]  /*2e70*/  @!P1 LDS R14, [R33] ;  /* 0x00000000210e9984 */ /* 0x000e680000000800 */
[----:B------:R2:W-:Y:S01]  /*2e80*/  @!P4 STG.E desc[UR8][R2.64+0x1c00], R15 ;  /* 0x001c000f0200c986 */ /* 0x0005e2000c101908 */
[----:B------:R-:W-:Y:S02]  /*2e90*/  ISETP.GE.U32.AND.EX P4, PT, RZ, UR5, PT, P6 ;  /* 0x00000005ff007c0c */ /* 0x000fe4000bf86160 */
[----:B------:R-:W-:Y:S01]  /*2ea0*/  ISETP.GE.U32.AND.EX P6, PT, RZ, UR5, PT, P5 ;  /* 0x00000005ff007c0c */ /* 0x000fe2000bfc6150 */
[----:B------:R-:W-:Y:S01]  /*2eb0*/  @!P3 STG.E desc[UR8][R2.64+0x2400], R5 ;  /* 0x002400050200b986 */ /* 0x000fe2000c101908 */
[----:B------:R-:W-:-:S03]  /*2ec0*/  ISETP.GE.U32.AND P5, PT, R16, UR4, PT ;  /* 0x0000000410007c0c */ /* 0x000fc6000bfa6070 */
[----:B------:R0:W-:Y:S01]  /*2ed0*/  @!P2 STG.E desc[UR8][R2.64+0x2000], R17 ;  /* 0x002000110200a986 */ /* 0x0001e2000c101908 */
[----:B------:R-:W-:Y:S02]  /*2ee0*/  ISETP.GE.U32.AND P2, PT, R4, UR4, PT ;  /* 0x0000000404007c0c */ /* 0x000fe4000bf46070 */
[C---:B------:R-:W-:Y:S01]  /*2ef0*/  LOP3.LUT R4, R0.reuse, 0x1000, RZ, 0xfc, !PT ;  /* 0x0000100000047812 */ /* 0x040fe200078efcff */
[----:B--2---:R-:W-:Y:S01]  /*2f00*/  VIADD R15, R0, 0xf00 ;  /* 0x00000f00000f7836 */ /* 0x004fe20000000000 */
[----:B------:R-:W-:Y:S01]  /*2f10*/  ISETP.GE.U32.AND.EX P5, PT, RZ, UR5, PT, P5 ;  /* 0x00000005ff007c0c */ /* 0x000fe2000bfa6150 */
[----:B------:R-:W-:Y:S01]  /*2f20*/  @!P0 STG.E desc[UR8][R2.64+0x3000], R7 ;  /* 0x0030000702008986 */ /* 0x000fe2000c101908 */
[----:B------:R-:W-:Y:S02]  /*2f30*/  @!P4 LOP3.LUT R11, R11, 0x80000000, RZ, 0x3c, !PT ;  /* 0x800000000b0bc812 */ /* 0x000fe400078e3cff */
[----:B------:R-:W-:Y:S02]  /*2f40*/  ISETP.GE.U32.AND P3, PT, R15, UR4, PT ;  /* 0x000000040f007c0c */ /* 0x000fe4000bf66070 */
[----:B------:R-:W-:Y:S01]  /*2f50*/  @!P6 LOP3.LUT R15, R6, 0x80000000, RZ, 0x3c, !PT ;  /* 0x80000000060fe812 */ /* 0x000fe200078e3cff */
[----:B------:R-:W-:Y:S01]  /*2f60*/  VIADD R6, R0, 0x1100 ;  /* 0x0000110000067836 */ /* 0x000fe20000000000 */
[----:B------:R3:W-:Y:S01]  /*2f70*/  @!P4 STG.E desc[UR8][R2.64+0x2800], R11 ;  /* 0x0028000b0200c986 */ /* 0x0007e2000c101908 */
[----:B------:R-:W-:Y:S01]  /*2f80*/  ISETP.GE.U32.AND P4, PT, R4, UR4, PT ;  /* 0x0000000404007c0c */ /* 0x000fe2000bf86070 */
[----:B------:R-:W-:Y:S01]  /*2f90*/  VIADD R0, R0, 0x1200 ;  /* 0x0000120000007836 */ /* 0x000fe20000000000 */
[----:B------:R-:W-:Y:S01]  /*2fa0*/  ISETP.GE.U32.AND.EX P2, PT, RZ, UR5, PT, P2 ;  /* 0x00000005ff007c0c */ /* 0x000fe2000bf46120 */
[----:B------:R4:W-:Y:S01]  /*2fb0*/  @!P6 STG.E desc[UR8][R2.64+0x2c00], R15 ;  /* 0x002c000f0200e986 */ /* 0x0009e2000c101908 */
[----:B------:R-:W-:-:S02]  /*2fc0*/  ISETP.GE.U32.AND P6, PT, R6, UR4, PT ;  /* 0x0000000406007c0c */ /* 0x000fc4000bfc6070 */
[----:B------:R-:W-:Y:S02]  /*2fd0*/  ISETP.GE.U32.AND.EX P3, PT, RZ, UR5, PT, P3 ;  /* 0x00000005ff007c0c */ /* 0x000fe4000bf66130 */
[----:B------:R-:W-:Y:S02]  /*2fe0*/  ISETP.GE.U32.AND.EX P4, PT, RZ, UR5, PT, P4 ;  /* 0x00000005ff007c0c */ /* 0x000fe4000bf86140 */
[----:B------:R-:W-:Y:S02]  /*2ff0*/  ISETP.GE.U32.AND.EX P6, PT, RZ, UR5, PT, P6 ;  /* 0x00000005ff007c0c */ /* 0x000fe4000bfc6160 */
[----:B------:R-:W-:Y:S02]  /*3000*/  ISETP.GE.U32.AND P0, PT, R0, UR4, PT ;  /* 0x0000000400007c0c */ /* 0x000fe4000bf06070 */
[----:B0-----:R-:W-:Y:S02]  /*3010*/  @!P5 LOP3.LUT R17, R8, 0x80000000, RZ, 0x3c, !PT ;  /* 0x800000000811d812 */ /* 0x001fe400078e3cff */
[----:B------:R-:W-:-:S02]  /*3020*/  ISETP.GE.U32.AND.EX P0, PT, RZ, UR5, PT, P0 ;  /* 0x00000005ff007c0c */ /* 0x000fc4000bf06100 */
[----:B------:R-:W-:Y:S01]  /*3030*/  @!P2 LOP3.LUT R9, R9, 0x80000000, RZ, 0x3c, !PT ;  /* 0x800000000909a812 */ /* 0x000fe200078e3cff */
[----:B------:R0:W-:Y:S01]  /*3040*/  @!P5 STG.E desc[UR8][R2.64+0x3400], R17 ;  /* 0x003400110200d986 */ /* 0x0001e2000c101908 */
[----:B---3--:R-:W-:Y:S02]  /*3050*/  @!P3 LOP3.LUT R11, R10, 0x80000000, RZ, 0x3c, !PT ;  /* 0x800000000a0bb812 */ /* 0x008fe400078e3cff */
[----:B----4-:R-:W-:Y:S01]  /*3060*/  @!P4 LOP3.LUT R15, R12, 0x80000000, RZ, 0x3c, !PT ;  /* 0x800000000c0fc812 */ /* 0x010fe200078e3cff */
[----:B------:R0:W-:Y:S01]  /*3070*/  @!P2 STG.E desc[UR8][R2.64+0x3800], R9 ;  /* 0x003800090200a986 */ /* 0x0001e2000c101908 */
[----:B-----5:R-:W-:Y:S02]  /*3080*/  @!P6 LOP3.LUT R13, R13, 0x80000000, RZ, 0x3c, !PT ;  /* 0x800000000d0de812 */ /* 0x020fe400078e3cff */
[----:B-1----:R-:W-:Y:S01]  /*3090*/  @!P1 LOP3.LUT R5, R14, 0x80000000, RZ, 0x3c, !PT ;  /* 0x800000000e059812 */ /* 0x002fe200078e3cff */
[----:B------:R0:W-:Y:S04]  /*30a0*/  @!P3 STG.E desc[UR8][R2.64+0x3c00], R11 ;  /* 0x003c000b0200b986 */ /* 0x0001e8000c101908 */
[----:B------:R0:W-:Y:S04]  /*30b0*/  @!P4 STG.E desc[UR8][R2.64+0x4000], R15 ;  /* 0x0040000f0200c986 */ /* 0x0001e8000c101908 */
[----:B------:R0:W-:Y:S04]  /*30c0*/  @!P6 STG.E desc[UR8][R2.64+0x4400], R13 ;  /* 0x0044000d0200e986 */ /* 0x0001e8000c101908 */
[----:B------:R0:W-:Y:S01]  /*30d0*/  @!P1 STG.E desc[UR8][R2.64], R5 ;  /* 0x0000000502009986 */ /* 0x0001e2000c101908 */
[----:B------:R-:W-:Y:S05]  /*30e0*/  @P0 EXIT ;  /* 0x000000000000094d */ /* 0x000fea0003800000 */
[----:B------:R-:W0:Y:S02]  /*30f0*/  LDS R33, [R33+0x4800] ;  /* 0x0048000021217984 */ /* 0x000e240000000800 */
[----:B0-----:R-:W-:-:S05]  /*3100*/  LOP3.LUT R5, R33, 0x80000000, RZ, 0x3c, !PT ;  /* 0x8000000021057812 */ /* 0x001fca00078e3cff */
[----:B------:R-:W-:Y:S01]  /*3110*/  STG.E desc[UR8][R2.64+0x4800], R5 ;  /* 0x0048000502007986 */ /* 0x000fe2000c101908 */
[----:B------:R-:W-:Y:S05]  /*3120*/  EXIT ;  /* 0x000000000000794d */ /* 0x000fea0003800000 */
.L_x_221:
        /* <DEDUP_REMOVED lines=13> */
.L_x_282:


//--------------------- .text._ZN3cub18CUB_300001_SM_10006detail8for_each13static_kernelINS2_12policy_hub_t12policy_500_tEmN6thrust24THRUST_300001_SM_1000_NS8cuda_cub20__uninitialized_fill7functorINS7_10device_ptrIiEEiEEEEvT0_T1_ --------------------------
	.section	.text._ZN3cub18CUB_300001_SM_10006detail8for_each13static_kernelINS2_12policy_hub_t12policy_500_tEmN6thrust24THRUST_300001_SM_1000_NS8cuda_cub20__uninitialized_fill7functorINS7_10device_ptrIiEEiEEEEvT0_T1_,"ax",@progbits
	.align	128
        .global         _ZN3cub18CUB_300001_SM_10006detail8for_each13static_kernelINS2_12policy_hub_t12policy_500_tEmN6thrust24THRUST_300001_SM_1000_NS8cuda_cub20__uninitialized_fill7functorINS7_10device_ptrIiEEiEEEEvT0_T1_
        .type           _ZN3cub18CUB_300001_SM_10006detail8for_each13static_kernelINS2_12policy_hub_t12policy_500_tEmN6thrust24THRUST_300001_SM_1000_NS8cuda_cub20__uninitialized_fill7functorINS7_10device_ptrIiEEiEEEEvT0_T1_,@function
        .size           _ZN3cub18CUB_300001_SM_10006detail8for_each13static_kernelINS2_12policy_hub_t12policy_500_tEmN6thrust24THRUST_300001_SM_1000_NS8cuda_cub20__uninitialized_fill7functorINS7_10device_ptrIiEEiEEEEvT0_T1_,(.L_x_283 - _ZN3cub18CUB_300001_SM_10006detail8for_each13static_kernelINS2_12policy_hub_t12policy_500_tEmN6thrust24THRUST_300001_SM_1000_NS8cuda_cub20__uninitialized_fill7functorINS7_10device_ptrIiEEiEEEEvT0_T1_)
        .other          _ZN3cub18CUB_300001_SM_10006detail8for_each13static_kernelINS2_12policy_hub_t12policy_500_tEmN6thrust24THRUST_300001_SM_1000_NS8cuda_cub20__uninitialized_fill7functorINS7_10device_ptrIiEEiEEEEvT0_T1_,@"STO_CUDA_ENTRY STV_DEFAULT"
_ZN3cub18CUB_300001_SM_10006detail8for_each13static_kernelINS2_12policy_hub_t12policy_500_tEmN6thrust24THRUST_300001_SM_1000_NS8cuda_cub20__uninitialized_fill7functorINS7_10device_ptrIiEEiEEEEvT0_T1_:
.text._ZN3cub18CUB_300001_SM_10006detail8for_each13static_kernelINS2_12policy_hub_t12policy_500_tEmN6thrust24THRUST_300001_SM_1000_NS8cuda_cub20__uninitialized_fill7functorINS7_10device_ptrIiEEiEEEEvT0_T1_:
[----:B------:R-:W-:Y:S08]  /*0000*/  LDC R1, c[0x0][0x37c] ;  /* 0x0000df00ff017b82 */ /* 0x000ff00000000800 */
[----:B------:R-:W0:Y:S01]  /*0010*/  S2UR UR4, SR_CTAID.X ;  /* 0x00000000000479c3 */ /* 0x000e220000002500 */
[----:B------:R-:W1:Y:S01]  /*0020*/  LDCU.64 UR6, c[0x0][0x380] ;  /* 0x00007000ff0677ac */ /* 0x000e620008000a00 */
[----:B------:R-:W2:Y:S01]  /*0030*/  LDCU.64 UR8, c[0x0][0x358] ;  /* 0x00006b00ff0877ac */ /* 0x000ea20008000a00 */
[----:B0-----:R-:W-:-:S04]  /*0040*/  UIMAD.WIDE.U32 UR4, UR4, 0x200, URZ ;  /* 0x00000200040478a5 */ /* 0x001fc8000f8e00ff */
[----:B-1----:R-:W-:-:S04]  /*0050*/  UIADD3 UR6, UP0, UPT, -UR4, UR6, URZ ;  /* 0x0000000604067290 */ /* 0x002fc8000ff1e1ff */
[----:B------:R-:W-:Y:S02]  /*0060*/  UIADD3.X UR7, UPT, UPT, ~UR5, UR7, URZ, UP0, !UPT ;  /* 0x0000000705077290 */ /* 0x000fe400087fe5ff */
[----:B------:R-:W-:-:S04]  /*0070*/  UISETP.GE.U32.AND UP0, UPT, UR6, 0x200, UPT ;  /* 0x000002000600788c */ /* 0x000fc8000bf06070 */
[----:B------:R-:W-:-:S09]  /*0080*/  UISETP.GE.U32.AND.EX UP0, UPT, UR7, URZ, UPT, UP0 ;  /* 0x000000ff0700728c */ /* 0x000fd2000bf06100 */
[----:B--2---:R-:W-:Y:S05]  /*0090*/  BRA.U !UP0, `(.L_x_222) ;  /* 0x0000000108287547 */ /* 0x004fea000b800000 */
[----:B------:R-:W0:Y:S01]  /*00a0*/  S2R R0, SR_TID.X ;  /* 0x0000000000007919 */ /* 0x000e220000002100 */
[----:B------:R-:W1:Y:S01]  /*00b0*/  LDCU.64 UR6, c[0x0][0x388] ;  /* 0x00007100ff0677ac */ /* 0x000e620008000a00 */
[----:B------:R-:W2:Y:S01]  /*00c0*/  LDC R5, c[0x0][0x390] ;  /* 0x0000e400ff057b82 */ /* 0x000ea20000000800 */
[----:B0-----:R-:W-:-:S05]  /*00d0*/  IADD3 R0, P0, PT, R0, UR4, RZ ;  /* 0x0000000400007c10 */ /* 0x001fca000ff1e0ff */
[----:B------:R-:W-:Y:S01]  /*00e0*/  IMAD.X R3, RZ, RZ, UR5, P0 ;  /* 0x00000005ff037e24 */ /* 0x000fe200080e06ff */
[----:B-1----:R-:W-:-:S04]  /*00f0*/  LEA R2, P0, R0, UR6, 0x2 ;  /* 0x0000000600027c11 */ /* 0x002fc8000f8010ff */
[----:B------:R-:W-:-:S05]  /*0100*/  LEA.HI.X R3, R0, UR7, R3, 0x2, P0 ;  /* 0x0000000700037c11 */ /* 0x000fca00080f1403 */
[----:B--2---:R-:W-:Y:S04]  /*0110*/  STG.E desc[UR8][R2.64], R5 ;  /* 0x0000000502007986 */ /* 0x004fe8000c101908 */
[----:B------:R-:W-:Y:S01]  /*0120*/  STG.E desc[UR8][R2.64+0x400], R5 ;  /* 0x0004000502007986 */ /* 0x000fe2000c101908 */
[----:B------:R-:W-:Y:S05]  /*0130*/  EXIT ;  /* 0x000000000000794d */ /* 0x000fea0003800000 */
.L_x_222:
[----:B------:R-:W0:Y:S01]  /*0140*/  S2R R0, SR_TID.X ;  /* 0x0000000000007919 */ /* 0x000e220000002100 */
[----:B------:R-:W-:Y:S01]  /*0150*/  IMAD.U32 R2, RZ, RZ, UR7 ;  /* 0x00000007ff027e24 */ /* 0x000fe2000f8e00ff */
[----:B------:R-:W1:Y:S01]  /*0160*/  LDCU.64 UR10, c[0x0][0x388] ;  /* 0x00007100ff0a77ac */ /* 0x000e620008000a00 */
[----:B------:R-:W-:Y:S01]  /*0170*/  IMAD.U32 R4, RZ, RZ, UR7 ;  /* 0x00000007ff047e24 */ /* 0x000fe2000f8e00ff */
[----:B0-----:R-:W-:-:S04]  /*0180*/  ISETP.LT.U32.AND P0, PT, R0, UR6, PT ;  /* 0x0000000600007c0c */ /* 0x001fc8000bf01070 */
[----:B------:R-:W-:Y:S01]  /*0190*/  ISETP.GT.U32.AND.EX P0, PT, R2, RZ, PT, P0 ;  /* 0x000000ff0200720c */ /* 0x000fe20003f04100 */
[C---:B------:R-:W-:Y:S01]  /*01a0*/  VIADD R2, R0.reuse, 0x100 ;  /* 0x0000010000027836 */ /* 0x040fe20000000000 */
[----:B------:R-:W-:-:S04]  /*01b0*/  IADD3 R0, P2, PT, R0, UR4, RZ ;  /* 0x0000000400007c10 */ /* 0x000fc8000ff5e0ff */
[----:B------:R-:W-:Y:S01]  /*01c0*/  ISETP.LT.U32.AND P1, PT, R2, UR6, PT ;  /* 0x0000000602007c0c */ /* 0x000fe2000bf21070 */
[----:B------:R-:W-:Y:S01]  /*01d0*/  IMAD.X R3, RZ, RZ, UR5, P2 ;  /* 0x00000005ff037e24 */ /* 0x000fe200090e06ff */
[----:B-1----:R-:W-:Y:S02]  /*01e0*/  LEA R2, P2, R0, UR10, 0x2 ;  /* 0x0000000a00027c11 */ /* 0x002fe4000f8410ff */
[----:B------:R-:W-:Y:S02]  /*01f0*/  ISETP.GT.U32.AND.EX P1, PT, R4, RZ, PT, P1 ;  /* 0x000000ff0400720c */ /* 0x000fe40003f24110 */
[----:B------:R-:W-:Y:S01]  /*0200*/  LEA.HI.X R3, R0, UR11, R3, 0x2, P2 ;  /* 0x0000000b00037c11 */ /* 0x000fe200090f1403 */
[----:B------:R-:W0:Y:S04]  /*0210*/  @P0 LDC R5, c[0x0][0x390] ;  /* 0x0000e400ff050b82 */ /* 0x000e280000000800 */
[----:B0-----:R0:W-:Y:S06]  /*0220*/  @P0 STG.E desc[UR8][R2.64], R5 ;  /* 0x0000000502000986 */ /* 0x0011ec000c101908 */
[----:B------:R-:W-:Y:S05]  /*0230*/  @!P1 EXIT ;  /* 0x000000000000994d */ /* 0x000fea0003800000 */
[----:B0-----:R-:W0:Y:S02]  /*0240*/  LDC R5, c[0x0][0x390] ;  /* 0x0000e400ff057b82 */ /* 0x001e240000000800 */
[----:B0-----:R-:W-:Y:S01]  /*0250*/  STG.E desc[UR8][R2.64+0x400], R5 ;  /* 0x0004000502007986 */ /* 0x001fe2000c101908 */
[----:B------:R-:W-:Y:S05]  /*0260*/  EXIT ;  /* 0x000000000000794d */ /* 0x000fea0003800000 */
.L_x_223:
        /* <DEDUP_REMOVED lines=9> */
.L_x_283:


//--------------------- .text._ZN3cub18CUB_300001_SM_10006detail11EmptyKernelIvEEvv --------------------------
	.section	.text._ZN3cub18CUB_300001_SM_10006detail11EmptyKernelIvEEvv,"ax",@progbits
	.align	128
        .global         _ZN3cub18CUB_300001_SM_10006detail11EmptyKernelIvEEvv
        .type           _ZN3cub18CUB_300001_SM_10006detail11EmptyKernelIvEEvv,@function
        .size           _ZN3cub18CUB_300001_SM_10006detail11EmptyKernelIvEEvv,(.L_x_284 - _ZN3cub18CUB_300001_SM_10006detail11EmptyKernelIvEEvv)
        .other          _ZN3cub18CUB_300001_SM_10006detail11EmptyKernelIvEEvv,@"STO_CUDA_ENTRY STV_DEFAULT"
_ZN3cub18CUB_300001_SM_10006detail11EmptyKernelIvEEvv:
.text._ZN3cub18CUB_300001_SM_10006detail11EmptyKernelIvEEvv:
[----:B------:R-:W-:Y:S01]  /*0000*/  LDC R1, c[0x0][0x37c] ;  /* 0x0000df00ff017b82 */ /* 0x000fe20000000800 */
[----:B------:R-:W-:Y:S05]  /*0010*/  EXIT ;  /* 0x000000000000794d */ /* 0x000fea0003800000 */
.L_x_224:
        /* <DEDUP_REMOVED lines=14> */
.L_x_284:


//--------------------- .text._Z17mergeSortAndMergePiS_ii --------------------------
	.section	.text._Z17mergeSortAndMergePiS_ii,"ax",@progbits
	.align	128
        .global         _Z17mergeSortAndMergePiS_ii
        .type           _Z17mergeSortAndMergePiS_ii,@function
        .size           _Z17mergeSortAndMergePiS_ii,(.L_x_285 - _Z17mergeSortAndMergePiS_ii)
        .other          _Z17mergeSortAndMergePiS_ii,@"STO_CUDA_ENTRY STV_DEFAULT"
_Z17mergeSortAndMergePiS_ii:
.text._Z17mergeSortAndMergePiS_ii:
[----:B------:R-:W-:Y:S01]  /*0000*/  LDC R1, c[0x0][0x37c] ;  /* 0x0000df00ff017b82 */ /* 0x000fe20000000800 */
[----:B------:R-:W0:Y:S07]  /*0010*/  S2R R0, SR_TID.X ;  /* 0x0000000000007919 */ /* 0x000e2e0000002100 */
[----:B------:R-:W0:Y:S08]  /*0020*/  S2UR UR4, SR_CTAID.X ;  /* 0x00000000000479c3 */ /* 0x000e300000002500 */
[----:B------:R-:W0:Y:S08]  /*0030*/  LDC R3, c[0x0][0x360] ;  /* 0x0000d800ff037b82 */ /* 0x000e300000000800 */
[----:B------:R-:W1:Y:S01]  /*0040*/  LDC.64 R4, c[0x0][0x390] ;  /* 0x0000e400ff047b82 */ /* 0x000e620000000a00 */
[----:B0-----:R-:W-:-:S04]  /*0050*/  IMAD R0, R3, UR4, R0 ;  /* 0x0000000403007c24 */ /* 0x001fc8000f8e0200 */
[----:B-1----:R-:W-:-:S04]  /*0060*/  IMAD R0, R0, R5, RZ ;  /* 0x0000000500007224 */ /* 0x002fc800078e02ff */
[----:B------:R-:W-:-:S05]  /*0070*/  IMAD.SHL.U32 R0, R0, 0x2, RZ ;  /* 0x0000000200007824 */ /* 0x000fca00078e00ff */
[----:B------:R-:W-:-:S13]  /*0080*/  ISETP.GE.AND P0, PT, R0, R4, PT ;  /* 0x000000040000720c */ /* 0x000fda0003f06270 */
[----:B------:R-:W-:Y:S05]  /*0090*/  @P0 EXIT ;  /* 0x000000000000094d */ /* 0x000fea0003800000 */
[----:B------:R-:W-:Y:S01]  /*00a0*/  IMAD.IADD R6, R0, 0x1, R5 ;  /* 0x0000000100067824 */ /* 0x000fe200078e0205 */
[----:B------:R-:W0:Y:S01]  /*00b0*/  LDC.64 R14, c[0x0][0x380] ;  /* 0x0000e000ff0e7b82 */ /* 0x000e220000000a00 */
[----:B------:R-:W1:Y:S01]  /*00c0*/  LDCU.64 UR6, c[0x0][0x358] ;  /* 0x00006b00ff0677ac */ /* 0x000e620008000a00 */
[----:B------:R-:W-:Y:S01]  /*00d0*/  BSSY.RECONVERGENT B0, `(.L_x_225) ;  /* 0x0000017000007945 */ /* 0x000fe20003800200 */
[----:B------:R-:W-:Y:S01]  /*00e0*/  IMAD.MOV.U32 R2, RZ, RZ, R0 ;  /* 0x000000ffff027224 */ /* 0x000fe200078e0000 */
[----:B------:R-:W-:Y:S01]  /*00f0*/  VIADDMNMX R3, R6, R5, R4, PT ;  /* 0x0000000506037246 */ /* 0x000fe20003800104 */
[----:B------:R-:W-:-:S03]  /*0100*/  IMAD.MOV.U32 R4, RZ, RZ, R6 ;  /* 0x000000ffff047224 */ /* 0x000fc600078e0006 */
[----:B------:R-:W2:Y:S01]  /*0110*/  LDC.64 R16, c[0x0][0x388] ;  /* 0x0000e200ff107b82 */ /* 0x000ea20000000a00 */
[----:B------:R-:W-:-:S04]  /*0120*/  ISETP.GE.AND P0, PT, R6, R3, PT ;  /* 0x000000030600720c */ /* 0x000fc80003f06270 */
[----:B------:R-:W-:Y:S02]  /*0130*/  ISETP.LT.OR P0, PT, R5, 0x1, P0 ;  /* 0x000000010500780c */ /* 0x000fe40000701670 */
[----:B------:R-:W-:-:S11]  /*0140*/  MOV R5, R0 ;  /* 0x0000000000057202 */ /* 0x000fd60000000f00 */
[----:B-1----:R-:W-:Y:S05]  /*0150*/  @P0 BRA `(.L_x_226) ;  /* 0x0000000000380947 */ /* 0x002fea0003800000 */
.L_x_227:
[----:B0-----:R-:W-:-:S04]  /*0160*/  IMAD.WIDE R8, R5, 0x4, R14 ;  /* 0x0000000405087825 */ /* 0x001fc800078e020e */
[----:B------:R-:W-:Y:S02]  /*0170*/  IMAD.WIDE R10, R4, 0x4, R14 ;  /* 0x00000004040a7825 */ /* 0x000fe400078e020e */
[----:B------:R-:W3:Y:S04]  /*0180*/  LDG.E R9, desc[UR6][R8.64] ;  /* 0x0000000608097981 */ /* 0x000ee8000c1e1900 */
[----:B------:R-:W3:Y:S01]  /*0190*/  LDG.E R10, desc[UR6][R10.64] ;  /* 0x000000060a0a7981 */ /* 0x000ee2000c1e1900 */
[----:B--2---:R-:W-:-:S04]  /*01a0*/  IMAD.WIDE R12, R2, 0x4, R16 ;  /* 0x00000004020c7825 */ /* 0x004fc800078e0210 */
[----:B------:R-:W-:Y:S01]  /*01b0*/  VIADD R2, R2, 0x1 ;  /* 0x0000000102027836 */ /* 0x000fe20000000000 */
[----:B---3--:R-:W-:-:S13]  /*01c0*/  ISETP.GT.AND P0, PT, R9, R10, PT ;  /* 0x0000000a0900720c */ /* 0x008fda0003f04270 */
[----:B------:R-:W-:Y:S01]  /*01d0*/  @!P0 VIADD R5, R5, 0x1 ;  /* 0x0000000105058836 */ /* 0x000fe20000000000 */
[----:B------:R-:W-:Y:S01]  /*01e0*/  @P0 IADD3 R4, PT, PT, R4, 0x1, RZ ;  /* 0x0000000104040810 */ /* 0x000fe20007ffe0ff */
[----:B------:R1:W-:Y:S03]  /*01f0*/  @!P0 STG.E desc[UR6][R12.64], R9 ;  /* 0x000000090c008986 */ /* 0x0003e6000c101906 */
[----:B------:R-:W-:Y:S01]  /*0200*/  ISETP.LT.AND P1, PT, R5, R6, PT ;  /* 0x000000060500720c */ /* 0x000fe20003f21270 */
[----:B------:R1:W-:Y:S01]  /*0210*/  @P0 STG.E desc[UR6][R12.64], R10 ;  /* 0x0000000a0c000986 */ /* 0x0003e2000c101906 */
[----:B------:R-:W-:-:S13]  /*0220*/  ISETP.GE.AND P0, PT, R4, R3, PT ;  /* 0x000000030400720c */ /* 0x000fda0003f06270 */
[----:B-1----:R-:W-:Y:S05]  /*0230*/  @!P0 BRA P1, `(.L_x_227) ;  /* 0xfffffffc00c88947 */ /* 0x002fea000083ffff */
.L_x_226:
[----:B------:R-:W-:Y:S05]  /*0240*/  BSYNC.RECONVERGENT B0 ;  /* 0x0000000000007941 */ /* 0x000fea0003800200 */
.L_x_225:
[----:B------:R-:W-:Y:S01]  /*0250*/  ISETP.GE.AND P0, PT, R5, R6, PT ;  /* 0x000000060500720c */ /* 0x000fe20003f06270 */
[----:B------:R-:W-:-:S12]  /*0260*/  BSSY.RECONVERGENT B0, `(.L_x_228) ;  /* 0x000002c000007945 */ /* 0x000fd80003800200 */
[----:B------:R-:W-:Y:S05]  /*0270*/  @P0 BRA `(.L_x_229) ;  /* 0x0000000000a80947 */ /* 0x000fea0003800000 */
[----:B------:R-:W-:Y:S01]  /*0280*/  IADD3 R7, PT, PT, R6, -R5, RZ ;  /* 0x8000000506077210 */ /* 0x000fe20007ffe0ff */
[----:B------:R-:W-:Y:S01]  /*0290*/  IMAD.IADD R8, R5, 0x1, -R6 ;  /* 0x0000000105087824 */ /* 0x000fe200078e0a06 */
[----:B------:R-:W-:Y:S02]  /*02a0*/  BSSY.RECONVERGENT B1, `(.L_x_230) ;  /* 0x0000010000017945 */ /* 0x000fe40003800200 */
[----:B------:R-:W-:Y:S02]  /*02b0*/  LOP3.LUT P1, R7, R7, 0x3, RZ, 0xc0, !PT ;  /* 0x0000000307077812 */ /* 0x000fe4000782c0ff */
[----:B------:R-:W-:-:S11]  /*02c0*/  ISETP.GT.U32.AND P0, PT, R8, -0x4, PT ;  /* 0xfffffffc0800780c */ /* 0x000fd60003f04070 */
[----:B------:R-:W-:Y:S05]  /*02d0*/  @!P1 BRA `(.L_x_231) ;  /* 0x0000000000309947 */ /* 0x000fea0003800000 */
[----:B0-----:R-:W0:Y:S01]  /*02e0*/  LDC.64 R14, c[0x0][0x380] ;  /* 0x0000e000ff0e7b82 */ /* 0x001e220000000a00 */
[----:B------:R-:W-:-:S07]  /*02f0*/  IMAD.MOV R7, RZ, RZ, -R7 ;  /* 0x000000ffff077224 */ /* 0x000fce00078e0a07 */
[----:B------:R-:W1:Y:S02]  /*0300*/  LDC.64 R12, c[0x0][0x388] ;  /* 0x0000e200ff0c7b82 */ /* 0x000e640000000a00 */
.L_x_232:
[----:B0--3--:R-:W-:-:S06]  /*0310*/  IMAD.WIDE R10, R5, 0x4, R14 ;  /* 0x00000004050a7825 */ /* 0x009fcc00078e020e */
[----:B------:R-:W3:Y:S01]  /*0320*/  LDG.E R11, desc[UR6][R10.64] ;  /* 0x000000060a0b7981 */ /* 0x000ee2000c1e1900 */
[----:B-1----:R-:W-:Y:S01]  /*0330*/  IMAD.WIDE R8, R2, 0x4, R12 ;  /* 0x0000000402087825 */ /* 0x002fe200078e020c */
[----:B------:R-:W-:-:S03]  /*0340*/  IADD3 R7, PT, PT, R7, 0x1, RZ ;  /* 0x0000000107077810 */ /* 0x000fc60007ffe0ff */
[----:B------:R-:W-:Y:S01]  /*0350*/  VIADD R5, R5, 0x1 ;  /* 0x0000000105057836 */ /* 0x000fe20000000000 */
[----:B------:R-:W-:Y:S01]  /*0360*/  ISETP.NE.AND P1, PT, R7, RZ, PT ;  /* 0x000000ff0700720c */ /* 0x000fe20003f25270 */
[----:B------:R-:W-:Y:S01]  /*0370*/  VIADD R2, R2, 0x1 ;  /* 0x0000000102027836 */ /* 0x000fe20000000000 */
[----:B---3--:R3:W-:Y:S11]  /*0380*/  STG.E desc[UR6][R8.64], R11 ;  /* 0x0000000b08007986 */ /* 0x0087f6000c101906 */
[----:B------:R-:W-:Y:S05]  /*0390*/  @P1 BRA `(.L_x_232) ;  /* 0xfffffffc00dc1947 */ /* 0x000fea000383ffff */
.L_x_231:
[----:B------:R-:W-:Y:S05]  /*03a0*/  BSYNC.RECONVERGENT B1 ;  /* 0x0000000000017941 */ /* 0x000fea0003800200 */
.L_x_230:
[----:B------:R-:W-:Y:S05]  /*03b0*/  @P0 BRA `(.L_x_229) ;  /* 0x0000000000580947 */ /* 0x000fea0003800000 */
[----:B---3--:R-:W1:Y:S01]  /*03c0*/  LDC.64 R8, c[0x0][0x380] ;  /* 0x0000e000ff087b82 */ /* 0x008e620000000a00 */
[----:B0-----:R-:W-:-:S07]  /*03d0*/  IADD3 R14, PT, PT, -R6, R5, RZ ;  /* 0x00000005060e7210 */ /* 0x001fce0007ffe1ff */
[----:B------:R-:W0:Y:S01]  /*03e0*/  LDC.64 R10, c[0x0][0x388] ;  /* 0x0000e200ff0a7b82 */ /* 0x000e220000000a00 */
[----:B-1----:R-:W-:-:S05]  /*03f0*/  IADD3 R8, P0, PT, R8, 0x8, RZ ;  /* 0x0000000808087810 */ /* 0x002fca0007f1e0ff */
[----:B------:R-:W-:Y:S01]  /*0400*/  IMAD.X R9, RZ, RZ, R9, P0 ;  /* 0x000000ffff097224 */ /* 0x000fe200000e0609 */
[----:B0-----:R-:W-:-:S05]  /*0410*/  IADD3 R10, P1, PT, R10, 0x8, RZ ;  /* 0x000000080a0a7810 */ /* 0x001fca0007f3e0ff */
[----:B------:R-:W-:-:S08]  /*0420*/  IMAD.X R11, RZ, RZ, R11, P1 ;  /* 0x000000ffff0b7224 */ /* 0x000fd000008e060b */
.L_x_233:
[----:B------:R-:W-:-:S05]  /*0430*/  IMAD.WIDE R6, R5, 0x4, R8 ;  /* 0x0000000405067825 */ /* 0x000fca00078e0208 */
[----:B-1----:R-:W3:Y:S01]  /*0440*/  LDG.E R15, desc[UR6][R6.64+-0x8] ;  /* 0xfffff806060f7981 */ /* 0x002ee2000c1e1900 */
[----:B------:R-:W-:-:S05]  /*0450*/  IMAD.WIDE R12, R2, 0x4, R10 ;  /* 0x00000004020c7825 */ /* 0x000fca00078e020a */
[----:B---3--:R1:W-:Y:S04]  /*0460*/  STG.E desc[UR6][R12.64+-0x8], R15 ;  /* 0xfffff80f0c007986 */ /* 0x0083e8000c101906 */
[----:B--2---:R-:W2:Y:S04]  /*0470*/  LDG.E R17, desc[UR6][R6.64+-0x4] ;  /* 0xfffffc0606117981 */ /* 0x004ea8000c1e1900 */
[----:B--2---:R1:W-:Y:S04]  /*0480*/  STG.E desc[UR6][R12.64+-0x4], R17 ;  /* 0xfffffc110c007986 */ /* 0x0043e8000c101906 */
[----:B------:R-:W2:Y:S04]  /*0490*/  LDG.E R19, desc[UR6][R6.64] ;  /* 0x0000000606137981 */ /* 0x000ea8000c1e1900 */
[----:B--2---:R1:W-:Y:S04]  /*04a0*/  STG.E desc[UR6][R12.64], R19 ;  /* 0x000000130c007986 */ /* 0x0043e8000c101906 */
[----:B------:R-:W2:Y:S01]  /*04b0*/  LDG.E R21, desc[UR6][R6.64+0x4] ;  /* 0x0000040606157981 */ /* 0x000ea2000c1e1900 */
[----:B------:R-:W-:Y:S01]  /*04c0*/  IADD3 R14, PT, PT, R14, 0x4, RZ ;  /* 0x000000040e0e7810 */ /* 0x000fe20007ffe0ff */
[----:B------:R-:W-:Y:S01]  /*04d0*/  VIADD R5, R5, 0x4 ;  /* 0x0000000405057836 */ /* 0x000fe20000000000 */
[----:B------:R-:W-:-:S02]  /*04e0*/  IADD3 R2, PT, PT, R2, 0x4, RZ ;  /* 0x0000000402027810 */ /* 0x000fc40007ffe0ff */
[----:B------:R-:W-:Y:S01]  /*04f0*/  ISETP.NE.AND P0, PT, R14, RZ, PT ;  /* 0x000000ff0e00720c */ /* 0x000fe20003f05270 */
[----:B--2---:R1:W-:-:S12]  /*0500*/  STG.E desc[UR6][R12.64+0x4], R21 ;  /* 0x000004150c007986 */ /* 0x0043d8000c101906 */
[----:B------:R-:W-:Y:S05]  /*0510*/  @P0 BRA `(.L_x_233) ;  /* 0xfffffffc00c40947 */ /* 0x000fea000383ffff */
.L_x_229:
[----:B------:R-:W-:Y:S05]  /*0520*/  BSYNC.RECONVERGENT B0 ;  /* 0x0000000000007941 */ /* 0x000fea0003800200 */
.L_x_228:
[----:B------:R-:W-:Y:S01]  /*0530*/  ISETP.GE.AND P0, PT, R4, R3, PT ;  /* 0x000000030400720c */ /* 0x000fe20003f06270 */
[----:B------:R-:W-:-:S12]  /*0540*/  BSSY.RECONVERGENT B0, `(.L_x_234) ;  /* 0x000002c000007945 */ /* 0x000fd80003800200 */
[----:B------:R-:W-:Y:S05]  /*0550*/  @P0 BRA `(.L_x_235) ;  /* 0x0000000000a80947 */ /* 0x000fea0003800000 */
[C---:B------:R-:W-:Y:S01]  /*0560*/  IMAD.IADD R5, R3.reuse, 0x1, -R4 ;  /* 0x0000000103057824 */ /* 0x040fe200078e0a04 */
[----:B------:R-:W-:Y:S01]  /*0570*/  IADD3 R6, PT, PT, -R3, R4, RZ ;  /* 0x0000000403067210 */ /* 0x000fe20007ffe1ff */
[----:B------:R-:W-:Y:S03]  /*0580*/  BSSY.RECONVERGENT B1, `(.L_x_236) ;  /* 0x0000010000017945 */ /* 0x000fe60003800200 */
[----:B------:R-:W-:Y:S02]  /*0590*/  LOP3.LUT P1, R5, R5, 0x3, RZ, 0xc0, !PT ;  /* 0x0000000305057812 */ /* 0x000fe4000782c0ff */
[----:B------:R-:W-:-:S11]  /*05a0*/  ISETP.GT.U32.AND P0, PT, R6, -0x4, PT ;  /* 0xfffffffc0600780c */ /* 0x000fd60003f04070 */
[----:B------:R-:W-:Y:S05]  /*05b0*/  @!P1 BRA `(.L_x_237) ;  /* 0x0000000000309947 */ /* 0x000fea0003800000 */
[----:B-1----:R-:W1:Y:S01]  /*05c0*/  LDC.64 R12, c[0x0][0x380] ;  /* 0x0000e000ff0c7b82 */ /* 0x002e620000000a00 */
[----:B------:R-:W-:-:S07]  /*05d0*/  IMAD.MOV R5, RZ, RZ, -R5 ;  /* 0x000000ffff057224 */ /* 0x000fce00078e0a05 */
[----:B---3--:R-:W3:Y:S02]  /*05e0*/  LDC.64 R8, c[0x0][0x388] ;  /* 0x0000e200ff087b82 */ /* 0x008ee40000000a00 */
.L_x_238:
[----:B-1--4-:R-:W-:-:S06]  /*05f0*/  IMAD.WIDE R6, R4, 0x4, R12 ;  /* 0x0000000404067825 */ /* 0x012fcc00078e020c */
[----:B------:R-:W4:Y:S01]  /*0600*/  LDG.E R7, desc[UR6][R6.64] ;  /* 0x0000000606077981 */ /* 0x000f22000c1e1900 */
[C---:B---3--:R-:W-:Y:S01]  /*0610*/  IMAD.WIDE R10, R2.reuse, 0x4, R8 ;  /* 0x00000004020a7825 */ /* 0x048fe200078e0208 */
[----:B------:R-:W-:Y:S02]  /*0620*/  IADD3 R5, PT, PT, R5, 0x1, RZ ;  /* 0x0000000105057810 */ /* 0x000fe40007ffe0ff */
[----:B------:R-:W-:Y:S01]  /*0630*/  IADD3 R2, PT, PT, R2, 0x1, RZ ;  /* 0x0000000102027810 */ /* 0x000fe20007ffe0ff */
[----:B------:R-:W-:Y:S01]  /*0640*/  VIADD R4, R4, 0x1 ;  /* 0x0000000104047836 */ /* 0x000fe20000000000 */
[----:B------:R-:W-:Y:S01]  /*0650*/  ISETP.NE.AND P1, PT, R5, RZ, PT ;  /* 0x000000ff0500720c */ /* 0x000fe20003f25270 */
[----:B----4-:R4:W-:-:S12]  /*0660*/  STG.E desc[UR6][R10.64], R7 ;  /* 0x000000070a007986 */ /* 0x0109d8000c101906 */
[----:B------:R-:W-:Y:S05]  /*0670*/  @P1 BRA `(.L_x_238) ;  /* 0xfffffffc00dc1947 */ /* 0x000fea000383ffff */
.L_x_237:
[----:B------:R-:W-:Y:S05]  /*0680*/  BSYNC.RECONVERGENT B1 ;  /* 0x0000000000017941 */ /* 0x000fea0003800200 */
.L_x_236:
[----:B------:R-:W-:Y:S05]  /*0690*/  @P0 BRA `(.L_x_235) ;  /* 0x0000000000580947 */ /* 0x000fea0003800000 */
[----:B----4-:R-:W4:Y:S01]  /*06a0*/  LDC.64 R6, c[0x0][0x388] ;  /* 0x0000e200ff067b82 */ /* 0x010f220000000a00 */
[----:B------:R-:W-:-:S07]  /*06b0*/  IMAD.IADD R5, R4, 0x1, -R3 ;  /* 0x0000000104057824 */ /* 0x000fce00078e0a03 */
[----:B---3--:R-:W3:Y:S01]  /*06c0*/  LDC.64 R8, c[0x0][0x380] ;  /* 0x0000e000ff087b82 */ /* 0x008ee20000000a00 */
[----:B----4-:R-:W-:-:S05]  /*06d0*/  IADD3 R6, P1, PT, R6, 0x8, RZ ;  /* 0x0000000806067810 */ /* 0x010fca0007f3e0ff */
[----:B------:R-:W-:Y:S01]  /*06e0*/  IMAD.X R7, RZ, RZ, R7, P1 ;  /* 0x000000ffff077224 */ /* 0x000fe200008e0607 */
[----:B---3--:R-:W-:-:S04]  /*06f0*/  IADD3 R8, P0, PT, R8, 0x8, RZ ;  /* 0x0000000808087810 */ /* 0x008fc80007f1e0ff */
[----:B------:R-:W-:-:S09]  /*0700*/  IADD3.X R9, PT, PT, RZ, R9, RZ, P0, !PT ;  /* 0x00000009ff097210 */ /* 0x000fd200007fe4ff */
.L_x_239:
[----:B------:R-:W-:-:S05]  /*0710*/  IMAD.WIDE R10, R4, 0x4, R8 ;  /* 0x00000004040a7825 */ /* 0x000fca00078e0208 */
[----:B01----:R-:W3:Y:S01]  /*0720*/  LDG.E R15, desc[UR6][R10.64+-0x8] ;  /* 0xfffff8060a0f7981 */ /* 0x003ee2000c1e1900 */
        /* <DEDUP_REMOVED lines=13> */
.L_x_235:
[----:B------:R-:W-:Y:S05]  /*0800*/  BSYNC.RECONVERGENT B0 ;  /* 0x0000000000007941 */ /* 0x000fea0003800200 */
.L_x_234:
[----:B------:R-:W-:-:S13]  /*0810*/  ISETP.GE.AND P0, PT, R0, R3, PT ;  /* 0x000000030000720c */ /* 0x000fda0003f06270 */
[----:B------:R-:W-:Y:S05]  /*0820*/  @P0 EXIT ;  /* 0x000000000000094d */ /* 0x000fea0003800000 */
[----:B------:R-:W-:Y:S01]  /*0830*/  IMAD.IADD R2, R3, 0x1, -R0 ;  /* 0x0000000103027824 */ /* 0x000fe200078e0a00 */
[----:B------:R-:W-:Y:S01]  /*0840*/  IADD3 R4, PT, PT, R0, -R3, RZ ;  /* 0x8000000300047210 */ /* 0x000fe20007ffe0ff */
[----:B------:R-:W-:Y:S03]  /*0850*/  BSSY.RECONVERGENT B0, `(.L_x_240) ;  /* 0x000000f000007945 */ /* 0x000fe60003800200 */
[----:B------:R-:W-:Y:S02]  /*0860*/  LOP3.LUT P1, R2, R2, 0x3, RZ, 0xc0, !PT ;  /* 0x0000000302027812 */ /* 0x000fe4000782c0ff */
[----:B------:R-:W-:-:S11]  /*0870*/  ISETP.GT.U32.AND P0, PT, R4, -0x4, PT ;  /* 0xfffffffc0400780c */ /* 0x000fd60003f04070 */
[----:B------:R-:W-:Y:S05]  /*0880*/  @!P1 BRA `(.L_x_241) ;  /* 0x00000000002c9947 */ /* 0x000fea0003800000 */
[----:B---3--:R-:W3:Y:S01]  /*0890*/  LDC.64 R8, c[0x0][0x380] ;  /* 0x0000e000ff087b82 */ /* 0x008ee20000000a00 */
[----:B------:R-:W-:-:S07]  /*08a0*/  IMAD.MOV R2, RZ, RZ, -R2 ;  /* 0x000000ffff027224 */ /* 0x000fce00078e0a02 */
[----:B----4-:R-:W4:Y:S02]  /*08b0*/  LDC.64 R10, c[0x0][0x388] ;  /* 0x0000e200ff0a7b82 */ /* 0x010f240000000a00 */
.L_x_242:
[----:B---34-:R-:W-:-:S06]  /*08c0*/  IMAD.WIDE R6, R0, 0x4, R10 ;  /* 0x0000000400067825 */ /* 0x018fcc00078e020a */
[----:B------:R-:W4:Y:S01]  /*08d0*/  LDG.E R7, desc[UR6][R6.64] ;  /* 0x0000000606077981 */ /* 0x000f22000c1e1900 */
[----:B---3--:R-:W-:Y:S01]  /*08e0*/  IMAD.WIDE R4, R0, 0x4, R8 ;  /* 0x0000000400047825 */ /* 0x008fe200078e0208 */
[----:B------:R-:W-:-:S03]  /*08f0*/  IADD3 R2, PT, PT, R2, 0x1, RZ ;  /* 0x0000000102027810 */ /* 0x000fc60007ffe0ff */
[----:B------:R-:W-:Y:S01]  /*0900*/  VIADD R0, R0, 0x1 ;  /* 0x0000000100007836 */ /* 0x000fe20000000000 */
[----:B------:R-:W-:Y:S01]  /*0910*/  ISETP.NE.AND P1, PT, R2, RZ, PT ;  /* 0x000000ff0200720c */ /* 0x000fe20003f25270 */
[----:B----4-:R3:W-:-:S12]  /*0920*/  STG.E desc[UR6][R4.64], R7 ;  /* 0x0000000704007986 */ /* 0x0107d8000c101906 */
[----:B------:R-:W-:Y:S05]  /*0930*/  @P1 BRA `(.L_x_242) ;  /* 0xfffffffc00e01947 */ /* 0x000fea000383ffff */
.L_x_241:
[----:B------:R-:W-:Y:S05]  /*0940*/  BSYNC.RECONVERGENT B0 ;  /* 0x0000000000007941 */ /* 0x000fea0003800200 */
.L_x_240:
[----:B------:R-:W-:Y:S05]  /*0950*/  @P0 EXIT ;  /* 0x000000000000094d */ /* 0x000fea0003800000 */
[----:B------:R-:W5:Y:S01]  /*0960*/  LDCU.128 UR8, c[0x0][0x380] ;  /* 0x00007000ff0877ac */ /* 0x000f620008000c00 */
[----:B------:R-:W-:Y:S01]  /*0970*/  IADD3 R6, PT, PT, -R3, R0, RZ ;  /* 0x0000000003067210 */ /* 0x000fe20007ffe1ff */
[----:B-----5:R-:W-:Y:S02]  /*0980*/  UIADD3 UR4, UP0, UPT, UR10, 0x8, URZ ;  /* 0x000000080a047890 */ /* 0x020fe4000ff1e0ff */
[----:B------:R-:W-:Y:S02]  /*0990*/  UIADD3 UR8, UP1, UPT, UR8, 0x8, URZ ;  /* 0x0000000808087890 */ /* 0x000fe4000ff3e0ff */
[----:B------:R-:W-:Y:S02]  /*09a0*/  UIADD3.X UR5, UPT, UPT, URZ, UR11, URZ, UP0, !UPT ;  /* 0x0000000bff057290 */ /* 0x000fe400087fe4ff */
[----:B------:R-:W-:-:S12]  /*09b0*/  UIADD3.X UR9, UPT, UPT, URZ, UR9, URZ, UP1, !UPT ;  /* 0x00000009ff097290 */ /* 0x000fd80008ffe4ff */
.L_x_243:
[----:B------:R-:W-:Y:S01]  /*09c0*/  MOV R3, UR5 ;  /* 0x0000000500037c02 */ /* 0x000fe20008000f00 */
[----:B------:R-:W-:-:S04]  /*09d0*/  IMAD.U32 R2, RZ, RZ, UR4 ;  /* 0x00000004ff027e24 */ /* 0x000fc8000f8e00ff */
[----:B------:R-:W-:-:S05]  /*09e0*/  IMAD.WIDE R2, R0, 0x4, R2 ;  /* 0x0000000400027825 */ /* 0x000fca00078e0202 */
[----:B---34-:R-:W3:Y:S01]  /*09f0*/  LDG.E R7, desc[UR6][R2.64+-0x8] ;  /* 0xfffff80602077981 */ /* 0x018ee2000c1e1900 */
[----:B------:R-:W-:Y:S01]  /*0a00*/  MOV R5, UR9 ;  /* 0x0000000900057c02 */ /* 0x000fe20008000f00 */
[----:B------:R-:W-:-:S04]  /*0a10*/  IMAD.U32 R4, RZ, RZ, UR8 ;  /* 0x00000008ff047e24 */ /* 0x000fc8000f8e00ff */
[----:B------:R-:W-:-:S05]  /*0a20*/  IMAD.WIDE R4, R0, 0x4, R4 ;  /* 0x0000000400047825 */ /* 0x000fca00078e0204 */
[----:B---3--:R3:W-:Y:S04]  /*0a30*/  STG.E desc[UR6][R4.64+-0x8], R7 ;  /* 0xfffff80704007986 */ /* 0x0087e8000c101906 */
[----:B------:R-:W4:Y:S04]  /*0a40*/  LDG.E R9, desc[UR6][R2.64+-0x4] ;  /* 0xfffffc0602097981 */ /* 0x000f28000c1e1900 */
[----:B----4-:R3:W-:Y:S04]  /*0a50*/  STG.E desc[UR6][R4.64+-0x4], R9 ;  /* 0xfffffc0904007986 */ /* 0x0107e8000c101906 */
[----:B------:R-:W4:Y:S04]  /*0a60*/  LDG.E R11, desc[UR6][R2.64] ;  /* 0x00000006020b7981 */ /* 0x000f28000c1e1900 */
[----:B----4-:R3:W-:Y:S04]  /*0a70*/  STG.E desc[UR6][R4.64], R11 ;  /* 0x0000000b04007986 */ /* 0x0107e8000c101906 */
[----:B01----:R-:W4:Y:S01]  /*0a80*/  LDG.E R13, desc[UR6][R2.64+0x4] ;  /* 0x00000406020d7981 */ /* 0x003f22000c1e1900 */
[----:B------:R-:W-:Y:S01]  /*0a90*/  VIADD R6, R6, 0x4 ;  /* 0x0000000406067836 */ /* 0x000fe20000000000 */
[----:B------:R-:W-:-:S04]  /*0aa0*/  IADD3 R0, PT, PT, R0, 0x4, RZ ;  /* 0x0000000400007810 */ /* 0x000fc80007ffe0ff */
[----:B------:R-:W-:Y:S01]  /*0ab0*/  ISETP.NE.AND P0, PT, R6, RZ, PT ;  /* 0x000000ff0600720c */ /* 0x000fe20003f05270 */
[----:B----4-:R3:W-:-:S12]  /*0ac0*/  STG.E desc[UR6][R4.64+0x4], R13 ;  /* 0x0000040d04007986 */ /* 0x0107d8000c101906 */
[----:B------:R-:W-:Y:S05]  /*0ad0*/  @P0 BRA `(.L_x_243) ;  /* 0xfffffffc00b80947 */ /* 0x000fea000383ffff */
[----:B------:R-:W-:Y:S05]  /*0ae0*/  EXIT ;  /* 0x000000000000794d */ /* 0x000fea0003800000 */
.L_x_244:
        /* <DEDUP_REMOVED lines=9> */
.L_x_285:


//--------------------- .text._Z18mergeSortAndMerge1Piii --------------------------
	.section	.text._Z18mergeSortAndMerge1Piii,"ax",@progbits
	.align	128
        .global         _Z18mergeSortAndMerge1Piii
        .type           _Z18mergeSortAndMerge1Piii,@function
        .size           _Z18mergeSortAndMerge1Piii,(.L_x_286 - _Z18mergeSortAndMerge1Piii)
        .other          _Z18mergeSortAndMerge1Piii,@"STO_CUDA_ENTRY STV_DEFAULT"
_Z18mergeSortAndMerge1Piii:
.text._Z18mergeSortAndMerge1Piii:
[----:B------:R-:W0:Y:S01]  /*0000*/  LDC R1, c[0x0][0x37c] ;  /* 0x0000df00ff017b82 */ /* 0x000e220000000800 */
[----:B------:R-:W1:Y:S07]  /*0010*/  S2R R0, SR_TID.X ;  /* 0x0000000000007919 */ /* 0x000e6e0000002100 */
[----:B------:R-:W1:Y:S08]  /*0020*/  S2UR UR4, SR_CTAID.X ;  /* 0x00000000000479c3 */ /* 0x000e700000002500 */
[----:B------:R-:W1:Y:S08]  /*0030*/  LDC R3, c[0x0][0x360] ;  /* 0x0000d800ff037b82 */ /* 0x000e700000000800 */
[----:B------:R-:W2:Y:S01]  /*0040*/  LDC.64 R24, c[0x0][0x388] ;  /* 0x0000e200ff187b82 */ /* 0x000ea20000000a00 */
[----:B-1----:R-:W-:-:S04]  /*0050*/  IMAD R0, R3, UR4, R0 ;  /* 0x0000000403007c24 */ /* 0x002fc8000f8e0200 */
[----:B--2---:R-:W-:Y:S02]  /*0060*/  IMAD R0, R0, R25, RZ ;  /* 0x0000001900007224 */ /* 0x004fe400078e02ff */
[----:B------:R-:W-:Y:S02]  /*0070*/  VIADD R3, R24, 0xffffffff ;  /* 0xffffffff18037836 */ /* 0x000fe40000000000 */
[----:B------:R-:W-:-:S05]  /*0080*/  IMAD.SHL.U32 R22, R0, 0x2, RZ ;  /* 0x0000000200167824 */ /* 0x000fca00078e00ff */
[----:B------:R-:W-:-:S13]  /*0090*/  ISETP.GE.AND P0, PT, R22, R3, PT ;  /* 0x000000031600720c */ /* 0x000fda0003f06270 */
[----:B0-----:R-:W-:Y:S05]  /*00a0*/  @P0 EXIT ;  /* 0x000000000000094d */ /* 0x001fea0003800000 */
[----:B------:R-:W-:Y:S01]  /*00b0*/  MOV R16, 0x168 ;  /* 0x0000016800107802 */ /* 0x000fe20000000f00 */
[----:B------:R-:W-:Y:S02]  /*00c0*/  IMAD.IADD R2, R22, 0x1, R25 ;  /* 0x0000000116027824 */ /* 0x000fe400078e0219 */
[----:B------:R-:W-:Y:S02]  /*00d0*/  HFMA2 R4, -RZ, RZ, 0, 2.384185791015625e-07 ;  /* 0x00000004ff047431 */ /* 0x000fe400000001ff */
[--C-:B------:R-:W-:Y:S01]  /*00e0*/  IMAD R25, R25, 0x2, R22.reuse ;  /* 0x0000000219197824 */ /* 0x100fe200078e0216 */
[----:B------:R0:W1:Y:S01]  /*00f0*/  LDC.64 R6, c[0x4][R16] ;  /* 0x0100000010067b82 */ /* 0x0000620000000a00 */
[----:B------:R-:W-:Y:S01]  /*0100*/  VIADD R24, R2, 0xffffffff ;  /* 0xffffffff02187836 */ /* 0x000fe20000000000 */
[--C-:B------:R-:W-:Y:S01]  /*0110*/  SHF.R.S32.HI R27, RZ, 0x1f, R22.reuse ;  /* 0x0000001fff1b7819 */ /* 0x100fe20000011416 */
[----:B------:R-:W-:Y:S01]  /*0120*/  IMAD.MOV.U32 R5, RZ, RZ, 0x0 ;  /* 0x00000000ff057424 */ /* 0x000fe200078e00ff */
[----:B------:R-:W-:Y:S01]  /*0130*/  VIADDMNMX R25, R25, 0xffffffff, R3, PT ;  /* 0xffffffff19197846 */ /* 0x000fe20003800103 */
[----:B------:R-:W-:Y:S01]  /*0140*/  IMAD.IADD R23, R24, 0x1, -R22 ;  /* 0x0000000118177824 */ /* 0x000fe200078e0a16 */
[----:B------:R-:W-:Y:S01]  /*0150*/  SHF.R.S32.HI R29, RZ, 0x1f, R2 ;  /* 0x0000001fff1d7819 */ /* 0x000fe20000011402 */
[----:B------:R-:W2:Y:S02]  /*0160*/  LDCU.64 UR36, c[0x0][0x358] ;  /* 0x00006b00ff2477ac */ /* 0x000ea40008000a00 */
[----:B------:R-:W-:-:S04]  /*0170*/  IMAD.WIDE R4, R23, 0x4, R4 ;  /* 0x0000000417047825 */ /* 0x000fc800078e0204 */
[----:B0-----:R-:W-:-:S07]  /*0180*/  IMAD.IADD R24, R25, 0x1, -R24 ;  /* 0x0000000119187824 */ /* 0x001fce00078e0a18 */
[----:B------:R-:W-:-:S07]  /*0190*/  LEPC R20, `(.L_x_245) ;  /* 0x000000001014794e */ /* 0x000fce0000000000 */
[----:B-12---:R-:W-:Y:S05]  /*01a0*/  CALL.ABS.NOINC R6 ;  /* 0x0000000006007343 */ /* 0x006fea0003c00000 */
.L_x_245:
[----:B------:R-:W-:Y:S01]  /*01b0*/  IMAD.WIDE R8, R24, 0x4, RZ ;  /* 0x0000000418087825 */ /* 0x000fe200078e02ff */
[----:B------:R0:W1:Y:S03]  /*01c0*/  LDC.64 R6, c[0x4][R16] ;  /* 0x0100000010067b82 */ /* 0x0000660000000a00 */
[----:B------:R-:W-:Y:S02]  /*01d0*/  IMAD.MOV.U32 R17, RZ, RZ, R5 ;  /* 0x000000ffff117224 */ /* 0x000fe400078e0005 */
[----:B------:R-:W-:Y:S01]  /*01e0*/  IMAD.MOV.U32 R5, RZ, RZ, R9 ;  /* 0x000000ffff057224 */ /* 0x000fe200078e0009 */
[----:B0-----:R-:W-:Y:S01]  /*01f0*/  MOV R16, R4 ;  /* 0x0000000400107202 */ /* 0x001fe20000000f00 */
[----:B------:R-:W-:-:S07]  /*0200*/  IMAD.MOV.U32 R4, RZ, RZ, R8 ;  /* 0x000000ffff047224 */ /* 0x000fce00078e0008 */
[----:B------:R-:W-:-:S07]  /*0210*/  LEPC R20, `(.L_x_246) ;  /* 0x000000001014794e */ /* 0x000fce0000000000 */
[----:B-1----:R-:W-:Y:S05]  /*0220*/  CALL.ABS.NOINC R6 ;  /* 0x0000000006007343 */ /* 0x002fea0003c00000 */
.L_x_246:
[----:B------:R-:W-:Y:S01]  /*0230*/  ISETP.GE.AND P0, PT, R23, RZ, PT ;  /* 0x000000ff1700720c */ /* 0x000fe20003f06270 */
[----:B------:R-:W-:Y:S01]  /*0240*/  BSSY.RECONVERGENT B0, `(.L_x_247) ;  /* 0x0000087000007945 */ /* 0x000fe20003800200 */
[----:B------:R-:W-:Y:S01]  /*0250*/  IMAD.MOV.U32 R18, RZ, RZ, R4 ;  /* 0x000000ffff127224 */ /* 0x000fe200078e0004 */
[----:B------:R-:W-:-:S10]  /*0260*/  MOV R19, R5 ;  /* 0x0000000500137202 */ /* 0x000fd40000000f00 */
[----:B------:R-:W-:Y:S05]  /*0270*/  @!P0 BRA `(.L_x_248) ;  /* 0x00000008000c8947 */ /* 0x000fea0003800000 */
[----:B------:R-:W0:Y:S01]  /*0280*/  LDC R0, c[0x0][0x38c] ;  /* 0x0000e300ff007b82 */ /* 0x000e220000000800 */
[----:B------:R-:W-:Y:S01]  /*0290*/  ISETP.GE.U32.AND P1, PT, R23, 0xf, PT ;  /* 0x0000000f1700780c */ /* 0x000fe20003f26070 */
[----:B------:R-:W-:Y:S01]  /*02a0*/  BSSY.RECONVERGENT B1, `(.L_x_249) ;  /* 0x0000039000017945 */ /* 0x000fe20003800200 */
[----:B------:R-:W-:Y:S01]  /*02b0*/  IMAD.MOV.U32 R3, RZ, RZ, RZ ;  /* 0x000000ffff037224 */ /* 0x000fe200078e00ff */
[----:B0-----:R-:W-:-:S04]  /*02c0*/  LOP3.LUT R12, R0, 0xf, RZ, 0xc0, !PT ;  /* 0x0000000f000c7812 */ /* 0x001fc800078ec0ff */
[----:B------:R-:W-:-:S06]  /*02d0*/  ISETP.NE.AND P0, PT, R12, RZ, PT ;  /* 0x000000ff0c00720c */ /* 0x000fcc0003f05270 */
[----:B------:R-:W-:Y:S07]  /*02e0*/  @!P1 BRA `(.L_x_250) ;  /* 0x0000000000d09947 */ /* 0x000fee0003800000 */
[----:B------:R-:W0:Y:S01]  /*02f0*/  LDCU.64 UR4, c[0x0][0x380] ;  /* 0x00007000ff0477ac */ /* 0x000e220008000a00 */
[----:B------:R-:W-:Y:S02]  /*0300*/  IADD3 R10, P3, PT, R16, 0x20, RZ ;  /* 0x00000020100a7810 */ /* 0x000fe40007f7e0ff */
[----:B------:R-:W-:-:S03]  /*0310*/  LOP3.LUT R3, R0, 0xfffffff0, RZ, 0xc0, !PT ;  /* 0xfffffff000037812 */ /* 0x000fc600078ec0ff */
[----:B------:R-:W-:Y:S02]  /*0320*/  IMAD.X R21, RZ, RZ, R17, P3 ;  /* 0x000000ffff157224 */ /* 0x000fe400018e0611 */
[----:B------:R-:W-:Y:S01]  /*0330*/  IMAD.MOV R8, RZ, RZ, -R3 ;  /* 0x000000ffff087224 */ /* 0x000fe200078e0a03 */
[----:B0-----:R-:W-:-:S04]  /*0340*/  LEA R14, P1, R22, UR4, 0x2 ;  /* 0x00000004160e7c11 */ /* 0x001fc8000f8210ff */
[----:B------:R-:W-:Y:S02]  /*0350*/  IADD3 R14, P2, PT, R14, 0x20, RZ ;  /* 0x000000200e0e7810 */ /* 0x000fe40007f5e0ff */
[----:B------:R-:W-:-:S05]  /*0360*/  LEA.HI.X R9, R22, UR5, R27, 0x2, P1 ;  /* 0x0000000516097c11 */ /* 0x000fca00088f141b */
[----:B------:R-:W-:-:S07]  /*0370*/  IMAD.X R9, RZ, RZ, R9, P2 ;  /* 0x000000ffff097224 */ /* 0x000fce00010e0609 */
.L_x_251:
[----:B------:R-:W-:Y:S01]  /*0380*/  MOV R4, R14 ;  /* 0x0000000e00047202 */ /* 0x000fe20000000f00 */
[----:B------:R-:W-:-:S05]  /*0390*/  IMAD.MOV.U32 R5, RZ, RZ, R9 ;  /* 0x000000ffff057224 */ /* 0x000fca00078e0009 */
[----:B------:R-:W2:Y:S01]  /*03a0*/  LDG.E R9, desc[UR36][R4.64+-0x20] ;  /* 0xffffe02404097981 */ /* 0x000ea2000c1e1900 */
[----:B-1----:R-:W-:Y:S02]  /*03b0*/  IMAD.MOV.U32 R6, RZ, RZ, R10 ;  /* 0x000000ffff067224 */ /* 0x002fe400078e000a */
[----:B------:R-:W-:-:S05]  /*03c0*/  IMAD.MOV.U32 R7, RZ, RZ, R21 ;  /* 0x000000ffff077224 */ /* 0x000fca00078e0015 */
[----:B--2---:R0:W-:Y:S04]  /*03d0*/  ST.E desc[UR36][R6.64+-0x20], R9 ;  /* 0xffffe00906007985 */ /* 0x0041e8000c101924 */
[----:B------:R-:W2:Y:S04]  /*03e0*/  LDG.E R11, desc[UR36][R4.64+-0x1c] ;  /* 0xffffe424040b7981 */ /* 0x000ea8000c1e1900 */
[----:B--2---:R1:W-:Y:S04]  /*03f0*/  ST.E desc[UR36][R6.64+-0x1c], R11 ;  /* 0xffffe40b06007985 */ /* 0x0043e8000c101924 */
[----:B------:R-:W2:Y:S04]  /*0400*/  LDG.E R13, desc[UR36][R4.64+-0x18] ;  /* 0xffffe824040d7981 */ /* 0x000ea8000c1e1900 */
[----:B--2---:R2:W-:Y:S04]  /*0410*/  ST.E desc[UR36][R6.64+-0x18], R13 ;  /* 0xffffe80d06007985 */ /* 0x0045e8000c101924 */
[----:B------:R-:W3:Y:S04]  /*0420*/  LDG.E R15, desc[UR36][R4.64+-0x14] ;  /* 0xffffec24040f7981 */ /* 0x000ee8000c1e1900 */
[----:B---3--:R3:W-:Y:S04]  /*0430*/  ST.E desc[UR36][R6.64+-0x14], R15 ;  /* 0xffffec0f06007985 */ /* 0x0087e8000c101924 */
[----:B------:R-:W4:Y:S04]  /*0440*/  LDG.E R21, desc[UR36][R4.64+-0x10] ;  /* 0xfffff02404157981 */ /* 0x000f28000c1e1900 */
[----:B----4-:R4:W-:Y:S04]  /*0450*/  ST.E desc[UR36][R6.64+-0x10], R21 ;  /* 0xfffff01506007985 */ /* 0x0109e8000c101924 */
[----:B------:R-:W5:Y:S04]  /*0460*/  LDG.E R10, desc[UR36][R4.64+-0xc] ;  /* 0xfffff424040a7981 */ /* 0x000f68000c1e1900 */
[----:B-----5:R5:W-:Y:S04]  /*0470*/  ST.E desc[UR36][R6.64+-0xc], R10 ;  /* 0xfffff40a06007985 */ /* 0x020be8000c101924 */
[----:B0-----:R-:W2:Y:S04]  /*0480*/  LDG.E R9, desc[UR36][R4.64+-0x8] ;  /* 0xfffff82404097981 */ /* 0x001ea8000c1e1900 */
[----:B--2---:R0:W-:Y:S04]  /*0490*/  ST.E desc[UR36][R6.64+-0x8], R9 ;  /* 0xfffff80906007985 */ /* 0x0041e8000c101924 */
[----:B-1----:R-:W2:Y:S04]  /*04a0*/  LDG.E R11, desc[UR36][R4.64+-0x4] ;  /* 0xfffffc24040b7981 */ /* 0x002ea8000c1e1900 */
[----:B--2---:R1:W-:Y:S04]  /*04b0*/  ST.E desc[UR36][R6.64+-0x4], R11 ;  /* 0xfffffc0b06007985 */ /* 0x0043e8000c101924 */
[----:B------:R-:W2:Y:S04]  /*04c0*/  LDG.E R13, desc[UR36][R4.64] ;  /* 0x00000024040d7981 */ /* 0x000ea8000c1e1900 */
[----:B--2---:R2:W-:Y:S04]  /*04d0*/  ST.E desc[UR36][R6.64], R13 ;  /* 0x0000000d06007985 */ /* 0x0045e8000c101924 */
[----:B---3--:R-:W3:Y:S04]  /*04e0*/  LDG.E R15, desc[UR36][R4.64+0x4] ;  /* 0x00000424040f7981 */ /* 0x008ee8000c1e1900 */
[----:B---3--:R3:W-:Y:S04]  /*04f0*/  ST.E desc[UR36][R6.64+0x4], R15 ;  /* 0x0000040f06007985 */ /* 0x0087e8000c101924 */
[----:B----4-:R-:W4:Y:S04]  /*0500*/  LDG.E R21, desc[UR36][R4.64+0x8] ;  /* 0x0000082404157981 */ /* 0x010f28000c1e1900 */
[----:B----4-:R-:W-:Y:S04]  /*0510*/  ST.E desc[UR36][R6.64+0x8], R21 ;  /* 0x0000081506007985 */ /* 0x010fe8000c101924 */
[----:B-----5:R-:W4:Y:S04]  /*0520*/  LDG.E R10, desc[UR36][R4.64+0xc] ;  /* 0x00000c24040a7981 */ /* 0x020f28000c1e1900 */
[----:B----4-:R4:W-:Y:S04]  /*0530*/  ST.E desc[UR36][R6.64+0xc], R10 ;  /* 0x00000c0a06007985 */ /* 0x0109e8000c101924 */
[----:B0-----:R-:W5:Y:S04]  /*0540*/  LDG.E R9, desc[UR36][R4.64+0x10] ;  /* 0x0000102404097981 */ /* 0x001f68000c1e1900 */
[----:B-----5:R0:W-:Y:S04]  /*0550*/  ST.E desc[UR36][R6.64+0x10], R9 ;  /* 0x0000100906007985 */ /* 0x0201e8000c101924 */
[----:B-1----:R-:W5:Y:S04]  /*0560*/  LDG.E R11, desc[UR36][R4.64+0x14] ;  /* 0x00001424040b7981 */ /* 0x002f68000c1e1900 */
[----:B-----5:R1:W-:Y:S04]  /*0570*/  ST.E desc[UR36][R6.64+0x14], R11 ;  /* 0x0000140b06007985 */ /* 0x0203e8000c101924 */
[----:B--2---:R-:W2:Y:S04]  /*0580*/  LDG.E R13, desc[UR36][R4.64+0x18] ;  /* 0x00001824040d7981 */ /* 0x004ea8000c1e1900 */
[----:B--2---:R1:W-:Y:S04]  /*0590*/  ST.E desc[UR36][R6.64+0x18], R13 ;  /* 0x0000180d06007985 */ /* 0x0043e8000c101924 */
[----:B---3--:R-:W2:Y:S01]  /*05a0*/  LDG.E R15, desc[UR36][R4.64+0x1c] ;  /* 0x00001c24040f7981 */ /* 0x008ea2000c1e1900 */
[----:B------:R-:W-:Y:S01]  /*05b0*/  VIADD R8, R8, 0x10 ;  /* 0x0000001008087836 */ /* 0x000fe20000000000 */
[----:B----4-:R-:W-:-:S02]  /*05c0*/  IADD3 R10, P3, PT, R6, 0x40, RZ ;  /* 0x00000040060a7810 */ /* 0x010fc40007f7e0ff */
[----:B------:R-:W-:Y:S02]  /*05d0*/  IADD3 R14, P2, PT, R4, 0x40, RZ ;  /* 0x00000040040e7810 */ /* 0x000fe40007f5e0ff */
[----:B------:R-:W-:Y:S01]  /*05e0*/  ISETP.NE.AND P1, PT, R8, RZ, PT ;  /* 0x000000ff0800720c */ /* 0x000fe20003f25270 */
[----:B------:R-:W-:Y:S01]  /*05f0*/  IMAD.X R21, RZ, RZ, R7, P3 ;  /* 0x000000ffff157224 */ /* 0x000fe200018e0607 */
[----:B0-----:R-:W-:Y:S01]  /*0600*/  IADD3.X R9, PT, PT, RZ, R5, RZ, P2, !PT ;  /* 0x00000005ff097210 */ /* 0x001fe200017fe4ff */
[----:B--2---:R1:W-:Y:S10]  /*0610*/  ST.E desc[UR36][R6.64+0x1c], R15 ;  /* 0x00001c0f06007985 */ /* 0x0043f4000c101924 */
[----:B------:R-:W-:Y:S05]  /*0620*/  @P1 BRA `(.L_x_251) ;  /* 0xfffffffc00541947 */ /* 0x000fea000383ffff */
.L_x_250:
[----:B------:R-:W-:Y:S05]  /*0630*/  BSYNC.RECONVERGENT B1 ;  /* 0x0000000000017941 */ /* 0x000fea0003800200 */
.L_x_249:
[----:B------:R-:W-:Y:S05]  /*0640*/  @!P0 BRA `(.L_x_248) ;  /* 0x0000000400188947 */ /* 0x000fea0003800000 */
[----:B------:R-:W-:Y:S02]  /*0650*/  ISETP.GE.U32.AND P0, PT, R12, 0x8, PT ;  /* 0x000000080c00780c */ /* 0x000fe40003f06070 */
[----:B------:R-:W-:-:S04]  /*0660*/  LOP3.LUT R10, R0, 0x7, RZ, 0xc0, !PT ;  /* 0x00000007000a7812 */ /* 0x000fc800078ec0ff */
[----:B------:R-:W-:-:S07]  /*0670*/  ISETP.NE.AND P1, PT, R10, RZ, PT ;  /* 0x000000ff0a00720c */ /* 0x000fce0003f25270 */
[----:B------:R-:W-:Y:S06]  /*0680*/  @!P0 BRA `(.L_x_252) ;  /* 0x00000000005c8947 */ /* 0x000fec0003800000 */
[----:B------:R-:W1:Y:S01]  /*0690*/  LDCU.64 UR4, c[0x0][0x380] ;  /* 0x00007000ff0477ac */ /* 0x000e620008000a00 */
[----:B------:R-:W-:-:S05]  /*06a0*/  IADD3 R4, P0, PT, R3, R22, RZ ;  /* 0x0000001603047210 */ /* 0x000fca0007f1e0ff */
[----:B------:R-:W-:Y:S01]  /*06b0*/  IMAD.X R5, RZ, RZ, R27, P0 ;  /* 0x000000ffff057224 */ /* 0x000fe200000e061b */
[----:B-1----:R-:W-:-:S04]  /*06c0*/  LEA R6, P0, R4, UR4, 0x2 ;  /* 0x0000000404067c11 */ /* 0x002fc8000f8010ff */
[----:B------:R-:W-:-:S05]  /*06d0*/  LEA.HI.X R7, R4, UR5, R5, 0x2, P0 ;  /* 0x0000000504077c11 */ /* 0x000fca00080f1405 */
[----:B------:R-:W2:Y:S01]  /*06e0*/  LDG.E R9, desc[UR36][R6.64] ;  /* 0x0000002406097981 */ /* 0x000ea2000c1e1900 */
[----:B------:R-:W-:-:S05]  /*06f0*/  IMAD.WIDE.U32 R4, R3, 0x4, R16 ;  /* 0x0000000403047825 */ /* 0x000fca00078e0010 */
[----:B--2---:R0:W-:Y:S04]  /*0700*/  ST.E desc[UR36][R4.64], R9 ;  /* 0x0000000904007985 */ /* 0x0041e8000c101924 */
[----:B------:R-:W2:Y:S04]  /*0710*/  LDG.E R11, desc[UR36][R6.64+0x4] ;  /* 0x00000424060b7981 */ /* 0x000ea8000c1e1900 */
[----:B--2---:R1:W-:Y:S04]  /*0720*/  ST.E desc[UR36][R4.64+0x4], R11 ;  /* 0x0000040b04007985 */ /* 0x0043e8000c101924 */
[----:B------:R-:W2:Y:S04]  /*0730*/  LDG.E R13, desc[UR36][R6.64+0x8] ;  /* 0x00000824060d7981 */ /* 0x000ea8000c1e1900 */
[----:B--2---:R2:W-:Y:S04]  /*0740*/  ST.E desc[UR36][R4.64+0x8], R13 ;  /* 0x0000080d04007985 */ /* 0x0045e8000c101924 */
[----:B------:R-:W3:Y:S04]  /*0750*/  LDG.E R15, desc[UR36][R6.64+0xc] ;  /* 0x00000c24060f7981 */ /* 0x000ee8000c1e1900 */
[----:B---3--:R2:W-:Y:S04]  /*0760*/  ST.E desc[UR36][R4.64+0xc], R15 ;  /* 0x00000c0f04007985 */ /* 0x0085e8000c101924 */
[----:B------:R-:W3:Y:S04]  /*0770*/  LDG.E R21, desc[UR36][R6.64+0x10] ;  /* 0x0000102406157981 */ /* 0x000ee8000c1e1900 */
[----:B---3--:R2:W-:Y:S04]  /*0780*/  ST.E desc[UR36][R4.64+0x10], R21 ;  /* 0x0000101504007985 */ /* 0x0085e8000c101924 */
[----:B------:R-:W3:Y:S04]  /*0790*/  LDG.E R8, desc[UR36][R6.64+0x14] ;  /* 0x0000142406087981 */ /* 0x000ee8000c1e1900 */
[----:B---3--:R2:W-:Y:S04]  /*07a0*/  ST.E desc[UR36][R4.64+0x14], R8 ;  /* 0x0000140804007985 */ /* 0x0085e8000c101924 */
[----:B0-----:R-:W3:Y:S04]  /*07b0*/  LDG.E R9, desc[UR36][R6.64+0x18] ;  /* 0x0000182406097981 */ /* 0x001ee8000c1e1900 */
[----:B---3--:R2:W-:Y:S04]  /*07c0*/  ST.E desc[UR36][R4.64+0x18], R9 ;  /* 0x0000180904007985 */ /* 0x0085e8000c101924 */
[----:B-1----:R-:W3:Y:S01]  /*07d0*/  LDG.E R11, desc[UR36][R6.64+0x1c] ;  /* 0x00001c24060b7981 */ /* 0x002ee2000c1e1900 */
[----:B------:R-:W-:-:S03]  /*07e0*/  VIADD R3, R3, 0x8 ;  /* 0x0000000803037836 */ /* 0x000fc60000000000 */
[----:B---3--:R2:W-:Y:S04]  /*07f0*/  ST.E desc[UR36][R4.64+0x1c], R11 ;  /* 0x00001c0b04007985 */ /* 0x0085e8000c101924 */
.L_x_252:
[----:B------:R-:W-:Y:S05]  /*0800*/  @!P1 BRA `(.L_x_248) ;  /* 0x0000000000a89947 */ /* 0x000fea0003800000 */
[----:B------:R-:W-:Y:S02]  /*0810*/  ISETP.GE.U32.AND P0, PT, R10, 0x4, PT ;  /* 0x000000040a00780c */ /* 0x000fe40003f06070 */
[----:B------:R-:W-:-:S04]  /*0820*/  LOP3.LUT R0, R0, 0x3, RZ, 0xc0, !PT ;  /* 0x0000000300007812 */ /* 0x000fc800078ec0ff */
[----:B------:R-:W-:-:S07]  /*0830*/  ISETP.NE.AND P1, PT, R0, RZ, PT ;  /* 0x000000ff0000720c */ /* 0x000fce0003f25270 */
[----:B------:R-:W-:Y:S06]  /*0840*/  @!P0 BRA `(.L_x_253) ;  /* 0x00000000003c8947 */ /* 0x000fec0003800000 */
[----:B------:R-:W1:Y:S01]  /*0850*/  LDCU.64 UR4, c[0x0][0x380] ;  /* 0x00007000ff0477ac */ /* 0x000e620008000a00 */
[----:B--2---:R-:W-:-:S05]  /*0860*/  IADD3 R4, P0, PT, R3, R22, RZ ;  /* 0x0000001603047210 */ /* 0x004fca0007f1e0ff */
        /* <DEDUP_REMOVED lines=10> */
[----:B------:R-:W2:Y:S01]  /*0910*/  LDG.E R15, desc[UR36][R6.64+0xc] ;  /* 0x00000c24060f7981 */ /* 0x000ea2000c1e1900 */
[----:B------:R-:W-:-:S03]  /*0920*/  IADD3 R3, PT, PT, R3, 0x4, RZ ;  /* 0x0000000403037810 */ /* 0x000fc60007ffe0ff */
[----:B--2---:R0:W-:Y:S04]  /*0930*/  ST.E desc[UR36][R4.64+0xc], R15 ;  /* 0x00000c0f04007985 */ /* 0x0041e8000c101924 */
.L_x_253:
[----:B------:R-:W-:Y:S05]  /*0940*/  @!P1 BRA `(.L_x_248) ;  /* 0x0000000000589947 */ /* 0x000fea0003800000 */
[----:B------:R-:W3:Y:S01]  /*0950*/  LDCU.64 UR4, c[0x0][0x380] ;  /* 0x00007000ff0477ac */ /* 0x000ee20008000a00 */
[C---:B-1----:R-:W-:Y:S01]  /*0960*/  IADD3 R7, P0, PT, R3.reuse, R22, RZ ;  /* 0x0000001603077210 */ /* 0x042fe20007f1e0ff */
[----:B0-2---:R-:W-:-:S04]  /*0970*/  IMAD.WIDE.U32 R4, R3, 0x4, R16 ;  /* 0x0000000403047825 */ /* 0x005fc800078e0010 */
[----:B------:R-:W-:Y:S02]  /*0980*/  IMAD.X R10, RZ, RZ, R27, P0 ;  /* 0x000000ffff0a7224 */ /* 0x000fe400000e061b */
[----:B------:R-:W-:Y:S02]  /*0990*/  IMAD.MOV.U32 R8, RZ, RZ, R4 ;  /* 0x000000ffff087224 */ /* 0x000fe400078e0004 */
[----:B------:R-:W-:Y:S02]  /*09a0*/  IMAD.MOV.U32 R9, RZ, RZ, R5 ;  /* 0x000000ffff097224 */ /* 0x000fe400078e0005 */
[----:B------:R-:W-:Y:S01]  /*09b0*/  IMAD.MOV R0, RZ, RZ, -R0 ;  /* 0x000000ffff007224 */ /* 0x000fe200078e0a00 */
[----:B---3--:R-:W-:-:S04]  /*09c0*/  LEA R6, P1, R7, UR4, 0x2 ;  /* 0x0000000407067c11 */ /* 0x008fc8000f8210ff */
[----:B------:R-:W-:-:S09]  /*09d0*/  LEA.HI.X R7, R7, UR5, R10, 0x2, P1 ;  /* 0x0000000507077c11 */ /* 0x000fd200088f140a */
.L_x_254:
[----:B---3--:R-:W-:Y:S01]  /*09e0*/  MOV R4, R6 ;  /* 0x0000000600047202 */ /* 0x008fe20000000f00 */
[----:B------:R-:W-:-:S05]  /*09f0*/  IMAD.MOV.U32 R5, RZ, RZ, R7 ;  /* 0x000000ffff057224 */ /* 0x000fca00078e0007 */
[----:B------:R0:W2:Y:S01]  /*0a00*/  LDG.E R3, desc[UR36][R4.64] ;  /* 0x0000002404037981 */ /* 0x0000a2000c1e1900 */
[----:B------:R-:W-:Y:S01]  /*0a10*/  VIADD R0, R0, 0x1 ;  /* 0x0000000100007836 */ /* 0x000fe20000000000 */
[----:B------:R-:W-:-:S04]  /*0a20*/  IADD3 R6, P2, PT, R6, 0x4, RZ ;  /* 0x0000000406067810 */ /* 0x000fc80007f5e0ff */
[----:B------:R-:W-:Y:S01]  /*0a30*/  ISETP.NE.AND P0, PT, R0, RZ, PT ;  /* 0x000000ff0000720c */ /* 0x000fe20003f05270 */
[----:B------:R-:W-:Y:S02]  /*0a40*/  IMAD.X R7, RZ, RZ, R7, P2 ;  /* 0x000000ffff077224 */ /* 0x000fe400010e0607 */
[----:B0-----:R-:W-:Y:S01]  /*0a50*/  IMAD.MOV.U32 R4, RZ, RZ, R8 ;  /* 0x000000ffff047224 */ /* 0x001fe200078e0008 */
[----:B------:R-:W-:Y:S01]  /*0a60*/  IADD3 R8, P1, PT, R8, 0x4, RZ ;  /* 0x0000000408087810 */ /* 0x000fe20007f3e0ff */
[----:B------:R-:W-:-:S03]  /*0a70*/  IMAD.MOV.U32 R5, RZ, RZ, R9 ;  /* 0x000000ffff057224 */ /* 0x000fc600078e0009 */
[----:B------:R-:W-:Y:S02]  /*0a80*/  IADD3.X R9, PT, PT, RZ, R9, RZ, P1, !PT ;  /* 0x00000009ff097210 */ /* 0x000fe40000ffe4ff */
[----:B--2---:R3:W-:Y:S03]  /*0a90*/  ST.E desc[UR36][R4.64], R3 ;  /* 0x0000000304007985 */ /* 0x0047e6000c101924 */
[----:B------:R-:W-:Y:S05]  /*0aa0*/  @P0 BRA `(.L_x_254) ;  /* 0xfffffffc00cc0947 */ /* 0x000fea000383ffff */
.L_x_248:
[----:B------:R-:W-:Y:S05]  /*0ab0*/  BSYNC.RECONVERGENT B0 ;  /* 0x0000000000007941 */ /* 0x000fea0003800200 */
.L_x_247:
[----:B------:R-:W-:Y:S01]  /*0ac0*/  ISETP.GE.AND P0, PT, R24, 0x1, PT ;  /* 0x000000011800780c */ /* 0x000fe20003f06270 */
[----:B------:R-:W-:-:S12]  /*0ad0*/  BSSY.RECONVERGENT B0, `(.L_x_255) ;  /* 0x000003d000007945 */ /* 0x000fd80003800200 */
[----:B------:R-:W-:Y:S05]  /*0ae0*/  @!P0 BRA `(.L_x_256) ;  /* 0x0000000000ec8947 */ /* 0x000fea0003800000 */
[----:B---3--:R-:W-:Y:S01]  /*0af0*/  IMAD.IADD R3, R25, 0x1, -R2 ;  /* 0x0000000119037824 */ /* 0x008fe200078e0a02 */
[----:B------:R-:W-:Y:S01]  /*0b00*/  LOP3.LUT R0, R24, 0x3, RZ, 0xc0, !PT ;  /* 0x0000000318007812 */ /* 0x000fe200078ec0ff */
[----:B------:R-:W-:Y:S03]  /*0b10*/  BSSY.RECONVERGENT B1, `(.L_x_257) ;  /* 0x0000021000017945 */ /* 0x000fe60003800200 */
[----:B------:R-:W-:Y:S01]  /*0b20*/  ISETP.GE.U32.AND P2, PT, R3, 0x3, PT ;  /* 0x000000030300780c */ /* 0x000fe20003f46070 */
[----:B------:R-:W-:Y:S01]  /*0b30*/  IMAD.MOV.U32 R3, RZ, RZ, RZ ;  /* 0x000000ffff037224 */ /* 0x000fe200078e00ff */
[----:B------:R-:W-:-:S11]  /*0b40*/  ISETP.NE.AND P1, PT, R0, RZ, PT ;  /* 0x000000ff0000720c */ /* 0x000fd60003f25270 */
[----:B------:R-:W-:Y:S05]  /*0b50*/  @!P2 BRA `(.L_x_258) ;  /* 0x000000000070a947 */ /* 0x000fea0003800000 */
[----:B------:R-:W3:Y:S01]  /*0b60*/  LDCU.64 UR4, c[0x0][0x380] ;  /* 0x00007000ff0477ac */ /* 0x000ee20008000a00 */
[----:B------:R-:W-:Y:S02]  /*0b70*/  IADD3 R10, P4, PT, R18, 0x8, RZ ;  /* 0x00000008120a7810 */ /* 0x000fe40007f9e0ff */
[----:B------:R-:W-:-:S03]  /*0b80*/  LOP3.LUT R3, R24, 0x7ffffffc, RZ, 0xc0, !PT ;  /* 0x7ffffffc18037812 */ /* 0x000fc600078ec0ff */
[----:B--2---:R-:W-:Y:S01]  /*0b90*/  IMAD.X R21, RZ, RZ, R19, P4 ;  /* 0x000000ffff157224 */ /* 0x004fe200020e0613 */
[----:B------:R-:W-:Y:S02]  /*0ba0*/  IADD3 R8, PT, PT, -R3, RZ, RZ ;  /* 0x000000ff03087210 */ /* 0x000fe40007ffe1ff */
[----:B---3--:R-:W-:-:S04]  /*0bb0*/  LEA R12, P2, R2, UR4, 0x2 ;  /* 0x00000004020c7c11 */ /* 0x008fc8000f8410ff */
[----:B------:R-:W-:Y:S02]  /*0bc0*/  IADD3 R12, P3, PT, R12, 0x8, RZ ;  /* 0x000000080c0c7810 */ /* 0x000fe40007f7e0ff */
[----:B0-----:R-:W-:-:S05]  /*0bd0*/  LEA.HI.X R9, R2, UR5, R29, 0x2, P2 ;  /* 0x0000000502097c11 */ /* 0x001fca00090f141d */
[----:B------:R-:W-:-:S07]  /*0be0*/  IMAD.X R9, RZ, RZ, R9, P3 ;  /* 0x000000ffff097224 */ /* 0x000fce00018e0609 */
.L_x_259:
[----:B------:R-:W-:Y:S02]  /*0bf0*/  IMAD.MOV.U32 R4, RZ, RZ, R12 ;  /* 0x000000ffff047224 */ /* 0x000fe400078e000c */
[----:B------:R-:W-:-:S05]  /*0c00*/  IMAD.MOV.U32 R5, RZ, RZ, R9 ;  /* 0x000000ffff057224 */ /* 0x000fca00078e0009 */
[----:B------:R-:W2:Y:S01]  /*0c10*/  LDG.E R9, desc[UR36][R4.64+-0x8] ;  /* 0xfffff82404097981 */ /* 0x000ea2000c1e1900 */
[----:B-1-3--:R-:W-:Y:S01]  /*0c20*/  MOV R6, R10 ;  /* 0x0000000a00067202 */ /* 0x00afe20000000f00 */
[----:B------:R-:W-:-:S05]  /*0c30*/  IMAD.MOV.U32 R7, RZ, RZ, R21 ;  /* 0x000000ffff077224 */ /* 0x000fca00078e0015 */
[----:B--2---:R0:W-:Y:S04]  /*0c40*/  ST.E desc[UR36][R6.64+-0x8], R9 ;  /* 0xfffff80906007985 */ /* 0x0041e8000c101924 */
[----:B------:R-:W2:Y:S04]  /*0c50*/  LDG.E R11, desc[UR36][R4.64+-0x4] ;  /* 0xfffffc24040b7981 */ /* 0x000ea8000c1e1900 */
[----:B--2---:R3:W-:Y:S04]  /*0c60*/  ST.E desc[UR36][R6.64+-0x4], R11 ;  /* 0xfffffc0b06007985 */ /* 0x0047e8000c101924 */
[----:B------:R-:W2:Y:S04]  /*0c70*/  LDG.E R13, desc[UR36][R4.64] ;  /* 0x00000024040d7981 */ /* 0x000ea8000c1e1900 */
[----:B--2---:R3:W-:Y:S04]  /*0c80*/  ST.E desc[UR36][R6.64], R13 ;  /* 0x0000000d06007985 */ /* 0x0047e8000c101924 */
[----:B------:R-:W2:Y:S01]  /*0c90*/  LDG.E R15, desc[UR36][R4.64+0x4] ;  /* 0x00000424040f7981 */ /* 0x000ea2000c1e1900 */
[----:B------:R-:W-:Y:S01]  /*0ca0*/  VIADD R8, R8, 0x4 ;  /* 0x0000000408087836 */ /* 0x000fe20000000000 */
[----:B------:R-:W-:-:S02]  /*0cb0*/  IADD3 R12, P3, PT, R4, 0x10, RZ ;  /* 0x00000010040c7810 */ /* 0x000fc40007f7e0ff */
[----:B------:R-:W-:Y:S02]  /*0cc0*/  IADD3 R10, P4, PT, R6, 0x10, RZ ;  /* 0x00000010060a7810 */ /* 0x000fe40007f9e0ff */
[----:B------:R-:W-:Y:S01]  /*0cd0*/  ISETP.NE.AND P2, PT, R8, RZ, PT ;  /* 0x000000ff0800720c */ /* 0x000fe20003f45270 */
[----:B0-----:R-:W-:Y:S01]  /*0ce0*/  IMAD.X R9, RZ, RZ, R5, P3 ;  /* 0x000000ffff097224 */ /* 0x001fe200018e0605 */
[----:B------:R-:W-:Y:S01]  /*0cf0*/  IADD3.X R21, PT, PT, RZ, R7, RZ, P4, !PT ;  /* 0x00000007ff157210 */ /* 0x000fe200027fe4ff */
[----:B--2---:R3:W-:Y:S10]  /*0d00*/  ST.E desc[UR36][R6.64+0x4], R15 ;  /* 0x0000040f06007985 */ /* 0x0047f4000c101924 */
[----:B------:R-:W-:Y:S05]  /*0d10*/  @P2 BRA `(.L_x_259) ;  /* 0xfffffffc00b42947 */ /* 0x000fea000383ffff */
.L_x_258:
[----:B------:R-:W-:Y:S05]  /*0d20*/  BSYNC.RECONVERGENT B1 ;  /* 0x0000000000017941 */ /* 0x000fea0003800200 */
.L_x_257:
[----:B------:R-:W-:Y:S05]  /*0d30*/  @!P1 BRA `(.L_x_256) ;  /* 0x0000000000589947 */ /* 0x000fea0003800000 */
[----:B------:R-:W4:Y:S01]  /*0d40*/  LDCU.64 UR4, c[0x0][0x380] ;  /* 0x00007000ff0477ac */ /* 0x000f220008000a00 */
[----:B-1-3--:R-:W-:Y:S01]  /*0d50*/  IADD3 R7, P1, PT, R2, R3, RZ ;  /* 0x0000000302077210 */ /* 0x00afe20007f3e0ff */
[----:B0-2---:R-:W-:Y:S01]  /*0d60*/  IMAD.WIDE.U32 R4, R3, 0x4, R18 ;  /* 0x0000000403047825 */ /* 0x005fe200078e0012 */
[----:B------:R-:W-:-:S03]  /*0d70*/  IADD3 R0, PT, PT, -R0, RZ, RZ ;  /* 0x000000ff00007210 */ /* 0x000fc60007ffe1ff */
[----:B------:R-:W-:Y:S02]  /*0d80*/  IMAD.X R8, RZ, RZ, R29, P1 ;  /* 0x000000ffff087224 */ /* 0x000fe400008e061d */
[----:B------:R-:W-:Y:S01]  /*0d90*/  IMAD.MOV.U32 R9, RZ, RZ, R5 ;  /* 0x000000ffff097224 */ /* 0x000fe200078e0005 */
[----:B----4-:R-:W-:-:S04]  /*0da0*/  LEA R6, P1, R7, UR4, 0x2 ;  /* 0x0000000407067c11 */ /* 0x010fc8000f8210ff */
[----:B------:R-:W-:Y:S01]  /*0db0*/  LEA.HI.X R7, R7, UR5, R8, 0x2, P1 ;  /* 0x0000000507077c11 */ /* 0x000fe200088f1408 */
[----:B------:R-:W-:-:S08]  /*0dc0*/  IMAD.MOV.U32 R8, RZ, RZ, R4 ;  /* 0x000000ffff087224 */ /* 0x000fd000078e0004 */
.L_x_260:
[----:B----4-:R-:W-:Y:S02]  /*0dd0*/  IMAD.MOV.U32 R4, RZ, RZ, R6 ;  /* 0x000000ffff047224 */ /* 0x010fe400078e0006 */
[----:B------:R-:W-:-:S05]  /*0de0*/  IMAD.MOV.U32 R5, RZ, RZ, R7 ;  /* 0x000000ffff057224 */ /* 0x000fca00078e0007 */
[----:B------:R0:W2:Y:S01]  /*0df0*/  LDG.E R3, desc[UR36][R4.64] ;  /* 0x0000002404037981 */ /* 0x0000a2000c1e1900 */
[----:B------:R-:W-:Y:S01]  /*0e00*/  VIADD R0, R0, 0x1 ;  /* 0x0000000100007836 */ /* 0x000fe20000000000 */
[----:B------:R-:W-:-:S04]  /*0e10*/  IADD3 R6, P3, PT, R6, 0x4, RZ ;  /* 0x0000000406067810 */ /* 0x000fc80007f7e0ff */
[----:B------:R-:W-:Y:S01]  /*0e20*/  ISETP.NE.AND P1, PT, R0, RZ, PT ;  /* 0x000000ff0000720c */ /* 0x000fe20003f25270 */
[----:B------:R-:W-:Y:S02]  /*0e30*/  IMAD.X R7, RZ, RZ, R7, P3 ;  /* 0x000000ffff077224 */ /* 0x000fe400018e0607 */
[----:B0-----:R-:W-:Y:S01]  /*0e40*/  IMAD.MOV.U32 R4, RZ, RZ, R8 ;  /* 0x000000ffff047224 */ /* 0x001fe200078e0008 */
[----:B------:R-:W-:Y:S02]  /*0e50*/  MOV R5, R9 ;  /* 0x0000000900057202 */ /* 0x000fe40000000f00 */
[----:B------:R-:W-:-:S05]  /*0e60*/  IADD3 R8, P2, PT, R8, 0x4, RZ ;  /* 0x0000000408087810 */ /* 0x000fca0007f5e0ff */
[----:B------:R-:W-:Y:S01]  /*0e70*/  IMAD.X R9, RZ, RZ, R9, P2 ;  /* 0x000000ffff097224 */ /* 0x000fe200010e0609 */
[----:B--2---:R4:W-:Y:S01]  /*0e80*/  ST.E desc[UR36][R4.64], R3 ;  /* 0x0000000304007985 */ /* 0x0049e2000c101924 */
[----:B------:R-:W-:Y:S06]  /*0e90*/  @P1 BRA `(.L_x_260) ;  /* 0xfffffffc00cc1947 */ /* 0x000fec000383ffff */
.L_x_256:
[----:B------:R-:W-:Y:S05]  /*0ea0*/  BSYNC.RECONVERGENT B0 ;  /* 0x0000000000007941 */ /* 0x000fea0003800200 */
.L_x_255:
[----:B------:R-:W-:Y:S01]  /*0eb0*/  ISETP.LT.OR P0, PT, R23, RZ, !P0 ;  /* 0x000000ff1700720c */ /* 0x000fe20004701670 */
[----:B------:R-:W-:Y:S01]  /*0ec0*/  BSSY.RECONVERGENT B0, `(.L_x_261) ;  /* 0x0000017000007945 */ /* 0x000fe20003800200 */
[----:B0123--:R-:W-:Y:S02]  /*0ed0*/  HFMA2 R11, -RZ, RZ, 0, 0 ;  /* 0x00000000ff0b7431 */ /* 0x00ffe400000001ff */
[----:B----4-:R-:W-:-:S09]  /*0ee0*/  IMAD.MOV.U32 R3, RZ, RZ, RZ ;  /* 0x000000ffff037224 */ /* 0x010fd200078e00ff */
[----:B------:R-:W-:Y:S05]  /*0ef0*/  @P0 BRA `(.L_x_262) ;  /* 0x00000000004c0947 */ /* 0x000fea0003800000 */
[----:B------:R-:W0:Y:S01]  /*0f00*/  LDC.64 R4, c[0x0][0x380] ;  /* 0x0000e000ff047b82 */ /* 0x000e220000000a00 */
[----:B------:R-:W-:Y:S02]  /*0f10*/  IMAD.MOV.U32 R3, RZ, RZ, RZ ;  /* 0x000000ffff037224 */ /* 0x000fe400078e00ff */
[----:B------:R-:W-:-:S07]  /*0f20*/  IMAD.MOV.U32 R11, RZ, RZ, RZ ;  /* 0x000000ffff0b7224 */ /* 0x000fce00078e00ff */
.L_x_263:
[----:B------:R-:W-:Y:S01]  /*0f30*/  MOV R8, R18 ;  /* 0x0000001200087202 */ /* 0x000fe20000000f00 */
[----:B------:R-:W-:Y:S02]  /*0f40*/  IMAD.MOV.U32 R9, RZ, RZ, R19 ;  /* 0x000000ffff097224 */ /* 0x000fe400078e0013 */
[----:B------:R-:W-:-:S04]  /*0f50*/  IMAD.WIDE R6, R11, 0x4, R16 ;  /* 0x000000040b067825 */ /* 0x000fc800078e0210 */
[----:B------:R-:W-:Y:S02]  /*0f60*/  IMAD.WIDE R8, R3, 0x4, R8 ;  /* 0x0000000403087825 */ /* 0x000fe400078e0208 */
[----:B------:R-:W2:Y:S04]  /*0f70*/  LD.E R7, desc[UR36][R6.64] ;  /* 0x0000002406077980 */ /* 0x000ea8000c101900 */
[----:B------:R-:W2:Y:S01]  /*0f80*/  LD.E R8, desc[UR36][R8.64] ;  /* 0x0000002408087980 */ /* 0x000ea2000c101900 */
[C---:B0-----:R-:W-:Y:S01]  /*0f90*/  IMAD.WIDE R12, R22.reuse, 0x4, R4 ;  /* 0x00000004160c7825 */ /* 0x041fe200078e0204 */
[----:B------:R-:W-:Y:S02]  /*0fa0*/  IADD3 R22, PT, PT, R22, 0x1, RZ ;  /* 0x0000000116167810 */ /* 0x000fe40007ffe0ff */
[----:B--2---:R-:W-:-:S13]  /*0fb0*/  ISETP.GT.AND P0, PT, R7, R8, PT ;  /* 0x000000080700720c */ /* 0x004fda0003f04270 */
[----:B------:R-:W-:Y:S01]  /*0fc0*/  @P0 VIADD R3, R3, 0x1 ;  /* 0x0000000103030836 */ /* 0x000fe20000000000 */
[----:B------:R1:W-:Y:S01]  /*0fd0*/  @!P0 STG.E desc[UR36][R12.64], R7 ;  /* 0x000000070c008986 */ /* 0x0003e2000c101924 */
[----:B------:R-:W-:-:S03]  /*0fe0*/  @!P0 VIADD R11, R11, 0x1 ;  /* 0x000000010b0b8836 */ /* 0x000fc60000000000 */
[----:B------:R1:W-:Y:S01]  /*0ff0*/  @P0 STG.E desc[UR36][R12.64], R8 ;  /* 0x000000080c000986 */ /* 0x0003e2000c101924 */
[----:B------:R-:W-:Y:S02]  /*1000*/  ISETP.GE.AND P0, PT, R3, R24, PT ;  /* 0x000000180300720c */ /* 0x000fe40003f06270 */
[----:B------:R-:W-:-:S13]  /*1010*/  ISETP.LE.AND P1, PT, R11, R23, PT ;  /* 0x000000170b00720c */ /* 0x000fda0003f23270 */
[----:B-1----:R-:W-:Y:S05]  /*1020*/  @!P0 BRA P1, `(.L_x_263) ;  /* 0xfffffffc00c08947 */ /* 0x002fea000083ffff */
.L_x_262:
[----:B------:R-:W-:Y:S05]  /*1030*/  BSYNC.RECONVERGENT B0 ;  /* 0x0000000000007941 */ /* 0x000fea0003800200 */
.L_x_261:
[----:B------:R-:W-:Y:S01]  /*1040*/  ISETP.GT.AND P0, PT, R11, R23, PT ;  /* 0x000000170b00720c */ /* 0x000fe20003f04270 */
[----:B------:R-:W-:-:S12]  /*1050*/  BSSY.RECONVERGENT B0, `(.L_x_264) ;  /* 0x0000029000007945 */ /* 0x000fd80003800200 */
[----:B------:R-:W-:Y:S05]  /*1060*/  @P0 BRA `(.L_x_265) ;  /* 0x00000000009c0947 */ /* 0x000fea0003800000 */
[----:B------:R-:W0:Y:S01]  /*1070*/  LDC R10, c[0x0][0x38c] ;  /* 0x0000e300ff0a7b82 */ /* 0x000e220000000800 */
[----:B------:R-:W-:Y:S01]  /*1080*/  BSSY.RECONVERGENT B1, `(.L_x_266) ;  /* 0x0000011000017945 */ /* 0x000fe20003800200 */
[----:B0-----:R-:W-:Y:S02]  /*1090*/  IMAD.IADD R0, R10, 0x1, -R11 ;  /* 0x000000010a007824 */ /* 0x001fe400078e0a0b */
[----:B------:R-:W-:-:S03]  /*10a0*/  IMAD.IADD R4, R11, 0x1, -R10 ;  /* 0x000000010b047824 */ /* 0x000fc600078e0a0a */
[----:B------:R-:W-:Y:S02]  /*10b0*/  LOP3.LUT P0, R0, R0, 0x3, RZ, 0xc0, !PT ;  /* 0x0000000300007812 */ /* 0x000fe4000780c0ff */
[----:B------:R-:W-:-:S11]  /*10c0*/  ISETP.GT.U32.AND P1, PT, R4, -0x4, PT ;  /* 0xfffffffc0400780c */ /* 0x000fd60003f24070 */
[----:B------:R-:W-:Y:S05]  /*10d0*/  @!P0 BRA `(.L_x_267) ;  /* 0x00000000002c8947 */ /* 0x000fea0003800000 */
[----:B------:R-:W0:Y:S01]  /*10e0*/  LDC.64 R4, c[0x0][0x380] ;  /* 0x0000e000ff047b82 */ /* 0x000e220000000a00 */
[----:B------:R-:W-:-:S07]  /*10f0*/  IMAD.MOV R0, RZ, RZ, -R0 ;  /* 0x000000ffff007224 */ /* 0x000fce00078e0a00 */
.L_x_268:
[----:B-1----:R-:W-:-:S06]  /*1100*/  IMAD.WIDE R8, R11, 0x4, R16 ;  /* 0x000000040b087825 */ /* 0x002fcc00078e0210 */
[----:B------:R-:W2:Y:S01]  /*1110*/  LD.E R9, desc[UR36][R8.64] ;  /* 0x0000002408097980 */ /* 0x000ea2000c101900 */
[----:B0-----:R-:W-:Y:S01]  /*1120*/  IMAD.WIDE R6, R22, 0x4, R4 ;  /* 0x0000000416067825 */ /* 0x001fe200078e0204 */
[----:B------:R-:W-:-:S03]  /*1130*/  IADD3 R0, PT, PT, R0, 0x1, RZ ;  /* 0x0000000100007810 */ /* 0x000fc60007ffe0ff */
[----:B------:R-:W-:Y:S01]  /*1140*/  VIADD R11, R11, 0x1 ;  /* 0x000000010b0b7836 */ /* 0x000fe20000000000 */
[----:B------:R-:W-:Y:S01]  /*1150*/  ISETP.NE.AND P0, PT, R0, RZ, PT ;  /* 0x000000ff0000720c */ /* 0x000fe20003f05270 */
[----:B------:R-:W-:Y:S01]  /*1160*/  VIADD R22, R22, 0x1 ;  /* 0x0000000116167836 */ /* 0x000fe20000000000 */
[----:B--2---:R1:W-:Y:S11]  /*1170*/  STG.E desc[UR36][R6.64], R9 ;  /* 0x0000000906007986 */ /* 0x0043f6000c101924 */
[----:B------:R-:W-:Y:S05]  /*1180*/  @P0 BRA `(.L_x_268) ;  /* 0xfffffffc00dc0947 */ /* 0x000fea000383ffff */
.L_x_267:
[----:B------:R-:W-:Y:S05]  /*1190*/  BSYNC.RECONVERGENT B1 ;  /* 0x0000000000017941 */ /* 0x000fea0003800200 */
.L_x_266:
[----:B------:R-:W-:Y:S05]  /*11a0*/  @P1 BRA `(.L_x_265) ;  /* 0x00000000004c1947 */ /* 0x000fea0003800000 */
[----:B------:R-:W0:Y:S01]  /*11b0*/  LDC.64 R4, c[0x0][0x380] ;  /* 0x0000e000ff047b82 */ /* 0x000e220000000a00 */
[----:B------:R-:W-:Y:S01]  /*11c0*/  IMAD.IADD R0, R11, 0x1, -R10 ;  /* 0x000000010b007824 */ /* 0x000fe200078e0a0a */
[----:B0-----:R-:W-:-:S04]  /*11d0*/  IADD3 R4, P0, PT, R4, 0x8, RZ ;  /* 0x0000000804047810 */ /* 0x001fc80007f1e0ff */
[----:B------:R-:W-:-:S09]  /*11e0*/  IADD3.X R5, PT, PT, RZ, R5, RZ, P0, !PT ;  /* 0x00000005ff057210 */ /* 0x000fd200007fe4ff */
.L_x_269:
[----:B-1----:R-:W-:-:S05]  /*11f0*/  IMAD.WIDE R8, R11, 0x4, R16 ;  /* 0x000000040b087825 */ /* 0x002fca00078e0210 */
[----:B0-----:R-:W2:Y:S01]  /*1200*/  LD.E R13, desc[UR36][R8.64] ;  /* 0x00000024080d7980 */ /* 0x001ea2000c101900 */
[----:B------:R-:W-:-:S05]  /*1210*/  IMAD.WIDE R6, R22, 0x4, R4 ;  /* 0x0000000416067825 */ /* 0x000fca00078e0204 */
[----:B--2---:R0:W-:Y:S04]  /*1220*/  STG.E desc[UR36][R6.64+-0x8], R13 ;  /* 0xfffff80d06007986 */ /* 0x0041e8000c101924 */
[----:B------:R-:W2:Y:S04]  /*1230*/  LD.E R15, desc[UR36][R8.64+0x4] ;  /* 0x00000424080f7980 */ /* 0x000ea8000c101900 */
[----:B--2---:R0:W-:Y:S04]  /*1240*/  STG.E desc[UR36][R6.64+-0x4], R15 ;  /* 0xfffffc0f06007986 */ /* 0x0041e8000c101924 */
[----:B------:R-:W2:Y:S04]  /*1250*/  LD.E R21, desc[UR36][R8.64+0x8] ;  /* 0x0000082408157980 */ /* 0x000ea8000c101900 */
[----:B--2---:R0:W-:Y:S04]  /*1260*/  STG.E desc[UR36][R6.64], R21 ;  /* 0x0000001506007986 */ /* 0x0041e8000c101924 */
[----:B------:R-:W2:Y:S01]  /*1270*/  LD.E R23, desc[UR36][R8.64+0xc] ;  /* 0x00000c2408177980 */ /* 0x000ea2000c101900 */
[----:B------:R-:W-:-:S02]  /*1280*/  VIADD R0, R0, 0x4 ;  /* 0x0000000400007836 */ /* 0x000fc40000000000 */
[----:B------:R-:W-:Y:S02]  /*1290*/  VIADD R11, R11, 0x4 ;  /* 0x000000040b0b7836 */ /* 0x000fe40000000000 */
[----:B------:R-:W-:Y:S01]  /*12a0*/  VIADD R22, R22, 0x4 ;  /* 0x0000000416167836 */ /* 0x000fe20000000000 */
[----:B------:R-:W-:Y:S01]  /*12b0*/  ISETP.NE.AND P0, PT, R0, RZ, PT ;  /* 0x000000ff0000720c */ /* 0x000fe20003f05270 */
[----:B--2---:R0:W-:-:S12]  /*12c0*/  STG.E desc[UR36][R6.64+0x4], R23 ;  /* 0x0000041706007986 */ /* 0x0041d8000c101924 */
[----:B------:R-:W-:Y:S05]  /*12d0*/  @P0 BRA `(.L_x_269) ;  /* 0xfffffffc00c40947 */ /* 0x000fea000383ffff */
.L_x_265:
[----:B------:R-:W-:Y:S05]  /*12e0*/  BSYNC.RECONVERGENT B0 ;  /* 0x0000000000007941 */ /* 0x000fea0003800200 */
.L_x_264:
[----:B------:R-:W-:Y:S01]  /*12f0*/  ISETP.GE.AND P0, PT, R3, R24, PT ;  /* 0x000000180300720c */ /* 0x000fe20003f06270 */
[----:B------:R-:W-:-:S12]  /*1300*/  BSSY.RECONVERGENT B0, `(.L_x_270) ;  /* 0x000002a000007945 */ /* 0x000fd80003800200 */
[----:B------:R-:W-:Y:S05]  /*1310*/  @P0 BRA `(.L_x_271) ;  /* 0x0000000000a00947 */ /* 0x000fea0003800000 */
[----:B------:R-:W-:Y:S01]  /*1320*/  IADD3 R2, PT, PT, R25, -R2, -R3 ;  /* 0x8000000219027210 */ /* 0x000fe20007ffe803 */
[----:B------:R-:W-:Y:S03]  /*1330*/  BSSY.RECONVERGENT B1, `(.L_x_272) ;  /* 0x0000012000017945 */ /* 0x000fe60003800200 */
[C---:B------:R-:W-:Y:S02]  /*1340*/  IADD3 R0, PT, PT, R2.reuse, 0x1, RZ ;  /* 0x0000000102007810 */ /* 0x040fe40007ffe0ff */
[----:B------:R-:W-:Y:S02]  /*1350*/  ISETP.GE.U32.AND P1, PT, R2, 0x3, PT ;  /* 0x000000030200780c */ /* 0x000fe40003f26070 */
[----:B------:R-:W-:-:S13]  /*1360*/  LOP3.LUT P0, R0, R0, 0x3, RZ, 0xc0, !PT ;  /* 0x0000000300007812 */ /* 0x000fda000780c0ff */
[----:B------:R-:W-:Y:S05]  /*1370*/  @!P0 BRA `(.L_x_273) ;  /* 0x0000000000348947 */ /* 0x000fea0003800000 */
[----:B01----:R-:W0:Y:S01]  /*1380*/  LDC.64 R6, c[0x0][0x380] ;  /* 0x0000e000ff067b82 */ /* 0x003e220000000a00 */
[----:B------:R-:W-:-:S07]  /*1390*/  IMAD.MOV R0, RZ, RZ, -R0 ;  /* 0x000000ffff007224 */ /* 0x000fce00078e0a00 */
.L_x_274:
[----:B------:R-:W-:Y:S02]  /*13a0*/  IMAD.MOV.U32 R4, RZ, RZ, R18 ;  /* 0x000000ffff047224 */ /* 0x000fe400078e0012 */
[----:B--2---:R-:W-:Y:S02]  /*13b0*/  IMAD.MOV.U32 R5, RZ, RZ, R19 ;  /* 0x000000ffff057224 */ /* 0x004fe400078e0013 */
[----:B------:R-:W-:-:S06]  /*13c0*/  IMAD.WIDE R4, R3, 0x4, R4 ;  /* 0x0000000403047825 */ /* 0x000fcc00078e0204 */
        /* <DEDUP_REMOVED lines=8> */
.L_x_273:
[----:B------:R-:W-:Y:S05]  /*1450*/  BSYNC.RECONVERGENT B1 ;  /* 0x0000000000017941 */ /* 0x000fea0003800200 */
.L_x_272:
[----:B------:R-:W-:Y:S05]  /*1460*/  @!P1 BRA `(.L_x_271) ;  /* 0x00000000004c9947 */ /* 0x000fea0003800000 */
[----:B-12---:R-:W1:Y:S01]  /*1470*/  LDC.64 R8, c[0x0][0x380] ;  /* 0x0000e000ff087b82 */ /* 0x006e620000000a00 */
[----:B0-----:R-:W-:-:S05]  /*1480*/  IADD3 R6, P0, PT, R18, 0x8, RZ ;  /* 0x0000000812067810 */ /* 0x001fca0007f1e0ff */
[----:B------:R-:W-:Y:S01]  /*1490*/  IMAD.X R7, RZ, RZ, R19, P0 ;  /* 0x000000ffff077224 */ /* 0x000fe200000e0613 */
[----:B-1----:R-:W-:-:S04]  /*14a0*/  IADD3 R8, P1, PT, R8, 0x8, RZ ;  /* 0x0000000808087810 */ /* 0x002fc80007f3e0ff */
[----:B------:R-:W-:-:S09]  /*14b0*/  IADD3.X R9, PT, PT, RZ, R9, RZ, P1, !PT ;  /* 0x00000009ff097210 */ /* 0x000fd20000ffe4ff */
.L_x_275:
[----:B------:R-:W-:-:S05]  /*14c0*/  IMAD.WIDE R4, R3, 0x4, R6 ;  /* 0x0000000403047825 */ /* 0x000fca00078e0206 */
[----:B---3--:R-:W2:Y:S01]  /*14d0*/  LD.E R13, desc[UR36][R4.64+-0x8] ;  /* 0xfffff824040d7980 */ /* 0x008ea2000c101900 */
        /* <DEDUP_REMOVED lines=8> */
[----:B------:R-:W-:-:S03]  /*1560*/  VIADD R22, R22, 0x4 ;  /* 0x0000000416167836 */ /* 0x000fc60000000000 */
[----:B------:R-:W-:Y:S01]  /*1570*/  ISETP.GE.AND P0, PT, R3, R24, PT ;  /* 0x000000180300720c */ /* 0x000fe20003f06270 */
[----:B--2---:R3:W-:-:S12]  /*1580*/  STG.E desc[UR36][R10.64+0x4], R23 ;  /* 0x000004170a007986 */ /* 0x0047d8000c101924 */
[----:B------:R-:W-:Y:S05]  /*1590*/  @!P0 BRA `(.L_x_275) ;  /* 0xfffffffc00c88947 */ /* 0x000fea000383ffff */
.L_x_271:
[----:B------:R-:W-:Y:S05]  /*15a0*/  BSYNC.RECONVERGENT B0 ;  /* 0x0000000000007941 */ /* 0x000fea0003800200 */
.L_x_270:
[----:B------:R-:W-:Y:S01]  /*15b0*/  MOV R2, 0x170 ;  /* 0x0000017000027802 */ /* 0x000fe20000000f00 */
[----:B------:R-:W-:Y:S01]  /*15c0*/  IMAD.MOV.U32 R4, RZ, RZ, R16 ;  /* 0x000000ffff047224 */ /* 0x000fe200078e0010 */
[----:B--2---:R-:W-:Y:S02]  /*15d0*/  MOV R5, R17 ;  /* 0x0000001100057202 */ /* 0x004fe40000000f00 */
[----:B01----:R0:W1:Y:S05]  /*15e0*/  LDC.64 R6, c[0x4][R2] ;  /* 0x0100000002067b82 */ /* 0x00306a0000000a00 */
[----:B---3--:R-:W-:-:S07]  /*15f0*/  LEPC R20, `(.L_x_276) ;  /* 0x000000001014794e */ /* 0x008fce0000000000 */
[----:B01----:R-:W-:Y:S05]  /*1600*/  CALL.ABS.NOINC R6 ;  /* 0x0000000006007343 */ /* 0x003fea0003c00000 */
.L_x_276:
[----:B------:R-:W0:Y:S01]  /*1610*/  LDC.64 R2, c[0x4][R2] ;  /* 0x0100000002027b82 */ /* 0x000e220000000a00 */
[----:B------:R-:W-:Y:S02]  /*1620*/  IMAD.MOV.U32 R4, RZ, RZ, R18 ;  /* 0x000000ffff047224 */ /* 0x000fe400078e0012 */
[----:B------:R-:W-:-:S07]  /*1630*/  IMAD.MOV.U32 R5, RZ, RZ, R19 ;  /* 0x000000ffff057224 */ /* 0x000fce00078e0013 */
[----:B------:R-:W-:-:S07]  /*1640*/  LEPC R20, `(.L_x_277) ;  /* 0x000000001014794e */ /* 0x000fce0000000000 */
[----:B0-----:R-:W-:Y:S05]  /*1650*/  CALL.ABS.NOINC R2 ;  /* 0x0000000002007343 */ /* 0x001fea0003c00000 */
.L_x_277:
[----:B------:R-:W-:Y:S05]  /*1660*/  EXIT ;  /* 0x000000000000794d */ /* 0x000fea0003800000 */
.L_x_278:
        /* <DEDUP_REMOVED lines=9> */
.L_x_286:


//--------------------- .nv.shared._ZN3cub18CUB_300001_SM_10006detail10radix_sort29DeviceRadixSortOnesweepKernelINS1_5radix10policy_hubIiNS0_8NullTypeEyE10Policy1000ELNS0_9SortOrderE0EiS6_yiiNS1_21identity_decomposer_tEEEvPT5_SC_PT3_PKSD_PT1_PKSH_PT2_PKSL_T4_iiT6_ --------------------------
	.section	.nv.shared._ZN3cub18CUB_300001_SM_10006detail10radix_sort29DeviceRadixSortOnesweepKernelINS1_5radix10policy_hubIiNS0_8NullTypeEyE10Policy1000ELNS0_9SortOrderE0EiS6_yiiNS1_21identity_decomposer_tEEEvPT5_SC_PT3_PKSD_PT1_PKSH_PT2_PKSL_T4_iiT6_,"aw",@nobits
	.sectionflags	@""
	.align	16
.nv.shared._ZN3cub18CUB_300001_SM_10006detail10radix_sort29DeviceRadixSortOnesweepKernelINS1_5radix10policy_hubIiNS0_8NullTypeEyE10Policy1000ELNS0_9SortOrderE0EiS6_yiiNS1_21identity_decomposer_tEEEvPT5_SC_PT3_PKSD_PT1_PKSH_PT2_PKSL_T4_iiT6_:
	.zero		32256


//--------------------- .nv.shared.reserved.0     --------------------------
	.section	.nv.shared.reserved.0,"aw",@nobits
	.weak		__nv_reservedSMEM_offset_0_alias
	.size		__nv_reservedSMEM_offset_0_alias, 0, 64
	.other		__nv_reservedSMEM_offset_0_alias,@"STO_CUDA_RESERVED_SHARED STV_DEFAULT"
__nv_reservedSMEM_offset_0_alias:
	.zero		0
	.zero		64


//--------------------- .nv.global                --------------------------
	.section	.nv.global,"aw",@nobits
.nv.global:
	.type		_ZN34_INTERNAL_5d2ac672_4_k_cu_480078126thrust24THRUST_300001_SM_1000_NS12placeholders2_8E,@object
	.size		_ZN34_INTERNAL_5d2ac672_4_k_cu_480078126thrust24THRUST_300001_SM_1000_NS12placeholders2_8E,(_ZN34_INTERNAL_5d2ac672_4_k_cu_480078124cuda3std3__436_GLOBAL__N__5d2ac672_4_k_cu_480078126ignoreE - _ZN34_INTERNAL_5d2ac672_4_k_cu_480078126thrust24THRUST_300001_SM_1000_NS12placeholders2_8E)
_ZN34_INTERNAL_5d2ac672_4_k_cu_480078126thrust24THRUST_300001_SM_1000_NS12placeholders2_8E:
	.zero		1
	.type		_ZN34_INTERNAL_5d2ac672_4_k_cu_480078124cuda3std3__436_GLOBAL__N__5d2ac672_4_k_cu_480078126ignoreE,@object
	.size		_ZN34_INTERNAL_5d2ac672_4_k_cu_480078124cuda3std3__436_GLOBAL__N__5d2ac672_4_k_cu_480078126ignoreE,(_ZN34_INTERNAL_5d2ac672_4_k_cu_480078124cuda3std6ranges3__45__cpo4dataE - _ZN34_INTERNAL_5d2ac672_4_k_cu_480078124cuda3std3__436_GLOBAL__N__5d2ac672_4_k_cu_480078126ignoreE)
_ZN34_INTERNAL_5d2ac672_4_k_cu_480078124cuda3std3__436_GLOBAL__N__5d2ac672_4_k_cu_480078126ignoreE:
	.zero		1
	.type		_ZN34_INTERNAL_5d2ac672_4_k_cu_480078124cuda3std6ranges3__45__cpo4dataE,@object
	.size		_ZN34_INTERNAL_5d2ac672_4_k_cu_480078124cuda3std6ranges3__45__cpo4dataE,(_ZN34_INTERNAL_5d2ac672_4_k_cu_480078126thrust24THRUST_300001_SM_1000_NS6system3cpp3parE - _ZN34_INTERNAL_5d2ac672_4_k_cu_480078124cuda3std6ranges3__45__cpo4dataE)
_ZN34_INTERNAL_5d2ac672_4_k_cu_480078124cuda3std6ranges3__45__cpo4dataE:
	.zero		1
	.type		_ZN34_INTERNAL_5d2ac672_4_k_cu_480078126thrust24THRUST_300001_SM_1000_NS6system3cpp3parE,@object
	.size		_ZN34_INTERNAL_5d2ac672_4_k_cu_480078126thrust24THRUST_300001_SM_1000_NS6system3cpp3parE,(_ZN34_INTERNAL_5d2ac672_4_k_cu_480078124cuda3std3__45__cpo5beginE - _ZN34_INTERNAL_5d2ac672_4_k_cu_480078126thrust24THRUST_300001_SM_1000_NS6system3cpp3parE)
_ZN34_INTERNAL_5d2ac672_4_k_cu_480078126thrust24THRUST_300001_SM_1000_NS6system3cpp3parE:
	.zero		1
	.type		_ZN34_INTERNAL_5d2ac672_4_k_cu_480078124cuda3std3__45__cpo5beginE,@object
	.size		_ZN34_INTERNAL_5d2ac672_4_k_cu_480078124cuda3std3__45__cpo5beginE,(_ZN34_INTERNAL_5d2ac672_4_k_cu_480078124cuda3std6ranges3__45__cpo5beginE - _ZN34_INTERNAL_5d2ac672_4_k_cu_480078124cuda3std3__45__cpo5beginE)
_ZN34_INTERNAL_5d2ac672_4_k_cu_480078124cuda3std3__45__cpo5beginE:
	.zero		1
	.type		_ZN34_INTERNAL_5d2ac672_4_k_cu_480078124cuda3std6ranges3__45__cpo5beginE,@object
	.size		_ZN34_INTERNAL_5d2ac672_4_k_cu_480078124cuda3std6ranges3__45__cpo5beginE,(_ZN34_INTERNAL_5d2ac672_4_k_cu_480078126thrust24THRUST_300001_SM_1000_NS6deviceE - _ZN34_INTERNAL_5d2ac672_4_k_cu_480078124cuda3std6ranges3__45__cpo5beginE)
_ZN34_INTERNAL_5d2ac672_4_k_cu_480078124cuda3std6ranges3__45__cpo5beginE:
	.zero		1
	.type		_ZN34_INTERNAL_5d2ac672_4_k_cu_480078126thrust24THRUST_300001_SM_1000_NS6deviceE,@object
	.size		_ZN34_INTERNAL_5d2ac672_4_k_cu_480078126thrust24THRUST_300001_SM_1000_NS6deviceE,(_ZN34_INTERNAL_5d2ac672_4_k_cu_480078124cuda3std3__47nulloptE - _ZN34_INTERNAL_5d2ac672_4_k_cu_480078126thrust24THRUST_300001_SM_1000_NS6deviceE)
_ZN34_INTERNAL_5d2ac672_4_k_cu_480078126thrust24THRUST_300001_SM_1000_NS6deviceE:
	.zero		1
	.type		_ZN34_INTERNAL_5d2ac672_4_k_cu_480078124cuda3std3__47nulloptE,@object
	.size		_ZN34_INTERNAL_5d2ac672_4_k_cu_480078124cuda3std3__47nulloptE,(_ZN34_INTERNAL_5d2ac672_4_k_cu_480078124cuda3std6ranges3__45__cpo8distanceE - _ZN34_INTERNAL_5d2ac672_4_k_cu_480078124cuda3std3__47nulloptE)
_ZN34_INTERNAL_5d2ac672_4_k_cu_480078124cuda3std3__47nulloptE:
	.zero		1
	.type		_ZN34_INTERNAL_5d2ac672_4_k_cu_480078124cuda3std6ranges3__45__cpo8distanceE,@object
	.size		_ZN34_INTERNAL_5d2ac672_4_k_cu_480078124cuda3std6ranges3__45__cpo8distanceE,(_ZN34_INTERNAL_5d2ac672_4_k_cu_480078126thrust24THRUST_300001_SM_1000_NS12placeholders2_4E - _ZN34_INTERNAL_5d2ac672_4_k_cu_480078124cuda3std6ranges3__45__cpo8distanceE)
_ZN34_INTERNAL_5d2ac672_4_k_cu_480078124cuda3std6ranges3__45__cpo8distanceE:
	.zero		1
	.type		_ZN34_INTERNAL_5d2ac672_4_k_cu_480078126thrust24THRUST_300001_SM_1000_NS12placeholders2_4E,@object
	.size		_ZN34_INTERNAL_5d2ac672_4_k_cu_480078126thrust24THRUST_300001_SM_1000_NS12placeholders2_4E,(_ZN34_INTERNAL_5d2ac672_4_k_cu_480078124cuda3std3__45__cpo6rbeginE - _ZN34_INTERNAL_5d2ac672_4_k_cu_480078126thrust24THRUST_300001_SM_1000_NS12placeholders2_4E)
_ZN34_INTERNAL_5d2ac672_4_k_cu_480078126thrust24THRUST_300001_SM_1000_NS12placeholders2_4E:
	.zero		1
	.type		_ZN34_INTERNAL_5d2ac672_4_k_cu_480078124cuda3std3__45__cpo6rbeginE,@object
	.size		_ZN34_INTERNAL_5d2ac672_4_k_cu_480078124cuda3std3__45__cpo6rbeginE,(_ZN34_INTERNAL_5d2ac672_4_k_cu_480078124cuda3std6ranges3__45__cpo7advanceE - _ZN34_INTERNAL_5d2ac672_4_k_cu_480078124cuda3std3__45__cpo6rbeginE)
_ZN34_INTERNAL_5d2ac672_4_k_cu_480078124cuda3std3__45__cpo6rbeginE:
	.zero		1
	.type		_ZN34_INTERNAL_5d2ac672_4_k_cu_480078124cuda3std6ranges3__45__cpo7advanceE,@object
	.size		_ZN34_INTERNAL_5d2ac672_4_k_cu_480078124cuda3std6ranges3__45__cpo7advanceE,(_ZN34_INTERNAL_5d2ac672_4_k_cu_480078126thrust24THRUST_300001_SM_1000_NS12placeholders3_10E - _ZN34_INTERNAL_5d2ac672_4_k_cu_480078124cuda3std6ranges3__45__cpo7advanceE)
_ZN34_INTERNAL_5d2ac672_4_k_cu_480078124cuda3std6ranges3__45__cpo7advanceE:
	.zero		1
	.type		_ZN34_INTERNAL_5d2ac672_4_k_cu_480078126thrust24THRUST_300001_SM_1000_NS12placeholders3_10E,@object
	.size		_ZN34_INTERNAL_5d2ac672_4_k_cu_480078126thrust24THRUST_300001_SM_1000_NS12placeholders3_10E,(_ZN34_INTERNAL_5d2ac672_4_k_cu_480078124cuda3std3__48in_placeE - _ZN34_INTERNAL_5d2ac672_4_k_cu_480078126thrust24THRUST_300001_SM_1000_NS12placeholders3_10E)
_ZN34_INTERNAL_5d2ac672_4_k_cu_480078126thrust24THRUST_300001_SM_1000_NS12placeholders3_10E:
	.zero		1
	.type		_ZN34_INTERNAL_5d2ac672_4_k_cu_480078124cuda3std3__48in_placeE,@object
	.size		_ZN34_INTERNAL_5d2ac672_4_k_cu_480078124cuda3std3__48in_placeE,(_ZN34_INTERNAL_5d2ac672_4_k_cu_480078124cuda3std6ranges3__45__cpo4sizeE - _ZN34_INTERNAL_5d2ac672_4_k_cu_480078124cuda3std3__48in_placeE)
_ZN34_INTERNAL_5d2ac672_4_k_cu_480078124cuda3std3__48in_placeE:
	.zero		1
	.type		_ZN34_INTERNAL_5d2ac672_4_k_cu_480078124cuda3std6ranges3__45__cpo4sizeE,@object
	.size		_ZN34_INTERNAL_5d2ac672_4_k_cu_480078124cuda3std6ranges3__45__cpo4sizeE,(_ZN34_INTERNAL_5d2ac672_4_k_cu_480078126thrust24THRUST_300001_SM_1000_NS12placeholders2_2E - _ZN34_INTERNAL_5d2ac672_4_k_cu_480078124cuda3std6ranges3__45__cpo4sizeE)
_ZN34_INTERNAL_5d2ac672_4_k_cu_480078124cuda3std6ranges3__45__cpo4sizeE:
	.zero		1
	.type		_ZN34_INTERNAL_5d2ac672_4_k_cu_480078126thrust24THRUST_300001_SM_1000_NS12placeholders2_2E,@object
	.size		_ZN34_INTERNAL_5d2ac672_4_k_cu_480078126thrust24THRUST_300001_SM_1000_NS12placeholders2_2E,(_ZN34_INTERNAL_5d2ac672_4_k_cu_480078124cuda3std3__45__cpo6cbeginE - _ZN34_INTERNAL_5d2ac672_4_k_cu_480078126thrust24THRUST_300001_SM_1000_NS12placeholders2_2E)
_ZN34_INTERNAL_5d2ac672_4_k_cu_480078126thrust24THRUST_300001_SM_1000_NS12placeholders2_2E:
	.zero		1
	.type		_ZN34_INTERNAL_5d2ac672_4_k_cu_480078124cuda3std3__45__cpo6cbeginE,@object
	.size		_ZN34_INTERNAL_5d2ac672_4_k_cu_480078124cuda3std3__45__cpo6cbeginE,(_ZN34_INTERNAL_5d2ac672_4_k_cu_480078124cuda3std6ranges3__45__cpo6cbeginE - _ZN34_INTERNAL_5d2ac672_4_k_cu_480078124cuda3std3__45__cpo6cbeginE)
_ZN34_INTERNAL_5d2ac672_4_k_cu_480078124cuda3std3__45__cpo6cbeginE:
	.zero		1
	.type		_ZN34_INTERNAL_5d2ac672_4_k_cu_480078124cuda3std6ranges3__45__cpo6cbeginE,@object
	.size		_ZN34_INTERNAL_5d2ac672_4_k_cu_480078124cuda3std6ranges3__45__cpo6cbeginE,(_ZN34_INTERNAL_5d2ac672_4_k_cu_480078126thrust24THRUST_300001_SM_1000_NS12placeholders2_6E - _ZN34_INTERNAL_5d2ac672_4_k_cu_480078124cuda3std6ranges3__45__cpo6cbeginE)
_ZN34_INTERNAL_5d2ac672_4_k_cu_480078124cuda3std6ranges3__45__cpo6cbeginE:
	.zero		1
	.type		_ZN34_INTERNAL_5d2ac672_4_k_cu_480078126thrust24THRUST_300001_SM_1000_NS12placeholders2_6E,@object
	.size		_ZN34_INTERNAL_5d2ac672_4_k_cu_480078126thrust24THRUST_300001_SM_1000_NS12placeholders2_6E,(_ZN34_INTERNAL_5d2ac672_4_k_cu_480078124cuda3std3__45__cpo7crbeginE - _ZN34_INTERNAL_5d2ac672_4_k_cu_480078126thrust24THRUST_300001_SM_1000_NS12placeholders2_6E)
_ZN34_INTERNAL_5d2ac672_4_k_cu_480078126thrust24THRUST_300001_SM_1000_NS12placeholders2_6E:
	.zero		1
	.type		_ZN34_INTERNAL_5d2ac672_4_k_cu_480078124cuda3std3__45__cpo7crbeginE,@object
	.size		_ZN34_INTERNAL_5d2ac672_4_k_cu_480078124cuda3std3__45__cpo7crbeginE,(_ZN34_INTERNAL_5d2ac672_4_k_cu_480078124cuda3std6ranges3__45__cpo4nextE - _ZN34_INTERNAL_5d2ac672_4_k_cu_480078124cuda3std3__45__cpo7crbeginE)
_ZN34_INTERNAL_5d2ac672_4_k_cu_480078124cuda3std3__45__cpo7crbeginE:
	.zero		1
	.type		_ZN34_INTERNAL_5d2ac672_4_k_cu_480078124cuda3std6ranges3__45__cpo4nextE,@object
	.size		_ZN34_INTERNAL_5d2ac672_4_k_cu_480078124cuda3std6ranges3__45__cpo4nextE,(_ZN34_INTERNAL_5d2ac672_4_k_cu_480078124cuda3std6ranges3__45__cpo4swapE - _ZN34_INTERNAL_5d2ac672_4_k_cu_480078124cuda3std6ranges3__45__cpo4nextE)
_ZN34_INTERNAL_5d2ac672_4_k_cu_480078124cuda3std6ranges3__45__cpo4nextE:
	.zero		1
	.type		_ZN34_INTERNAL_5d2ac672_4_k_cu_480078124cuda3std6ranges3__45__cpo4swapE,@object
	.size		_ZN34_INTERNAL_5d2ac672_4_k_cu_480078124cuda3std6ranges3__45__cpo4swapE,(_ZN34_INTERNAL_5d2ac672_4_k_cu_480078126thrust24THRUST_300001_SM_1000_NS8cuda_cub10par_nosyncE - _ZN34_INTERNAL_5d2ac672_4_k_cu_480078124cuda3std6ranges3__45__cpo4swapE)
_ZN34_INTERNAL_5d2ac672_4_k_cu_480078124cuda3std6ranges3__45__cpo4swapE:
	.zero		1
	.type		_ZN34_INTERNAL_5d2ac672_4_k_cu_480078126thrust24THRUST_300001_SM_1000_NS8cuda_cub10par_nosyncE,@object
	.size		_ZN34_INTERNAL_5d2ac672_4_k_cu_480078126thrust24THRUST_300001_SM_1000_NS8cuda_cub10par_nosyncE,(_ZN34_INTERNAL_5d2ac672_4_k_cu_480078126thrust24THRUST_300001_SM_1000_NS3seqE - _ZN34_INTERNAL_5d2ac672_4_k_cu_480078126thrust24THRUST_300001_SM_1000_NS8cuda_cub10par_nosyncE)
_ZN34_INTERNAL_5d2ac672_4_k_cu_480078126thrust24THRUST_300001_SM_1000_NS8cuda_cub10par_nosyncE:
	.zero		1
	.type		_ZN34_INTERNAL_5d2ac672_4_k_cu_480078126thrust24THRUST_300001_SM_1000_NS3seqE,@object
	.size		_ZN34_INTERNAL_5d2ac672_4_k_cu_480078126thrust24THRUST_300001_SM_1000_NS3seqE,(_ZN34_INTERNAL_5d2ac672_4_k_cu_480078124cuda3std3__420unreachable_sentinelE - _ZN34_INTERNAL_5d2ac672_4_k_cu_480078126thrust24THRUST_300001_SM_1000_NS3seqE)
_ZN34_INTERNAL_5d2ac672_4_k_cu_480078126thrust24THRUST_300001_SM_1000_NS3seqE:
	.zero		1
	.type		_ZN34_INTERNAL_5d2ac672_4_k_cu_480078124cuda3std3__420unreachable_sentinelE,@object
	.size		_ZN34_INTERNAL_5d2ac672_4_k_cu_480078124cuda3std3__420unreachable_sentinelE,(_ZN34_INTERNAL_5d2ac672_4_k_cu_480078124cuda3std6ranges3__45__cpo5ssizeE - _ZN34_INTERNAL_5d2ac672_4_k_cu_480078124cuda3std3__420unreachable_sentinelE)
_ZN34_INTERNAL_5d2ac672_4_k_cu_480078124cuda3std3__420unreachable_sentinelE:
	.zero		1
	.type		_ZN34_INTERNAL_5d2ac672_4_k_cu_480078124cuda3std6ranges3__45__cpo5ssizeE,@object
	.size		_ZN34_INTERNAL_5d2ac672_4_k_cu_480078124cuda3std6ranges3__45__cpo5ssizeE,(_ZN34_INTERNAL_5d2ac672_4_k_cu_480078126thrust24THRUST_300001_SM_1000_NS12placeholders2_3E - _ZN34_INTERNAL_5d2ac672_4_k_cu_480078124cuda3std6ranges3__45__cpo5ssizeE)
_ZN34_INTERNAL_5d2ac672_4_k_cu_480078124cuda3std6ranges3__45__cpo5ssizeE:
	.zero		1
	.type		_ZN34_INTERNAL_5d2ac672_4_k_cu_480078126thrust24THRUST_300001_SM_1000_NS12placeholders2_3E,@object
	.size		_ZN34_INTERNAL_5d2ac672_4_k_cu_480078126thrust24THRUST_300001_SM_1000_NS12placeholders2_3E,(_ZN34_INTERNAL_5d2ac672_4_k_cu_480078124cuda3std3__45__cpo4cendE - _ZN34_INTERNAL_5d2ac672_4_k_cu_480078126thrust24THRUST_300001_SM_1000_NS12placeholders2_3E)
_ZN34_INTERNAL_5d2ac672_4_k_cu_480078126thrust24THRUST_300001_SM_1000_NS12placeholders2_3E:
	.zero		1
	.type		_ZN34_INTERNAL_5d2ac672_4_k_cu_480078124cuda3std3__45__cpo4cendE,@object
	.size		_ZN34_INTERNAL_5d2ac672_4_k_cu_480078124cuda3std3__45__cpo4cendE,(_ZN34_INTERNAL_5d2ac672_4_k_cu_480078124cuda3std6ranges3__45__cpo4cendE - _ZN34_INTERNAL_5d2ac672_4_k_cu_480078124cuda3std3__45__cpo4cendE)
_ZN34_INTERNAL_5d2ac672_4_k_cu_480078124cuda3std3__45__cpo4cendE:
	.zero		1
	.type		_ZN34_INTERNAL_5d2ac672_4_k_cu_480078124cuda3std6ranges3__45__cpo4cendE,@object
	.size		_ZN34_INTERNAL_5d2ac672_4_k_cu_480078124cuda3std6ranges3__45__cpo4cendE,(_ZN34_INTERNAL_5d2ac672_4_k_cu_480078126thrust24THRUST_300001_SM_1000_NS12placeholders2_7E - _ZN34_INTERNAL_5d2ac672_4_k_cu_480078124cuda3std6ranges3__45__cpo4cendE)
_ZN34_INTERNAL_5d2ac672_4_k_cu_480078124cuda3std6ranges3__45__cpo4cendE:
	.zero		1
	.type		_ZN34_INTERNAL_5d2ac672_4_k_cu_480078126thrust24THRUST_300001_SM_1000_NS12placeholders2_7E,@object
	.size		_ZN34_INTERNAL_5d2ac672_4_k_cu_480078126thrust24THRUST_300001_SM_1000_NS12placeholders2_7E,(_ZN34_INTERNAL_5d2ac672_4_k_cu_480078124cuda3std3__45__cpo5crendE - _ZN34_INTERNAL_5d2ac672_4_k_cu_480078126thrust24THRUST_300001_SM_1000_NS12placeholders2_7E)
_ZN34_INTERNAL_5d2ac672_4_k_cu_480078126thrust24THRUST_300001_SM_1000_NS12placeholders2_7E:
	.zero		1
	.type		_ZN34_INTERNAL_5d2ac672_4_k_cu_480078124cuda3std3__45__cpo5crendE,@object
	.size		_ZN34_INTERNAL_5d2ac672_4_k_cu_480078124cuda3std3__45__cpo5crendE,(_ZN34_INTERNAL_5d2ac672_4_k_cu_480078124cuda3std6ranges3__45__cpo4prevE - _ZN34_INTERNAL_5d2ac672_4_k_cu_480078124cuda3std3__45__cpo5crendE)
_ZN34_INTERNAL_5d2ac672_4_k_cu_480078124cuda3std3__45__cpo5crendE:
	.zero		1
	.type		_ZN34_INTERNAL_5d2ac672_4_k_cu_480078124cuda3std6ranges3__45__cpo4prevE,@object
	.size		_ZN34_INTERNAL_5d2ac672_4_k_cu_480078124cuda3std6ranges3__45__cpo4prevE,(_ZN34_INTERNAL_5d2ac672_4_k_cu_480078124cuda3std6ranges3__45__cpo9iter_moveE - _ZN34_INTERNAL_5d2ac672_4_k_cu_480078124cuda3std6ranges3__45__cpo4prevE)
_ZN34_INTERNAL_5d2ac672_4_k_cu_480078124cuda3std6ranges3__45__cpo4prevE:
	.zero		1
	.type		_ZN34_INTERNAL_5d2ac672_4_k_cu_480078124cuda3std6ranges3__45__cpo9iter_moveE,@object
	.size		_ZN34_INTERNAL_5d2ac672_4_k_cu_480078124cuda3std6ranges3__45__cpo9iter_moveE,(_ZN34_INTERNAL_5d2ac672_4_k_cu_480078126thrust24THRUST_300001_SM_1000_NS6system6detail10sequential3seqE - _ZN34_INTERNAL_5d2ac672_4_k_cu_480078124cuda3std6ranges3__45__cpo9iter_moveE)
_ZN34_INTERNAL_5d2ac672_4_k_cu_480078124cuda3std6ranges3__45__cpo9iter_moveE:
	.zero		1
	.type		_ZN34_INTERNAL_5d2ac672_4_k_cu_480078126thrust24THRUST_300001_SM_1000_NS6system6detail10sequential3seqE,@object
	.size		_ZN34_INTERNAL_5d2ac672_4_k_cu_480078126thrust24THRUST_300001_SM_1000_NS6system6detail10sequential3seqE,(_ZN34_INTERNAL_5d2ac672_4_k_cu_480078126thrust24THRUST_300001_SM_1000_NS12placeholders2_9E - _ZN34_INTERNAL_5d2ac672_4_k_cu_480078126thrust24THRUST_300001_SM_1000_NS6system6detail10sequential3seqE)
_ZN34_INTERNAL_5d2ac672_4_k_cu_480078126thrust24THRUST_300001_SM_1000_NS6system6detail10sequential3seqE:
	.zero		1
	.type		_ZN34_INTERNAL_5d2ac672_4_k_cu_480078126thrust24THRUST_300001_SM_1000_NS12placeholders2_9E,@object
	.size		_ZN34_INTERNAL_5d2ac672_4_k_cu_480078126thrust24THRUST_300001_SM_1000_NS12placeholders2_9E,(_ZN34_INTERNAL_5d2ac672_4_k_cu_480078124cuda3std3__419piecewise_constructE - _ZN34_INTERNAL_5d2ac672_4_k_cu_480078126thrust24THRUST_300001_SM_1000_NS12placeholders2_9E)
_ZN34_INTERNAL_5d2ac672_4_k_cu_480078126thrust24THRUST_300001_SM_1000_NS12placeholders2_9E:
	.zero		1
	.type		_ZN34_INTERNAL_5d2ac672_4_k_cu_480078124cuda3std3__419piecewise_constructE,@object
	.size		_ZN34_INTERNAL_5d2ac672_4_k_cu_480078124cuda3std3__419piecewise_constructE,(_ZN34_INTERNAL_5d2ac672_4_k_cu_480078124cuda3std6ranges3__45__cpo5cdataE - _ZN34_INTERNAL_5d2ac672_4_k_cu_480078124cuda3std3__419piecewise_constructE)
_ZN34_INTERNAL_5d2ac672_4_k_cu_480078124cuda3std3__419piecewise_constructE:
	.zero		1
	.type		_ZN34_INTERNAL_5d2ac672_4_k_cu_480078124cuda3std6ranges3__45__cpo5cdataE,@object
	.size		_ZN34_INTERNAL_5d2ac672_4_k_cu_480078124cuda3std6ranges3__45__cpo5cdataE,(_ZN34_INTERNAL_5d2ac672_4_k_cu_480078126thrust24THRUST_300001_SM_1000_NS12placeholders2_1E - _ZN34_INTERNAL_5d2ac672_4_k_cu_480078124cuda3std6ranges3__45__cpo5cdataE)
_ZN34_INTERNAL_5d2ac672_4_k_cu_480078124cuda3std6ranges3__45__cpo5cdataE:
	.zero		1
	.type		_ZN34_INTERNAL_5d2ac672_4_k_cu_480078126thrust24THRUST_300001_SM_1000_NS12placeholders2_1E,@object
	.size		_ZN34_INTERNAL_5d2ac672_4_k_cu_480078126thrust24THRUST_300001_SM_1000_NS12placeholders2_1E,(_ZN34_INTERNAL_5d2ac672_4_k_cu_480078124cuda3std3__45__cpo3endE - _ZN34_INTERNAL_5d2ac672_4_k_cu_480078126thrust24THRUST_300001_SM_1000_NS12placeholders2_1E)
_ZN34_INTERNAL_5d2ac672_4_k_cu_480078126thrust24THRUST_300001_SM_1000_NS12placeholders2_1E:
	.zero		1
	.type		_ZN34_INTERNAL_5d2ac672_4_k_cu_480078124cuda3std3__45__cpo3endE,@object
	.size		_ZN34_INTERNAL_5d2ac672_4_k_cu_480078124cuda3std3__45__cpo3endE,(_ZN34_INTERNAL_5d2ac672_4_k_cu_480078124cuda3std6ranges3__45__cpo3endE - _ZN34_INTERNAL_5d2ac672_4_k_cu_480078124cuda3std3__45__cpo3endE)
_ZN34_INTERNAL_5d2ac672_4_k_cu_480078124cuda3std3__45__cpo3endE:
	.zero		1
	.type		_ZN34_INTERNAL_5d2ac672_4_k_cu_480078124cuda3std6ranges3__45__cpo3endE,@object
	.size		_ZN34_INTERNAL_5d2ac672_4_k_cu_480078124cuda3std6ranges3__45__cpo3endE,(_ZN34_INTERNAL_5d2ac672_4_k_cu_480078126thrust24THRUST_300001_SM_1000_NS12placeholders2_5E - _ZN34_INTERNAL_5d2ac672_4_k_cu_480078124cuda3std6ranges3__45__cpo3endE)
_ZN34_INTERNAL_5d2ac672_4_k_cu_480078124cuda3std6ranges3__45__cpo3endE:
	.zero		1
	.type		_ZN34_INTERNAL_5d2ac672_4_k_cu_480078126thrust24THRUST_300001_SM_1000_NS12placeholders2_5E,@object
	.size		_ZN34_INTERNAL_5d2ac672_4_k_cu_480078126thrust24THRUST_300001_SM_1000_NS12placeholders2_5E,(_ZN34_INTERNAL_5d2ac672_4_k_cu_480078124cuda3std3__45__cpo4rendE - _ZN34_INTERNAL_5d2ac672_4_k_cu_480078126thrust24THRUST_300001_SM_1000_NS12placeholders2_5E)
_ZN34_INTERNAL_5d2ac672_4_k_cu_480078126thrust24THRUST_300001_SM_1000_NS12placeholders2_5E:
	.zero		1
	.type		_ZN34_INTERNAL_5d2ac672_4_k_cu_480078124cuda3std3__45__cpo4rendE,@object
	.size		_ZN34_INTERNAL_5d2ac672_4_k_cu_480078124cuda3std3__45__cpo4rendE,(_ZN34_INTERNAL_5d2ac672_4_k_cu_480078124cuda3std6ranges3__45__cpo9iter_swapE - _ZN34_INTERNAL_5d2ac672_4_k_cu_480078124cuda3std3__45__cpo4rendE)
_ZN34_INTERNAL_5d2ac672_4_k_cu_480078124cuda3std3__45__cpo4rendE:
	.zero		1
	.type		_ZN34_INTERNAL_5d2ac672_4_k_cu_480078124cuda3std6ranges3__45__cpo9iter_swapE,@object
	.size		_ZN34_INTERNAL_5d2ac672_4_k_cu_480078124cuda3std6ranges3__45__cpo9iter_swapE,(_ZN34_INTERNAL_5d2ac672_4_k_cu_480078124cuda3std3__48unexpectE - _ZN34_INTERNAL_5d2ac672_4_k_cu_480078124cuda3std6ranges3__45__cpo9iter_swapE)
_ZN34_INTERNAL_5d2ac672_4_k_cu_480078124cuda3std6ranges3__45__cpo9iter_swapE:
	.zero		1
	.type		_ZN34_INTERNAL_5d2ac672_4_k_cu_480078124cuda3std3__48unexpectE,@object
	.size		_ZN34_INTERNAL_5d2ac672_4_k_cu_480078124cuda3std3__48unexpectE,(_ZN34_INTERNAL_5d2ac672_4_k_cu_480078126thrust24THRUST_300001_SM_1000_NS8cuda_cub3parE - _ZN34_INTERNAL_5d2ac672_4_k_cu_480078124cuda3std3__48unexpectE)
_ZN34_INTERNAL_5d2ac672_4_k_cu_480078124cuda3std3__48unexpectE:
	.zero		1
	.type		_ZN34_INTERNAL_5d2ac672_4_k_cu_480078126thrust24THRUST_300001_SM_1000_NS8cuda_cub3parE,@object
	.size		_ZN34_INTERNAL_5d2ac672_4_k_cu_480078126thrust24THRUST_300001_SM_1000_NS8cuda_cub3parE,(.L_29 - _ZN34_INTERNAL_5d2ac672_4_k_cu_480078126thrust24THRUST_300001_SM_1000_NS8cuda_cub3parE)
_ZN34_INTERNAL_5d2ac672_4_k_cu_480078126thrust24THRUST_300001_SM_1000_NS8cuda_cub3parE:
	.zero		1
.L_29:


//--------------------- .nv.shared._ZN3cub18CUB_300001_SM_10006detail10radix_sort33DeviceRadixSortExclusiveSumKernelINS1_5radix10policy_hubIiNS0_8NullTypeEyE10Policy1000EyEEvPT0_ --------------------------
	.section	.nv.shared._ZN3cub18CUB_300001_SM_10006detail10radix_sort33DeviceRadixSortExclusiveSumKernelINS1_5radix10policy_hubIiNS0_8NullTypeEyE10Policy1000EyEEvPT0_,"aw",@nobits
	.sectionflags	@""
	.align	16
.nv.shared._ZN3cub18CUB_300001_SM_10006detail10radix_sort33DeviceRadixSortExclusiveSumKernelINS1_5radix10policy_hubIiNS0_8NullTypeEyE10Policy1000EyEEvPT0_:
	.zero		3360


//--------------------- .nv.shared._ZN3cub18CUB_300001_SM_10006detail10radix_sort30DeviceRadixSortHistogramKernelINS1_5radix10policy_hubIiNS0_8NullTypeEyE10Policy1000ELNS0_9SortOrderE0EiyNS1_21identity_decomposer_tEEEvPT2_PKT1_SB_iiT3_ --------------------------
	.section	.nv.shared._ZN3cub18CUB_300001_SM_10006detail10radix_sort30DeviceRadixSortHistogramKernelINS1_5radix10policy_hubIiNS0_8NullTypeEyE10Policy1000ELNS0_9SortOrderE0EiyNS1_21identity_decomposer_tEEEvPT2_PKT1_SB_iiT3_,"aw",@nobits
	.sectionflags	@""
	.align	4
.nv.shared._ZN3cub18CUB_300001_SM_10006detail10radix_sort30DeviceRadixSortHistogramKernelINS1_5radix10policy_hubIiNS0_8NullTypeEyE10Policy1000ELNS0_9SortOrderE0EiyNS1_21identity_decomposer_tEEEvPT2_PKT1_SB_iiT3_:
	.zero		5120


//--------------------- .nv.shared._ZN3cub18CUB_300001_SM_10006detail10radix_sort31DeviceRadixSortSingleTileKernelINS1_5radix10policy_hubIiNS0_8NullTypeEyE10Policy1000ELNS0_9SortOrderE0EiS6_yNS1_21identity_decomposer_tEEEvPKT1_PSB_PKT2_PSF_T3_iiT4_ --------------------------
	.section	.nv.shared._ZN3cub18CUB_300001_SM_10006detail10radix_sort31DeviceRadixSortSingleTileKernelINS1_5radix10policy_hubIiNS0_8NullTypeEyE10Policy1000ELNS0_9SortOrderE0EiS6_yNS1_21identity_decomposer_tEEEvPKT1_PSB_PKT2_PSF_T3_iiT4_,"aw",@nobits
	.sectionflags	@""
	.align	16
.nv.shared._ZN3cub18CUB_300001_SM_10006detail10radix_sort31DeviceRadixSortSingleTileKernelINS1_5radix10policy_hubIiNS0_8NullTypeEyE10Policy1000ELNS0_9SortOrderE0EiS6_yNS1_21identity_decomposer_tEEEvPKT1_PSB_PKT2_PSF_T3_iiT4_:
	.zero		34880


//--------------------- .nv.constant0._ZN3cub18CUB_300001_SM_10006detail10radix_sort29DeviceRadixSortOnesweepKernelINS1_5radix10policy_hubIiNS0_8NullTypeEyE10Policy1000ELNS0_9SortOrderE0EiS6_yiiNS1_21identity_decomposer_tEEEvPT5_SC_PT3_PKSD_PT1_PKSH_PT2_PKSL_T4_iiT6_ --------------------------
	.section	.nv.constant0._ZN3cub18CUB_300001_SM_10006detail10radix_sort29DeviceRadixSortOnesweepKernelINS1_5radix10policy_hubIiNS0_8NullTypeEyE10Policy1000ELNS0_9SortOrderE0EiS6_yiiNS1_21identity_decomposer_tEEEvPT5_SC_PT3_PKSD_PT1_PKSH_PT2_PKSL_T4_iiT6_,"a",@progbits
	.sectionflags	@""
	.align	4
.nv.constant0._ZN3cub18CUB_300001_SM_10006detail10radix_sort29DeviceRadixSortOnesweepKernelINS1_5radix10policy_hubIiNS0_8NullTypeEyE10Policy1000ELNS0_9SortOrderE0EiS6_yiiNS1_21identity_decomposer_tEEEvPT5_SC_PT3_PKSD_PT1_PKSH_PT2_PKSL_T4_iiT6_:
	.zero		973


//--------------------- .nv.constant0._ZN3cub18CUB_300001_SM_10006detail10radix_sort33DeviceRadixSortExclusiveSumKernelINS1_5radix10policy_hubIiNS0_8NullTypeEyE10Policy1000EyEEvPT0_ --------------------------
	.section	.nv.constant0._ZN3cub18CUB_300001_SM_10006detail10radix_sort33DeviceRadixSortExclusiveSumKernelINS1_5radix10policy_hubIiNS0_8NullTypeEyE10Policy1000EyEEvPT0_,"a",@progbits
	.sectionflags	@""
	.align	4
.nv.constant0._ZN3cub18CUB_300001_SM_10006detail10radix_sort33DeviceRadixSortExclusiveSumKernelINS1_5radix10policy_hubIiNS0_8NullTypeEyE10Policy1000EyEEvPT0_:
	.zero		904


//--------------------- .nv.constant0._ZN3cub18CUB_300001_SM_10006detail10radix_sort30DeviceRadixSortHistogramKernelINS1_5radix10policy_hubIiNS0_8NullTypeEyE10Policy1000ELNS0_9SortOrderE0EiyNS1_21identity_decomposer_tEEEvPT2_PKT1_SB_iiT3_ --------------------------
	.section	.nv.constant0._ZN3cub18CUB_300001_SM_10006detail10radix_sort30DeviceRadixSortHistogramKernelINS1_5radix10policy_hubIiNS0_8NullTypeEyE10Policy1000ELNS0_9SortOrderE0EiyNS1_21identity_decomposer_tEEEvPT2_PKT1_SB_iiT3_,"a",@progbits
	.sectionflags	@""
	.align	4
.nv.constant0._ZN3cub18CUB_300001_SM_10006detail10radix_sort30DeviceRadixSortHistogramKernelINS1_5radix10policy_hubIiNS0_8NullTypeEyE10Policy1000ELNS0_9SortOrderE0EiyNS1_21identity_decomposer_tEEEvPT2_PKT1_SB_iiT3_:
	.zero		929


//--------------------- .nv.constant0._ZN3cub18CUB_300001_SM_10006detail10radix_sort31DeviceRadixSortSingleTileKernelINS1_5radix10policy_hubIiNS0_8NullTypeEyE10Policy1000ELNS0_9SortOrderE0EiS6_yNS1_21identity_decomposer_tEEEvPKT1_PSB_PKT2_PSF_T3_iiT4_ --------------------------
	.section	.nv.constant0._ZN3cub18CUB_300001_SM_10006detail10radix_sort31DeviceRadixSortSingleTileKernelINS1_5radix10policy_hubIiNS0_8NullTypeEyE10Policy1000ELNS0_9SortOrderE0EiS6_yNS1_21identity_decomposer_tEEEvPKT1_PSB_PKT2_PSF_T3_iiT4_,"a",@progbits
	.sectionflags	@""
	.align	4
.nv.constant0._ZN3cub18CUB_300001_SM_10006detail10radix_sort31DeviceRadixSortSingleTileKernelINS1_5radix10policy_hubIiNS0_8NullTypeEyE10Policy1000ELNS0_9SortOrderE0EiS6_yNS1_21identity_decomposer_tEEEvPKT1_PSB_PKT2_PSF_T3_iiT4_:
	.zero		945


//--------------------- .nv.constant0._ZN3cub18CUB_300001_SM_10006detail8for_each13static_kernelINS2_12policy_hub_t12policy_500_tEmN6thrust24THRUST_300001_SM_1000_NS8cuda_cub20__uninitialized_fill7functorINS7_10device_ptrIiEEiEEEEvT0_T1_ --------------------------
	.section	.nv.constant0._ZN3cub18CUB_300001_SM_10006detail8for_each13static_kernelINS2_12policy_hub_t12policy_500_tEmN6thrust24THRUST_300001_SM_1000_NS8cuda_cub20__uninitialized_fill7functorINS7_10device_ptrIiEEiEEEEvT0_T1_,"a",@progbits
	.sectionflags	@""
	.align	4
.nv.constant0._ZN3cub18CUB_300001_SM_10006detail8for_each13static_kernelINS2_12policy_hub_t12policy_500_tEmN6thrust24THRUST_300001_SM_1000_NS8cuda_cub20__uninitialized_fill7functorINS7_10device_ptrIiEEiEEEEvT0_T1_:
	.zero		920


//--------------------- .nv.constant0._ZN3cub18CUB_300001_SM_10006detail11EmptyKernelIvEEvv --------------------------
	.section	.nv.constant0._ZN3cub18CUB_300001_SM_10006detail11EmptyKernelIvEEvv,"a",@progbits
	.sectionflags	@""
	.align	4
.nv.constant0._ZN3cub18CUB_300001_SM_10006detail11EmptyKernelIvEEvv:
	.zero		896


//--------------------- .nv.constant0._Z17mergeSortAndMergePiS_ii --------------------------
	.section	.nv.constant0._Z17mergeSortAndMergePiS_ii,"a",@progbits
	.sectionflags	@""
	.align	4
.nv.constant0._Z17mergeSortAndMergePiS_ii:
	.zero		920


//--------------------- .nv.constant0._Z18mergeSortAndMerge1Piii --------------------------
	.section	.nv.constant0._Z18mergeSortAndMerge1Piii,"a",@progbits
	.sectionflags	@""
	.align	4
.nv.constant0._Z18mergeSortAndMerge1Piii:
	.zero		912


//--------------------- SYMBOLS --------------------------

	.type		.nv.reservedSmem.offset0,@object
	.size		.nv.reservedSmem.offset0,0x4
	.type		.nv.reservedSmem.cap,@object
	.size		.nv.reservedSmem.cap,0x4
	.type		malloc,@function
	.type		free,@function
